def attn_fwd(
    Q,
    K,
    V,
    Out,
    Lse,
    sm_scale,
    stride_qz,
    stride_qh,
    stride_qm,
    stride_qk,
    stride_kz,
    stride_kh,
    stride_kn,
    stride_kk,
    stride_vz,
    stride_vh,
    stride_vn,
    stride_vk,
    stride_oz,
    stride_oh,
    stride_om,
    stride_ok,
    seqlen_q,
    seqlen_k,
    BLOCK_M: tl.constexpr,
    BLOCK_N: tl.constexpr,
    HEAD_DIM: tl.constexpr,
    CAUSAL: tl.constexpr,
):
    start_m = tl.program_id(0)
    off_hz = tl.program_id(1)
    q_off = off_hz * stride_qh
    k_off = off_hz * stride_kh
    v_off = off_hz * stride_vh
    offs_m = start_m * BLOCK_M + tl.arange(0, BLOCK_M)
    offs_d = tl.arange(0, HEAD_DIM)
    offs_n = tl.arange(0, BLOCK_N)
    q_ptrs = Q + q_off + offs_m[:, None] * stride_qm + offs_d[None, :] * stride_qk
    k_ptrs = K + k_off + offs_d[:, None] * stride_kk + offs_n[None, :] * stride_kn
    v_ptrs = V + v_off + offs_n[:, None] * stride_vn + offs_d[None, :] * stride_vk
    m_i = tl.full([BLOCK_M], float("-inf"), dtype=tl.float32)
    l_i = tl.zeros([BLOCK_M], dtype=tl.float32) + 1.0
    acc = tl.zeros([BLOCK_M, HEAD_DIM], dtype=tl.float32)
    q = tl.load(q_ptrs)
    acc, l_i, m_i = _attn_fwd_inner(
        acc,
        l_i,
        m_i,
        q,
        k_ptrs,
        v_ptrs,
        sm_scale,
        stride_kn,
        stride_vn,
        start_m,
        seqlen_k,
        BLOCK_M,
        BLOCK_N,
        HEAD_DIM,
        CAUSAL,
    )
    acc = acc / l_i[:, None]
    lse = m_i + tl.math.log2(l_i) / 1.4426950408889634
    o_ptrs = (
        Out
        + off_hz * stride_oh
        + offs_m[:, None] * stride_om
        + offs_d[None, :] * stride_ok
    )
    tl.store(o_ptrs, acc.to(Out.dtype.element_ty))
    tl.store(Lse + off_hz * seqlen_q + offs_m, lse)

# config = {"BLOCK_M": 128, "BLOCK_N": 128, "HEAD_DIM": 256, "arch": "sm_90", "causal": true, "dtype": "fp8e4m3", "num_stages": 2, "num_warps": 4}
# arch = sm_90


// ===== COMPILED SASS (sm_90a) =====

	.target	sm_90a

	.elftype	@"ET_EXEC"


//--------------------- .note.nv.tkinfo           --------------------------
	.section	.note.nv.tkinfo,"",@"SHT_NOTE"
	.sectionflags	@"SHF_NOTE_NV_TKINFO"
	.tkinfo
        /*0018*/ 	.word	0x00000002
        /*0030*/ 	.string	""
        /*0030*/ 	.string	"ptxas"
        /*0030*/ 	.string	"Cuda compilation tools, release 13.0, V13.0.88"
        /*0030*/ 	.string	"Build cuda_13.0.r13.0/compiler.36424714_0"
        /*0030*/ 	.string	"-v  -suppress-debug-info  -lineinfo  -arch sm_90a "



//--------------------- .note.nv.cuinfo           --------------------------
	.section	.note.nv.cuinfo,"",@"SHT_NOTE"
	.sectionflags	@"SHF_NOTE_NV_CUINFO"
        /*0018*/ 	.short	0x0002
        /*001a*/ 	.short	0x005a
        /*001c*/ 	.short	0x0082
	.zero		2


//--------------------- .nv.info                  --------------------------
	.section	.nv.info,"",@"SHT_CUDA_INFO"
	.align	4


	//----- nvinfo : EIATTR_REGCOUNT
	.align		4
        /*0000*/ 	.byte	0x04, 0x2f
        /*0002*/ 	.short	(.L_2 - .L_1)
	.align		4
.L_1:
        /*0004*/ 	.word	index@(attn_fwd)
        /*0008*/ 	.word	0x000000ff


	//----- nvinfo : EIATTR_FRAME_SIZE
	.align		4
.L_2:
        /*000c*/ 	.byte	0x04, 0x11
        /*000e*/ 	.short	(.L_4 - .L_3)
	.align		4
.L_3:
        /*0010*/ 	.word	index@(attn_fwd)
        /*0014*/ 	.word	0x000017d8


	//----- nvinfo : EIATTR_MIN_STACK_SIZE
	.align		4
.L_4:
        /*0018*/ 	.byte	0x04, 0x12
        /*001a*/ 	.short	(.L_6 - .L_5)
	.align		4
.L_5:
        /*001c*/ 	.word	index@(attn_fwd)
        /*0020*/ 	.word	0x000017d8
.L_6:


//--------------------- .nv.compat                --------------------------
	.section	.nv.compat,"",@"SHT_CUDA_COMPAT_INFO"
	.align	4
        /*0000*/ 	.byte	0x02, 0x09, 0x01, 0x00, 0x02, 0x02, 0x04, 0x00, 0x02, 0x05, 0x05, 0x00, 0x03, 0x07, 0x01, 0x01
        /*0010*/ 	.byte	0x02, 0x03, 0x00, 0x00, 0x02, 0x06, 0x01, 0x00, 0x04, 0x0b, 0x08, 0x00, 0x00, 0x00, 0x00, 0x00
        /*0020*/ 	.byte	0x00, 0x00, 0x00, 0x00


//--------------------- .nv.info.attn_fwd         --------------------------
	.section	.nv.info.attn_fwd,"",@"SHT_CUDA_INFO"
	.sectionflags	@""
	.align	4


	//----- nvinfo : EIATTR_CUDA_API_VERSION
	.align		4
        /*0000*/ 	.byte	0x04, 0x37
        /*0002*/ 	.short	(.L_8 - .L_7)
.L_7:
        /*0004*/ 	.word	0x00000082


	//----- nvinfo : EIATTR_KPARAM_INFO
	.align		4
.L_8:
        /*0008*/ 	.byte	0x04, 0x17
        /*000a*/ 	.short	(.L_10 - .L_9)
.L_9:
        /*000c*/ 	.word	0x00000000
        /*0010*/ 	.short	0x0019
        /*0012*/ 	.short	0x0080
        /*0014*/ 	.byte	0x00, 0xf4, 0x21, 0x00


	//----- nvinfo : EIATTR_KPARAM_INFO
	.align		4
.L_10:
        /*0018*/ 	.byte	0x04, 0x17
        /*001a*/ 	.short	(.L_12 - .L_11)
.L_11:
        /*001c*/ 	.word	0x00000000
        /*0020*/ 	.short	0x0018
        /*0022*/ 	.short	0x0078
        /*0024*/ 	.byte	0x00, 0xf4, 0x21, 0x00


	//----- nvinfo : EIATTR_KPARAM_INFO
	.align		4
.L_12:
        /*0028*/ 	.byte	0x04, 0x17
        /*002a*/ 	.short	(.L_14 - .L_13)
.L_13:
        /*002c*/ 	.word	0x00000000
        /*0030*/ 	.short	0x0017
        /*0032*/ 	.short	0x0070
        /*0034*/ 	.byte	0x00, 0xf0, 0x11, 0x00


	//----- nvinfo : EIATTR_KPARAM_INFO
	.align		4
.L_14:
        /*0038*/ 	.byte	0x04, 0x17
        /*003a*/ 	.short	(.L_16 - .L_15)
.L_15:
        /*003c*/ 	.word	0x00000000
        /*0040*/ 	.short	0x0016
        /*0042*/ 	.short	0x006c
        /*0044*/ 	.byte	0x00, 0xf0, 0x11, 0x00


	//----- nvinfo : EIATTR_KPARAM_INFO
	.align		4
.L_16:
        /*0048*/ 	.byte	0x04, 0x17
        /*004a*/ 	.short	(.L_18 - .L_17)
.L_17:
        /*004c*/ 	.word	0x00000000
        /*0050*/ 	.short	0x0015
        /*0052*/ 	.short	0x0068
        /*0054*/ 	.byte	0x00, 0xf0, 0x11, 0x00


	//----- nvinfo : EIATTR_KPARAM_INFO
	.align		4
.L_18:
        /*0058*/ 	.byte	0x04, 0x17
        /*005a*/ 	.short	(.L_20 - .L_19)
.L_19:
        /*005c*/ 	.word	0x00000000
        /*0060*/ 	.short	0x0014
        /*0062*/ 	.short	0x0064
        /*0064*/ 	.byte	0x00, 0xf0, 0x11, 0x00


	//----- nvinfo : EIATTR_KPARAM_INFO
	.align		4
.L_20:
        /*0068*/ 	.byte	0x04, 0x17
        /*006a*/ 	.short	(.L_22 - .L_21)
.L_21:
        /*006c*/ 	.word	0x00000000
        /*0070*/ 	.short	0x0013
        /*0072*/ 	.short	0x0060
        /*0074*/ 	.byte	0x00, 0xf0, 0x11, 0x00


	//----- nvinfo : EIATTR_KPARAM_INFO
	.align		4
.L_22:
        /*0078*/ 	.byte	0x04, 0x17
        /*007a*/ 	.short	(.L_24 - .L_23)
.L_23:
        /*007c*/ 	.word	0x00000000
        /*0080*/ 	.short	0x0012
        /*0082*/ 	.short	0x005c
        /*0084*/ 	.byte	0x00, 0xf0, 0x11, 0x00


	//----- nvinfo : EIATTR_KPARAM_INFO
	.align		4
.L_24:
        /*0088*/ 	.byte	0x04, 0x17
        /*008a*/ 	.short	(.L_26 - .L_25)
.L_25:
        /*008c*/ 	.word	0x00000000
        /*0090*/ 	.short	0x0011
        /*0092*/ 	.short	0x0058
        /*0094*/ 	.byte	0x00, 0xf0, 0x11, 0x00


	//----- nvinfo : EIATTR_KPARAM_INFO
	.align		4
.L_26:
        /*0098*/ 	.byte	0x04, 0x17
        /*009a*/ 	.short	(.L_28 - .L_27)
.L_27:
        /*009c*/ 	.word	0x00000000
        /*00a0*/ 	.short	0x0010
        /*00a2*/ 	.short	0x0054
        /*00a4*/ 	.byte	0x00, 0xf0, 0x11, 0x00


	//----- nvinfo : EIATTR_KPARAM_INFO
	.align		4
.L_28:
        /*00a8*/ 	.byte	0x04, 0x17
        /*00aa*/ 	.short	(.L_30 - .L_29)
.L_29:
        /*00ac*/ 	.word	0x00000000
        /*00b0*/ 	.short	0x000f
        /*00b2*/ 	.short	0x0050
        /*00b4*/ 	.byte	0x00, 0xf0, 0x11, 0x00


	//----- nvinfo : EIATTR_KPARAM_INFO
	.align		4
.L_30:
        /*00b8*/ 	.byte	0x04, 0x17
        /*00ba*/ 	.short	(.L_32 - .L_31)
.L_31:
        /*00bc*/ 	.word	0x00000000
        /*00c0*/ 	.short	0x000e
        /*00c2*/ 	.short	0x004c
        /*00c4*/ 	.byte	0x00, 0xf0, 0x11, 0x00


	//----- nvinfo : EIATTR_KPARAM_INFO
	.align		4
.L_32:
        /*00c8*/ 	.byte	0x04, 0x17
        /*00ca*/ 	.short	(.L_34 - .L_33)
.L_33:
        /*00cc*/ 	.word	0x00000000
        /*00d0*/ 	.short	0x000d
        /*00d2*/ 	.short	0x0048
        /*00d4*/ 	.byte	0x00, 0xf0, 0x11, 0x00


	//----- nvinfo : EIATTR_KPARAM_INFO
	.align		4
.L_34:
        /*00d8*/ 	.byte	0x04, 0x17
        /*00da*/ 	.short	(.L_36 - .L_35)
.L_35:
        /*00dc*/ 	.word	0x00000000
        /*00e0*/ 	.short	0x000c
        /*00e2*/ 	.short	0x0044
        /*00e4*/ 	.byte	0x00, 0xf0, 0x11, 0x00


	//----- nvinfo : EIATTR_KPARAM_INFO
	.align		4
.L_36:
        /*00e8*/ 	.byte	0x04, 0x17
        /*00ea*/ 	.short	(.L_38 - .L_37)
.L_37:
        /*00ec*/ 	.word	0x00000000
        /*00f0*/ 	.short	0x000b
        /*00f2*/ 	.short	0x0040
        /*00f4*/ 	.byte	0x00, 0xf0, 0x11, 0x00


	//----- nvinfo : EIATTR_KPARAM_INFO
	.align		4
.L_38:
        /*00f8*/ 	.byte	0x04, 0x17
        /*00fa*/ 	.short	(.L_40 - .L_39)
.L_39:
        /*00fc*/ 	.word	0x00000000
        /*0100*/ 	.short	0x000a
        /*0102*/ 	.short	0x003c
        /*0104*/ 	.byte	0x00, 0xf0, 0x11, 0x00


	//----- nvinfo : EIATTR_KPARAM_INFO
	.align		4
.L_40:
        /*0108*/ 	.byte	0x04, 0x17
        /*010a*/ 	.short	(.L_42 - .L_41)
.L_41:
        /*010c*/ 	.word	0x00000000
        /*0110*/ 	.short	0x0009
        /*0112*/ 	.short	0x0038
        /*0114*/ 	.byte	0x00, 0xf0, 0x11, 0x00


	//----- nvinfo : EIATTR_KPARAM_INFO
	.align		4
.L_42:
        /*0118*/ 	.byte	0x04, 0x17
        /*011a*/ 	.short	(.L_44 - .L_43)
.L_43:
        /*011c*/ 	.word	0x00000000
        /*0120*/ 	.short	0x0008
        /*0122*/ 	.short	0x0034
        /*0124*/ 	.byte	0x00, 0xf0, 0x11, 0x00


	//----- nvinfo : EIATTR_KPARAM_INFO
	.align		4
.L_44:
        /*0128*/ 	.byte	0x04, 0x17
        /*012a*/ 	.short	(.L_46 - .L_45)
.L_45:
        /*012c*/ 	.word	0x00000000
        /*0130*/ 	.short	0x0007
        /*0132*/ 	.short	0x0030
        /*0134*/ 	.byte	0x00, 0xf0, 0x11, 0x00


	//----- nvinfo : EIATTR_KPARAM_INFO
	.align		4
.L_46:
        /*0138*/ 	.byte	0x04, 0x17
        /*013a*/ 	.short	(.L_48 - .L_47)
.L_47:
        /*013c*/ 	.word	0x00000000
        /*0140*/ 	.short	0x0006
        /*0142*/ 	.short	0x002c
        /*0144*/ 	.byte	0x00, 0xf0, 0x11, 0x00


	//----- nvinfo : EIATTR_KPARAM_INFO
	.align		4
.L_48:
        /*0148*/ 	.byte	0x04, 0x17
        /*014a*/ 	.short	(.L_50 - .L_49)
.L_49:
        /*014c*/ 	.word	0x00000000
        /*0150*/ 	.short	0x0005
        /*0152*/ 	.short	0x0028
        /*0154*/ 	.byte	0x00, 0xf0, 0x11, 0x00


	//----- nvinfo : EIATTR_KPARAM_INFO
	.align		4
.L_50:
        /*0158*/ 	.byte	0x04, 0x17
        /*015a*/ 	.short	(.L_52 - .L_51)
.L_51:
        /*015c*/ 	.word	0x00000000
        /*0160*/ 	.short	0x0004
        /*0162*/ 	.short	0x0020
        /*0164*/ 	.byte	0x00, 0xf4, 0x21, 0x00


	//----- nvinfo : EIATTR_KPARAM_INFO
	.align		4
.L_52:
        /*0168*/ 	.byte	0x04, 0x17
        /*016a*/ 	.short	(.L_54 - .L_53)
.L_53:
        /*016c*/ 	.word	0x00000000
        /*0170*/ 	.short	0x0003
        /*0172*/ 	.short	0x0018
        /*0174*/ 	.byte	0x00, 0xf4, 0x21, 0x00


	//----- nvinfo : EIATTR_KPARAM_INFO
	.align		4
.L_54:
        /*0178*/ 	.byte	0x04, 0x17
        /*017a*/ 	.short	(.L_56 - .L_55)
.L_55:
        /*017c*/ 	.word	0x00000000
        /*0180*/ 	.short	0x0002
        /*0182*/ 	.short	0x0010
        /*0184*/ 	.byte	0x00, 0xf4, 0x21, 0x00


	//----- nvinfo : EIATTR_KPARAM_INFO
	.align		4
.L_56:
        /*0188*/ 	.byte	0x04, 0x17
        /*018a*/ 	.short	(.L_58 - .L_57)
.L_57:
        /*018c*/ 	.word	0x00000000
        /*0190*/ 	.short	0x0001
        /*0192*/ 	.short	0x0008
        /*0194*/ 	.byte	0x00, 0xf4, 0x21, 0x00


	//----- nvinfo : EIATTR_KPARAM_INFO
	.align		4
.L_58:
        /*0198*/ 	.byte	0x04, 0x17
        /*019a*/ 	.short	(.L_60 - .L_59)
.L_59:
        /*019c*/ 	.word	0x00000000
        /*01a0*/ 	.short	0x0000
        /*01a2*/ 	.short	0x0000
        /*01a4*/ 	.byte	0x00, 0xf4, 0x21, 0x00


	//----- nvinfo : EIATTR_SPARSE_MMA_MASK
	.align		4
.L_60:
        /*01a8*/ 	.byte	0x03, 0x50
        /*01aa*/ 	.short	0x0000


	//----- nvinfo : EIATTR_MAXREG_COUNT
	.align		4
        /*01ac*/ 	.byte	0x03, 0x1b
        /*01ae*/ 	.short	0x00ff


	//----- nvinfo : EIATTR_NUM_BARRIERS
	.align		4
        /*01b0*/ 	.byte	0x02, 0x4c
        /*01b2*/ 	.byte	0x01
	.zero		1


	//----- nvinfo : EIATTR_ANNOTATIONS
	.align		4
        /*01b4*/ 	.byte	0x04, 0x55
        /*01b6*/ 	.short	(.L_62 - .L_61)


	//   ....[0]....
.L_61:
        /*01b8*/ 	.word	0x00000001
        /*01bc*/ 	.byte	0x50, 0x22, 0x00, 0x00, 0x01, 0x00, 0x00, 0x00, 0x60, 0x22, 0x00, 0x00, 0x01, 0x00, 0x00, 0x00
        /* <DEDUP_REMOVED lines=1556> */
        /*630c*/ 	.byte	0x10, 0x09, 0x03, 0x00, 0x01, 0x00, 0x00, 0x00, 0x40, 0x0a, 0x03, 0x00


	//----- nvinfo : EIATTR_MERCURY_ISA_VERSION
	.align		4
.L_62:
        /*6318*/ 	.byte	0x03, 0x5f
        /*631a*/ 	.short	0x0101


	//----- nvinfo : EIATTR_COOP_GROUP_MASK_REGIDS
	.align		4
        /*631c*/ 	.byte	0x04, 0x29
        /*631e*/ 	.short	(.L_64 - .L_63)


	//   ....[0]....
.L_63:
        /*6320*/ 	.word	0xffffffff


	//   ....[1]....
        /*6324*/ 	.word	0xffffffff


	//   ....[2]....
        /*6328*/ 	.word	0xffffffff


	//   ....[3]....
        /*632c*/ 	.word	0xffffffff


	//   ....[4]....
        /*6330*/ 	.word	0xffffffff


	//   ....[5]....
        /*6334*/ 	.word	0xffffffff


	//   ....[6]....
        /*6338*/ 	.word	0xffffffff


	//   ....[7]....
        /*633c*/ 	.word	0xffffffff


	//   ....[8]....
        /*6340*/ 	.word	0xffffffff


	//   ....[9]....
        /*6344*/ 	.word	0xffffffff


	//   ....[10]....
        /*6348*/ 	.word	0xffffffff


	//   ....[11]....
        /*634c*/ 	.word	0xffffffff


	//   ....[12]....
        /*6350*/ 	.word	0xffffffff


	//   ....[13]....
        /*6354*/ 	.word	0xffffffff


	//   ....[14]....
        /*6358*/ 	.word	0xffffffff


	//   ....[15]....
        /*635c*/ 	.word	0xffffffff


	//   ....[16]....
        /*6360*/ 	.word	0xffffffff


	//   ....[17]....
        /*6364*/ 	.word	0xffffffff


	//   ....[18]....
        /*6368*/ 	.word	0xffffffff


	//   ....[19]....
        /*636c*/ 	.word	0xffffffff


	//   ....[20]....
        /*6370*/ 	.word	0xffffffff


	//   ....[21]....
        /*6374*/ 	.word	0xffffffff


	//   ....[22]....
        /*6378*/ 	.word	0xffffffff


	//   ....[23]....
        /*637c*/ 	.word	0xffffffff


	//   ....[24]....
        /*6380*/ 	.word	0xffffffff


	//   ....[25]....
        /*6384*/ 	.word	0xffffffff


	//   ....[26]....
        /*6388*/ 	.word	0xffffffff


	//   ....[27]....
        /*638c*/ 	.word	0xffffffff


	//   ....[28]....
        /*6390*/ 	.word	0xffffffff


	//   ....[29]....
        /*6394*/ 	.word	0xffffffff


	//   ....[30]....
        /*6398*/ 	.word	0xffffffff


	//   ....[31]....
        /*639c*/ 	.word	0xffffffff


	//   ....[32]....
        /*63a0*/ 	.word	0xffffffff


	//   ....[33]....
        /*63a4*/ 	.word	0xffffffff


	//   ....[34]....
        /*63a8*/ 	.word	0xffffffff


	//   ....[35]....
        /*63ac*/ 	.word	0xffffffff


	//   ....[36]....
        /*63b0*/ 	.word	0xffffffff


	//   ....[37]....
        /*63b4*/ 	.word	0xffffffff


	//   ....[38]....
        /*63b8*/ 	.word	0xffffffff


	//   ....[39]....
        /*63bc*/ 	.word	0xffffffff


	//   ....[40]....
        /*63c0*/ 	.word	0xffffffff


	//   ....[41]....
        /*63c4*/ 	.word	0xffffffff


	//   ....[42]....
        /*63c8*/ 	.word	0xffffffff


	//   ....[43]....
        /*63cc*/ 	.word	0xffffffff


	//   ....[44]....
        /*63d0*/ 	.word	0xffffffff


	//   ....[45]....
        /*63d4*/ 	.word	0xffffffff


	//   ....[46]....
        /*63d8*/ 	.word	0xffffffff


	//   ....[47]....
        /*63dc*/ 	.word	0xffffffff


	//----- nvinfo : EIATTR_COOP_GROUP_INSTR_OFFSETS
	.align		4
.L_64:
        /*63e0*/ 	.byte	0x04, 0x28
        /*63e2*/ 	.short	(.L_66 - .L_65)


	//   ....[0]....
.L_65:
        /*63e4*/ 	.word	0x0001df60


	//   ....[1]....
        /*63e8*/ 	.word	0x0001df90


	//   ....[2]....
        /*63ec*/ 	.word	0x0001f370


	//   ....[3]....
        /*63f0*/ 	.word	0x0001f3c0


	//   ....[4]....
        /*63f4*/ 	.word	0x00020900


	//   ....[5]....
        /*63f8*/ 	.word	0x00020970


	//   ....[6]....
        /*63fc*/ 	.word	0x00021cc0


	//   ....[7]....
        /*6400*/ 	.word	0x00021f20


	//   ....[8]....
        /*6404*/ 	.word	0x00023e30


	//   ....[9]....
        /*6408*/ 	.word	0x000240e0


	//   ....[10]....
        /*640c*/ 	.word	0x000240f0


	//   ....[11]....
        /*6410*/ 	.word	0x00024100


	//   ....[12]....
        /*6414*/ 	.word	0x00024110


	//   ....[13]....
        /*6418*/ 	.word	0x00024150


	//   ....[14]....
        /*641c*/ 	.word	0x00024160


	//   ....[15]....
        /*6420*/ 	.word	0x00024170


	//   ....[16]....
        /*6424*/ 	.word	0x00026da0


	//   ....[17]....
        /*6428*/ 	.word	0x00026e90


	//   ....[18]....
        /*642c*/ 	.word	0x00027030


	//   ....[19]....
        /*6430*/ 	.word	0x00027040


	//   ....[20]....
        /*6434*/ 	.word	0x00027d80


	//   ....[21]....
        /*6438*/ 	.word	0x00027d90


	//   ....[22]....
        /*643c*/ 	.word	0x00027da0


	//   ....[23]....
        /*6440*/ 	.word	0x00027dc0


	//   ....[24]....
        /*6444*/ 	.word	0x00027f60


	//   ....[25]....
        /*6448*/ 	.word	0x00027f70


	//   ....[26]....
        /*644c*/ 	.word	0x00027f80


	//   ....[27]....
        /*6450*/ 	.word	0x00027f90


	//   ....[28]....
        /*6454*/ 	.word	0x00028120


	//   ....[29]....
        /*6458*/ 	.word	0x00028150


	//   ....[30]....
        /*645c*/ 	.word	0x00028160


	//   ....[31]....
        /*6460*/ 	.word	0x00028170


	//   ....[32]....
        /*6464*/ 	.word	0x00028a30


	//   ....[33]....
        /*6468*/ 	.word	0x00028a70


	//   ....[34]....
        /*646c*/ 	.word	0x00028a90


	//   ....[35]....
        /*6470*/ 	.word	0x00028ad0


	//   ....[36]....
        /*6474*/ 	.word	0x00029440


	//   ....[37]....
        /*6478*/ 	.word	0x00029450


	//   ....[38]....
        /*647c*/ 	.word	0x00029460


	//   ....[39]....
        /*6480*/ 	.word	0x00029470


	//   ....[40]....
        /*6484*/ 	.word	0x000295c0


	//   ....[41]....
        /*6488*/ 	.word	0x000295d0


	//   ....[42]....
        /*648c*/ 	.word	0x000295e0


	//   ....[43]....
        /*6490*/ 	.word	0x000295f0


	//   ....[44]....
        /*6494*/ 	.word	0x00029800


	//   ....[45]....
        /*6498*/ 	.word	0x00029810


	//   ....[46]....
        /*649c*/ 	.word	0x00029820


	//   ....[47]....
        /*64a0*/ 	.word	0x00029830


	//----- nvinfo : EIATTR_EXIT_INSTR_OFFSETS
	.align		4
.L_66:
        /*64a4*/ 	.byte	0x04, 0x1c
        /*64a6*/ 	.short	(.L_68 - .L_67)


	//   ....[0]....
.L_67:
        /*64a8*/ 	.word	0x00036060


	//----- nvinfo : EIATTR_REQNTID
	.align		4
.L_68:
        /*64ac*/ 	.byte	0x04, 0x10
        /*64ae*/ 	.short	(.L_70 - .L_69)
.L_69:
        /*64b0*/ 	.word	0x00000080
        /*64b4*/ 	.word	0x00000001
        /*64b8*/ 	.word	0x00000001


	//----- nvinfo : EIATTR_CBANK_PARAM_SIZE
	.align		4
.L_70:
        /*64bc*/ 	.byte	0x03, 0x19
        /*64be*/ 	.short	0x0088


	//----- nvinfo : EIATTR_PARAM_CBANK
	.align		4
        /*64c0*/ 	.byte	0x04, 0x0a
        /*64c2*/ 	.short	(.L_72 - .L_71)
	.align		4
.L_71:
        /*64c4*/ 	.word	index@(.nv.constant0.attn_fwd)
        /*64c8*/ 	.short	0x0210
        /*64ca*/ 	.short	0x0088


	//----- nvinfo : EIATTR_SW_WAR
	.align		4
.L_72:
        /*64cc*/ 	.byte	0x04, 0x36
        /*64ce*/ 	.short	(.L_74 - .L_73)
.L_73:
        /*64d0*/ 	.word	0x00000008
.L_74:


//--------------------- .nv.callgraph             --------------------------
	.section	.nv.callgraph,"",@"SHT_CUDA_CALLGRAPH"
	.align	4
	.sectionentsize	8
	.align		4
        /*0000*/ 	.word	0x00000000
	.align		4
        /*0004*/ 	.word	0xffffffff
	.align		4
        /*0008*/ 	.word	0x00000000
	.align		4
        /*000c*/ 	.word	0xfffffffe
	.align		4
        /*0010*/ 	.word	0x00000000
	.align		4
        /*0014*/ 	.word	0xfffffffd
	.align		4
        /*0018*/ 	.word	0x00000000
	.align		4
        /*001c*/ 	.word	0xfffffffc


//--------------------- .nv.constant4             --------------------------
	.section	.nv.constant4,"a",@progbits
	.align	8
	.align		8
.nv.constant4:
        /*0000*/ 	.dword	_$_str


//--------------------- .text.attn_fwd            --------------------------
	.section	.text.attn_fwd,"ax",@progbits
	.align	128
        .global         attn_fwd
        .type           attn_fwd,@function
        .size           attn_fwd,(.L_x_3 - attn_fwd)
        .other          attn_fwd,@"STO_CUDA_ENTRY STV_DEFAULT"
attn_fwd:
.text.attn_fwd:
[----:B------:R-:W0:Y:S01]  /*0000*/  LDC R1, c[0x0][0x28] ;  /* 0x00000a00ff017b82 */ /* 0x000e220000000800 */
[----:B------:R-:W1:Y:S07]  /*0010*/  S2R R0, SR_CTAID.X ;  /* 0x0000000000007919 */ /* 0x000e6e0000002500 */
[----:B------:R-:W2:Y:S01]  /*0020*/  S2UR UR6, SR_CTAID.Y ;  /* 0x00000000000679c3 */ /* 0x000ea20000002600 */
[----:B------:R-:W-:Y:S01]  /*0030*/  ULDC.64 UR4, c[0x0][0x240] ;  /* 0x0000900000047ab9 */ /* 0x000fe20000000a00 */
[----:B0-----:R-:W-:Y:S01]  /*0040*/  VIADD R1, R1, 0xffffe828 ;  /* 0xffffe82801017836 */ /* 0x001fe20000000000 */
[----:B------:R-:W0:Y:S05]  /*0050*/  S2R R2, SR_TID.X ;  /* 0x0000000000027919 */ /* 0x000e2a0000002100 */
[----:B------:R-:W3:Y:S08]  /*0060*/  LDC.64 R132, c[0x0][0x210] ;  /* 0x00008400ff847b82 */ /* 0x000ef00000000a00 */
[----:B------:R-:W4:Y:S01]  /*0070*/  LDC R126, c[0x0][0x248] ;  /* 0x00009200ff7e7b82 */ /* 0x000f220000000800 */
[----:B--2---:R-:W-:-:S03]  /*0080*/  UIMAD UR4, UR6, UR4, URZ ;  /* 0x00000004060472a4 */ /* 0x004fc6000f8e023f */
[----:B------:R-:W-:Y:S01]  /*0090*/  ULDC.64 UR6, c[0x0][0x208] ;  /* 0x0000820000067ab9 */ /* 0x000fe20000000a00 */
[----:B-1----:R-:W-:-:S05]  /*00a0*/  IMAD.SHL.U32 R0, R0, 0x80, RZ ;  /* 0x0000008000007824 */ /* 0x002fca00078e00ff */
[----:B0-----:R-:W-:Y:S01]  /*00b0*/  LOP3.LUT R2, R0, 0x7f, R2, 0xf8, !PT ;  /* 0x0000007f00027812 */ /* 0x001fe200078ef802 */
[----:B----4-:R-:W-:-:S04]  /*00c0*/  IMAD.SHL.U32 R5, R126, 0x2, RZ ;  /* 0x000000027e057824 */ /* 0x010fc800078e00ff */
[----:B------:R-:W-:Y:S01]  /*00d0*/  IMAD R3, R2, UR5, RZ ;  /* 0x0000000502037c24 */ /* 0x000fe2000f8e02ff */
[----:B------:R-:W-:Y:S01]  /*00e0*/  USHF.R.S32.HI UR5, URZ, 0x1f, UR4 ;  /* 0x0000001f3f057899 */ /* 0x000fe20008011404 */
[----:B------:R-:W-:-:S03]  /*00f0*/  IMAD R7, R126, 0x3, RZ ;  /* 0x000000037e077824 */ /* 0x000fc600078e02ff */
[----:B---3--:R-:W-:Y:S02]  /*0100*/  IADD3 R132, P0, P1, R3, UR4, R132 ;  /* 0x0000000403847c10 */ /* 0x008fe4000f91e084 */
[----:B------:R-:W-:Y:S01]  /*0110*/  SHF.R.S32.HI R0, RZ, 0x1f, R3 ;  /* 0x0000001fff007819 */ /* 0x000fe20000011403 */
[----:B------:R-:W-:-:S03]  /*0120*/  IMAD.SHL.U32 R9, R126, 0x4, RZ ;  /* 0x000000047e097824 */ /* 0x000fc600078e00ff */
[----:B------:R-:W-:Y:S02]  /*0130*/  IADD3.X R133, R0, UR5, R133, P0, P1 ;  /* 0x0000000500857c10 */ /* 0x000fe400087e2485 */
[----:B------:R-:W-:Y:S02]  /*0140*/  IADD3 R2, P0, R132, R126, RZ ;  /* 0x0000007e84027210 */ /* 0x000fe40007f1e0ff */
[-C--:B------:R-:W-:Y:S01]  /*0150*/  IADD3 R112, P1, R5, R132.reuse, RZ ;  /* 0x0000008405707210 */ /* 0x080fe20007f3e0ff */
[C---:B------:R-:W-:Y:S01]  /*0160*/  IMAD R11, R126.reuse, 0x5, RZ ;  /* 0x000000057e0b7824 */ /* 0x040fe200078e02ff */
[CC--:B------:R-:W-:Y:S01]  /*0170*/  LEA.HI.X.SX32 R3, R126.reuse, R133.reuse, 0x1, P0 ;  /* 0x000000857e037211 */ /* 0x0c0fe200000f0eff */
[C---:B------:R-:W-:Y:S01]  /*0180*/  IMAD R13, R126.reuse, 0x6, RZ ;  /* 0x000000067e0d7824 */ /* 0x040fe200078e02ff */
[-C--:B------:R-:W-:Y:S01]  /*0190*/  IADD3 R4, P0, R7, R132.reuse, RZ ;  /* 0x0000008407047210 */ /* 0x080fe20007f1e0ff */
[----:B------:R-:W-:Y:S01]  /*01a0*/  IMAD R15, R126, 0x7, RZ ;  /* 0x000000077e0f7824 */ /* 0x000fe200078e02ff */
[----:B------:R-:W-:Y:S01]  /*01b0*/  LEA.HI.X.SX32 R113, R5, R133, 0x1, P1 ;  /* 0x0000008505717211 */ /* 0x000fe200008f0eff */
[----:B------:R0:W2:Y:S01]  /*01c0*/  LDG.E.U8 R103, desc[UR6][R2.64] ;  /* 0x0000000602677981 */ /* 0x0000a2000c1e1100 */
[----:B------:R-:W-:-:S02]  /*01d0*/  IADD3 R6, P1, R9, R132, RZ ;  /* 0x0000008409067210 */ /* 0x000fc40007f3e0ff */
[-C--:B------:R-:W-:Y:S01]  /*01e0*/  LEA.HI.X.SX32 R5, R7, R133.reuse, 0x1, P0 ;  /* 0x0000008507057211 */ /* 0x080fe200000f0eff */
[C---:B------:R-:W-:Y:S01]  /*01f0*/  IMAD R17, R126.reuse, 0xb, RZ ;  /* 0x0000000b7e117824 */ /* 0x040fe200078e02ff */
[-C--:B------:R-:W-:Y:S01]  /*0200*/  IADD3 R8, P0, R11, R132.reuse, RZ ;  /* 0x000000840b087210 */ /* 0x080fe20007f1e0ff */
[----:B------:R-:W3:Y:S01]  /*0210*/  LDG.E.U8 R112, desc[UR6][R112.64] ;  /* 0x0000000670707981 */ /* 0x000ee2000c1e1100 */
[-C--:B------:R-:W-:Y:S02]  /*0220*/  LEA.HI.X.SX32 R7, R9, R133.reuse, 0x1, P1 ;  /* 0x0000008509077211 */ /* 0x080fe400008f0eff */
[-C--:B------:R-:W-:Y:S01]  /*0230*/  IADD3 R10, P1, R13, R132.reuse, RZ ;  /* 0x000000840d0a7210 */ /* 0x080fe20007f3e0ff */
[----:B0-----:R-:W-:Y:S01]  /*0240*/  IMAD.SHL.U32 R3, R126, 0x8, RZ ;  /* 0x000000087e037824 */ /* 0x001fe200078e00ff */
[----:B------:R-:W-:Y:S01]  /*0250*/  LEA.HI.X.SX32 R9, R11, R133, 0x1, P0 ;  /* 0x000000850b097211 */ /* 0x000fe200000f0eff */
[----:B------:R0:W3:Y:S01]  /*0260*/  LDG.E.U8 R119, desc[UR6][R4.64] ;  /* 0x0000000604777981 */ /* 0x0000e2000c1e1100 */
[----:B------:R-:W-:-:S02]  /*0270*/  IADD3 R108, P0, R15, R132, RZ ;  /* 0x000000840f6c7210 */ /* 0x000fc40007f1e0ff */
[-C--:B------:R-:W-:Y:S01]  /*0280*/  LEA.HI.X.SX32 R11, R13, R133.reuse, 0x1, P1 ;  /* 0x000000850d0b7211 */ /* 0x080fe200008f0eff */
[C---:B------:R-:W-:Y:S01]  /*0290*/  IMAD R13, R126.reuse, 0x9, RZ ;  /* 0x000000097e0d7824 */ /* 0x040fe200078e02ff */
[----:B------:R-:W-:Y:S01]  /*02a0*/  LEA.HI.X.SX32 R109, R15, R133, 0x1, P0 ;  /* 0x000000850f6d7211 */ /* 0x000fe200000f0eff */
[----:B------:R-:W-:Y:S01]  /*02b0*/  IMAD R15, R126, 0xa, RZ ;  /* 0x0000000a7e0f7824 */ /* 0x000fe200078e02ff */
[-C--:B------:R-:W-:Y:S01]  /*02c0*/  IADD3 R2, P1, R3, R132.reuse, RZ ;  /* 0x0000008403027210 */ /* 0x080fe20007f3e0ff */
[----:B------:R1:W4:Y:S01]  /*02d0*/  LDG.E.U8 R65, desc[UR6][R6.64] ;  /* 0x0000000606417981 */ /* 0x000322000c1e1100 */
[----:B0-----:R-:W-:-:S03]  /*02e0*/  IADD3 R4, P0, R13, R132, RZ ;  /* 0x000000840d047210 */ /* 0x001fc60007f1e0ff */
[----:B------:R0:W4:Y:S01]  /*02f0*/  LDG.E.U8 R67, desc[UR6][R8.64] ;  /* 0x0000000608437981 */ /* 0x000122000c1e1100 */
[-C--:B------:R-:W-:Y:S02]  /*0300*/  LEA.HI.X.SX32 R3, R3, R133.reuse, 0x1, P1 ;  /* 0x0000008503037211 */ /* 0x080fe400008f0eff */
[-C--:B------:R-:W-:Y:S01]  /*0310*/  LEA.HI.X.SX32 R5, R13, R133.reuse, 0x1, P0 ;  /* 0x000000850d057211 */ /* 0x080fe200000f0eff */
[----:B------:R5:W2:Y:S01]  /*0320*/  LDG.E.U8 R111, desc[UR6][R10.64] ;  /* 0x000000060a6f7981 */ /* 0x000aa2000c1e1100 */
[-C--:B------:R-:W-:Y:S02]  /*0330*/  IADD3 R134, P0, R17, R132.reuse, RZ ;  /* 0x0000008411867210 */ /* 0x080fe40007f1e0ff */
[CC--:B-1----:R-:W-:Y:S01]  /*0340*/  IADD3 R6, P1, R15.reuse, R132.reuse, RZ ;  /* 0x000000840f067210 */ /* 0x0c2fe20007f3e0ff */
[C---:B------:R-:W-:Y:S01]  /*0350*/  IMAD R19, R126.reuse, 0x84, RZ ;  /* 0x000000847e137824 */ /* 0x040fe200078e02ff */
[----:B------:R-:W2:Y:S01]  /*0360*/  LDG.E.U8 R108, desc[UR6][R108.64] ;  /* 0x000000066c6c7981 */ /* 0x000ea2000c1e1100 */
[C---:B0-----:R-:W-:Y:S01]  /*0370*/  IMAD R9, R126.reuse, 0xc, RZ ;  /* 0x0000000c7e097824 */ /* 0x041fe200078e02ff */
[-C--:B------:R-:W-:Y:S01]  /*0380*/  LEA.HI.X.SX32 R7, R15, R133.reuse, 0x1, P1 ;  /* 0x000000850f077211 */ /* 0x080fe200008f0eff */
[C---:B------:R-:W-:Y:S01]  /*0390*/  IMAD R13, R126.reuse, 0xe, RZ ;  /* 0x0000000e7e0d7824 */ /* 0x040fe200078e02ff */
[----:B------:R0:W4:Y:S01]  /*03a0*/  LDG.E.U8 R113, desc[UR6][R2.64] ;  /* 0x0000000602717981 */ /* 0x000122000c1e1100 */
[C---:B-----5:R-:W-:Y:S01]  /*03b0*/  IMAD R11, R126.reuse, 0xd, RZ ;  /* 0x0000000d7e0b7824 */ /* 0x060fe200078e02ff */
[-C--:B------:R-:W-:Y:S01]  /*03c0*/  IADD3 R114, P1, R9, R132.reuse, RZ ;  /* 0x0000008409727210 */ /* 0x080fe20007f3e0ff */
[----:B------:R-:W-:Y:S01]  /*03d0*/  IMAD R15, R126, 0xf, RZ ;  /* 0x0000000f7e0f7824 */ /* 0x000fe200078e02ff */
[----:B------:R-:W-:Y:S01]  /*03e0*/  LEA.HI.X.SX32 R135, R17, R133, 0x1, P0 ;  /* 0x0000008511877211 */ /* 0x000fe200000f0eff */
[----:B------:R1:W4:Y:S01]  /*03f0*/  LDG.E.U8 R137, desc[UR6][R4.64] ;  /* 0x0000000604897981 */ /* 0x000322000c1e1100 */
[----:B------:R-:W-:-:S02]  /*0400*/  IADD3 R8, P0, R11, R132, RZ ;  /* 0x000000840b087210 */ /* 0x000fc40007f1e0ff */
[-C--:B------:R-:W-:Y:S01]  /*0410*/  LEA.HI.X.SX32 R115, R9, R133.reuse, 0x1, P1 ;  /* 0x0000008509737211 */ /* 0x080fe200008f0eff */
[----:B------:R5:W4:Y:S01]  /*0420*/  LDG.E.U8 R66, desc[UR6][R6.64] ;  /* 0x0000000606427981 */ /* 0x000b22000c1e1100 */
[-C--:B0-----:R-:W-:Y:S02]  /*0430*/  IADD3 R2, P1, R13, R132.reuse, RZ ;  /* 0x000000840d027210 */ /* 0x081fe40007f3e0ff */
[-C--:B------:R-:W-:Y:S01]  /*0440*/  LEA.HI.X.SX32 R9, R11, R133.reuse, 0x1, P0 ;  /* 0x000000850b097211 */ /* 0x080fe200000f0eff */
[C---:B------:R-:W-:Y:S01]  /*0450*/  IMAD.SHL.U32 R11, R126.reuse, 0x80, RZ ;  /* 0x000000807e0b7824 */ /* 0x040fe200078e00ff */
[----:B------:R-:W4:Y:S01]  /*0460*/  LDG.E.U8 R114, desc[UR6][R114.64] ;  /* 0x0000000672727981 */ /* 0x000f22000c1e1100 */
[-C--:B-1----:R-:W-:Y:S02]  /*0470*/  IADD3 R4, P0, R15, R132.reuse, RZ ;  /* 0x000000840f047210 */ /* 0x082fe40007f1e0ff */
[-C--:B------:R-:W-:Y:S01]  /*0480*/  LEA.HI.X.SX32 R3, R13, R133.reuse, 0x1, P1 ;  /* 0x000000850d037211 */ /* 0x080fe200008f0eff */
[C---:B------:R-:W-:Y:S01]  /*0490*/  IMAD R13, R126.reuse, 0x81, RZ ;  /* 0x000000817e0d7824 */ /* 0x040fe200078e02ff */
[-C--:B------:R-:W-:Y:S01]  /*04a0*/  LEA.HI.X.SX32 R5, R15, R133.reuse, 0x1, P0 ;  /* 0x000000850f057211 */ /* 0x080fe200000f0eff */
[C---:B------:R-:W-:Y:S01]  /*04b0*/  IMAD R15, R126.reuse, 0x82, RZ ;  /* 0x000000827e0f7824 */ /* 0x040fe200078e02ff */
[-C--:B-----5:R-:W-:Y:S01]  /*04c0*/  IADD3 R6, P1, R11, R132.reuse, RZ ;  /* 0x000000840b067210 */ /* 0x0a0fe20007f3e0ff */
[----:B------:R-:W-:Y:S01]  /*04d0*/  IMAD R17, R126, 0x83, RZ ;  /* 0x000000837e117824 */ /* 0x000fe200078e02ff */
[----:B------:R-:W-:Y:S01]  /*04e0*/  IADD3 R10, P0, R13, R132, RZ ;  /* 0x000000840d0a7210 */ /* 0x000fe20007f1e0ff */
[----:B------:R0:W5:Y:S01]  /*04f0*/  LDG.E.U8 R71, desc[UR6][R8.64] ;  /* 0x0000000608477981 */ /* 0x000162000c1e1100 */
[----:B------:R-:W-:-:S02]  /*0500*/  LEA.HI.X.SX32 R7, R11, R133, 0x1, P1 ;  /* 0x000000850b077211 */ /* 0x000fc400008f0eff */
[-C--:B------:R-:W-:Y:S01]  /*0510*/  IADD3 R12, P1, R15, R132.reuse, RZ ;  /* 0x000000840f0c7210 */ /* 0x080fe20007f3e0ff */
[----:B------:R1:W5:Y:S01]  /*0520*/  LDG.E.U8 R69, desc[UR6][R2.64] ;  /* 0x0000000602457981 */ /* 0x000362000c1e1100 */
[-C--:B------:R-:W-:Y:S02]  /*0530*/  LEA.HI.X.SX32 R11, R13, R133.reuse, 0x1, P0 ;  /* 0x000000850d0b7211 */ /* 0x080fe400000f0eff */
[----:B------:R-:W-:Y:S01]  /*0540*/  LEA.HI.X.SX32 R13, R15, R133, 0x1, P1 ;  /* 0x000000850f0d7211 */ /* 0x000fe200008f0eff */
[----:B------:R1:W5:Y:S01]  /*0550*/  LDG.E.U8 R64, desc[UR6][R4.64] ;  /* 0x0000000604407981 */ /* 0x000362000c1e1100 */
[-C--:B------:R-:W-:Y:S02]  /*0560*/  IADD3 R116, P1, R19, R132.reuse, RZ ;  /* 0x0000008413747210 */ /* 0x080fe40007f3e0ff */
[----:B0-----:R-:W-:Y:S01]  /*0570*/  IADD3 R8, P0, R17, R132, RZ ;  /* 0x0000008411087210 */ /* 0x001fe20007f1e0ff */
[----:B------:R0:W5:Y:S01]  /*0580*/  LDG.E.U8 R115, desc[UR6][R6.64] ;  /* 0x0000000606737981 */ /* 0x000162000c1e1100 */
[----:B-1----:R-:W-:-:S03]  /*0590*/  IMAD R3, R126, 0x85, RZ ;  /* 0x000000857e037824 */ /* 0x002fc600078e02ff */
[----:B------:R1:W5:Y:S01]  /*05a0*/  LDG.E.U8 R110, desc[UR6][R10.64] ;  /* 0x000000060a6e7981 */ /* 0x000362000c1e1100 */
[C---:B------:R-:W-:Y:S01]  /*05b0*/  IMAD R5, R126.reuse, 0x86, RZ ;  /* 0x000000867e057824 */ /* 0x040fe200078e02ff */
[-C--:B------:R-:W-:Y:S02]  /*05c0*/  LEA.HI.X.SX32 R9, R17, R133.reuse, 0x1, P0 ;  /* 0x0000008511097211 */ /* 0x080fe400000f0eff */
[----:B------:R1:W5:Y:S01]  /*05d0*/  LDG.E.U8 R105, desc[UR6][R12.64] ;  /* 0x000000060c697981 */ /* 0x000362000c1e1100 */
[-C--:B------:R-:W-:Y:S01]  /*05e0*/  LEA.HI.X.SX32 R117, R19, R133.reuse, 0x1, P1 ;  /* 0x0000008513757211 */ /* 0x080fe200008f0eff */
[C---:B0-----:R-:W-:Y:S01]  /*05f0*/  IMAD R7, R126.reuse, 0x87, RZ ;  /* 0x000000877e077824 */ /* 0x041fe200078e02ff */
[-C--:B------:R-:W-:Y:S01]  /*0600*/  IADD3 R138, P0, R3, R132.reuse, RZ ;  /* 0x00000084038a7210 */ /* 0x080fe20007f1e0ff */
[----:B------:R0:W5:Y:S01]  /*0610*/  LDG.E.U8 R136, desc[UR6][R8.64] ;  /* 0x0000000608887981 */ /* 0x000162000c1e1100 */
[-C--:B------:R-:W-:Y:S01]  /*0620*/  IADD3 R106, P1, R5, R132.reuse, RZ ;  /* 0x00000084056a7210 */ /* 0x080fe20007f3e0ff */
[C---:B-1----:R-:W-:Y:S01]  /*0630*/  IMAD R11, R126.reuse, 0x88, RZ ;  /* 0x000000887e0b7824 */ /* 0x042fe200078e02ff */
[-C--:B------:R-:W-:Y:S01]  /*0640*/  LEA.HI.X.SX32 R139, R3, R133.reuse, 0x1, P0 ;  /* 0x00000085038b7211 */ /* 0x080fe200000f0eff */
[C---:B------:R-:W-:Y:S01]  /*0650*/  IMAD R15, R126.reuse, 0x8d, RZ ;  /* 0x0000008d7e0f7824 */ /* 0x040fe200078e02ff */
[-C--:B------:R-:W-:Y:S01]  /*0660*/  LEA.HI.X.SX32 R107, R5, R133.reuse, 0x1, P1 ;  /* 0x00000085056b7211 */ /* 0x080fe200008f0eff */
[C---:B------:R-:W-:Y:S01]  /*0670*/  IMAD R13, R126.reuse, 0x89, RZ ;  /* 0x000000897e0d7824 */ /* 0x040fe200078e02ff */
[-C--:B------:R-:W-:Y:S01]  /*0680*/  IADD3 R2, P0, R7, R132.reuse, RZ ;  /* 0x0000008407027210 */ /* 0x080fe20007f1e0ff */
[C---:B------:R-:W-:Y:S01]  /*0690*/  IMAD R17, R126.reuse, 0x8e, RZ ;  /* 0x0000008e7e117824 */ /* 0x040fe200078e02ff */
[-C--:B------:R-:W-:Y:S01]  /*06a0*/  IADD3 R4, P1, R11, R132.reuse, RZ ;  /* 0x000000840b047210 */ /* 0x080fe20007f3e0ff */
[C---:B0-----:R-:W-:Y:S01]  /*06b0*/  IMAD R9, R126.reuse, 0x8a, RZ ;  /* 0x0000008a7e097824 */ /* 0x041fe200078e02ff */
[-C--:B------:R-:W-:Y:S01]  /*06c0*/  LEA.HI.X.SX32 R3, R7, R133.reuse, 0x1, P0 ;  /* 0x0000008507037211 */ /* 0x080fe200000f0eff */
[----:B------:R-:W5:Y:S01]  /*06d0*/  LDG.E.U8 R116, desc[UR6][R116.64] ;  /* 0x0000000674747981 */ /* 0x000f62000c1e1100 */
[----:B------:R-:W-:Y:S01]  /*06e0*/  LEA.HI.X.SX32 R5, R11, R133, 0x1, P1 ;  /* 0x000000850b057211 */ /* 0x000fe200008f0eff */
[----:B------:R-:W-:Y:S01]  /*06f0*/  IMAD R11, R126, 0x8b, RZ ;  /* 0x0000008b7e0b7824 */ /* 0x000fe200078e02ff */
[-C--:B------:R-:W-:Y:S01]  /*0700*/  IADD3 R6, P0, R13, R132.reuse, RZ ;  /* 0x000000840d067210 */ /* 0x080fe20007f1e0ff */
[----:B------:R0:W5:Y:S01]  /*0710*/  LDG.E.U8 R102, desc[UR6][R2.64] ;  /* 0x0000000602667981 */ /* 0x000162000c1e1100 */
[----:B------:R-:W-:-:S02]  /*0720*/  IADD3 R8, P1, R9, R132, RZ ;  /* 0x0000008409087210 */ /* 0x000fc40007f3e0ff */
[-C--:B------:R-:W-:Y:S01]  /*0730*/  LEA.HI.X.SX32 R7, R13, R133.reuse, 0x1, P0 ;  /* 0x000000850d077211 */ /* 0x080fe200000f0eff */
[C---:B------:R-:W-:Y:S01]  /*0740*/  IMAD R13, R126.reuse, 0x8c, RZ ;  /* 0x0000008c7e0d7824 */ /* 0x040fe200078e02ff */
[-C--:B------:R-:W-:Y:S01]  /*0750*/  IADD3 R10, P0, R11, R132.reuse, RZ ;  /* 0x000000840b0a7210 */ /* 0x080fe20007f1e0ff */
[----:B------:R-:W5:Y:S01]  /*0760*/  LDG.E.U8 R106, desc[UR6][R106.64] ;  /* 0x000000066a6a7981 */ /* 0x000f62000c1e1100 */
[-C--:B------:R-:W-:Y:S02]  /*0770*/  LEA.HI.X.SX32 R9, R9, R133.reuse, 0x1, P1 ;  /* 0x0000008509097211 */ /* 0x080fe400008f0eff */
[-C--:B------:R-:W-:Y:S01]  /*0780*/  LEA.HI.X.SX32 R11, R11, R133.reuse, 0x1, P0 ;  /* 0x000000850b0b7211 */ /* 0x080fe200000f0eff */
[----:B------:R1:W5:Y:S01]  /*0790*/  LDG.E.U8 R117, desc[UR6][R4.64] ;  /* 0x0000000604757981 */ /* 0x000362000c1e1100 */
[-C--:B------:R-:W-:Y:S02]  /*07a0*/  IADD3 R12, P1, R13, R132.reuse, RZ ;  /* 0x000000840d0c7210 */ /* 0x080fe40007f3e0ff */
[-C--:B0-----:R-:W-:Y:S01]  /*07b0*/  IADD3 R2, P0, R15, R132.reuse, RZ ;  /* 0x000000840f027210 */ /* 0x081fe20007f1e0ff */
[C---:B------:R-:W-:Y:S01]  /*07c0*/  IMAD R19, R126.reuse, 0x8f, RZ ;  /* 0x0000008f7e137824 */ /* 0x040fe200078e02ff */
[-C--:B------:R-:W-:Y:S01]  /*07d0*/  LEA.HI.X.SX32 R13, R13, R133.reuse, 0x1, P1 ;  /* 0x000000850d0d7211 */ /* 0x080fe200008f0eff */
[----:B------:R0:W5:Y:S01]  /*07e0*/  LDG.E.U8 R107, desc[UR6][R8.64] ;  /* 0x00000006086b7981 */ /* 0x000162000c1e1100 */
[-C--:B------:R-:W-:Y:S01]  /*07f0*/  LEA.HI.X.SX32 R3, R15, R133.reuse, 0x1, P0 ;  /* 0x000000850f037211 */ /* 0x080fe200000f0eff */
[C---:B------:R-:W-:Y:S01]  /*0800*/  IMAD.SHL.U32 R15, R126.reuse, 0x10, RZ ;  /* 0x000000107e0f7824 */ /* 0x040fe200078e00ff */
[C---:B-1----:R-:W-:Y:S01]  /*0810*/  IADD3 R4, P1, R17.reuse, R132, RZ ;  /* 0x0000008411047210 */ /* 0x042fe20007f3e0ff */
[----:B------:R-:W5:Y:S04]  /*0820*/  LDG.E.U8 R134, desc[UR6][R134.64] ;  /* 0x0000000686867981 */ /* 0x000f68000c1e1100 */
[----:B------:R-:W5:Y:S01]  /*0830*/  LDG.E.U8 R138, desc[UR6][R138.64] ;  /* 0x000000068a8a7981 */ /* 0x000f62000c1e1100 */
[----:B0-----:R-:W-:Y:S01]  /*0840*/  IMAD R9, R126, 0x11, RZ ;  /* 0x000000117e097824 */ /* 0x001fe200078e02ff */
[----:B------:R-:W-:-:S02]  /*0850*/  LEA.HI.X.SX32 R5, R17, R133, 0x1, P1 ;  /* 0x0000008511057211 */ /* 0x000fc400008f0eff */
[----:B------:R0:W5:Y:S01]  /*0860*/  LDG.E.U8 R118, desc[UR6][R12.64] ;  /* 0x000000060c767981 */ /* 0x000162000c1e1100 */
[-C--:B------:R-:W-:Y:S02]  /*0870*/  IADD3 R162, P0, R15, R132.reuse, RZ ;  /* 0x000000840fa27210 */ /* 0x080fe40007f1e0ff */
[----:B------:R-:W-:Y:S01]  /*0880*/  IADD3 R160, P1, R9, R132, RZ ;  /* 0x0000008409a07210 */ /* 0x000fe20007f3e0ff */
[----:B------:R1:W5:Y:S04]  /*0890*/  LDG.E.U8 R135, desc[UR6][R10.64] ;  /* 0x000000060a877981 */ /* 0x000368000c1e1100 */
[----:B------:R1:W5:Y:S01]  /*08a0*/  LDG.E.U8 R139, desc[UR6][R6.64] ;  /* 0x00000006068b7981 */ /* 0x000362000c1e1100 */
[----:B0-----:R-:W-:-:S03]  /*08b0*/  IMAD R13, R126, 0x13, RZ ;  /* 0x000000137e0d7824 */ /* 0x001fc600078e02ff */
[----:B------:R0:W5:Y:S01]  /*08c0*/  LDG.E.U8 R70, desc[UR6][R2.64] ;  /* 0x0000000602467981 */ /* 0x000162000c1e1100 */
[----:B-1----:R-:W-:-:S03]  /*08d0*/  IMAD R11, R126, 0x12, RZ ;  /* 0x000000127e0b7824 */ /* 0x002fc600078e02ff */
[----:B------:R1:W5:Y:S01]  /*08e0*/  LDG.E.U8 R68, desc[UR6][R4.64] ;  /* 0x0000000604447981 */ /* 0x000362000c1e1100 */
[-C--:B------:R-:W-:Y:S02]  /*08f0*/  IADD3 R6, P2, R19, R132.reuse, RZ ;  /* 0x0000008413067210 */ /* 0x080fe40007f5e0ff */
[-C--:B------:R-:W-:Y:S01]  /*0900*/  LEA.HI.X.SX32 R163, R15, R133.reuse, 0x1, P0 ;  /* 0x000000850fa37211 */ /* 0x080fe200000f0eff */
[C---:B------:R-:W-:Y:S01]  /*0910*/  IMAD R21, R126.reuse, 0x90, RZ ;  /* 0x000000907e157824 */ /* 0x040fe200078e02ff */
[-C--:B------:R-:W-:Y:S01]  /*0920*/  LEA.HI.X.SX32 R7, R19, R133.reuse, 0x1, P2 ;  /* 0x0000008513077211 */ /* 0x080fe200010f0eff */
[C---:B0-----:R-:W-:Y:S01]  /*0930*/  IMAD R3, R126.reuse, 0x14, RZ ;  /* 0x000000147e037824 */ /* 0x041fe200078e02ff */
[-C--:B------:R-:W-:Y:S01]  /*0940*/  LEA.HI.X.SX32 R161, R9, R133.reuse, 0x1, P1 ;  /* 0x0000008509a17211 */ /* 0x080fe200008f0eff */
[C---:B------:R-:W-:Y:S01]  /*0950*/  IMAD R23, R126.reuse, 0x91, RZ ;  /* 0x000000917e177824 */ /* 0x040fe200078e02ff */
[-C--:B------:R-:W-:Y:S01]  /*0960*/  IADD3 R158, P0, R11, R132.reuse, RZ ;  /* 0x000000840b9e7210 */ /* 0x080fe20007f1e0ff */
[----:B-1----:R-:W-:Y:S01]  /*0970*/  IMAD R5, R126, 0x15, RZ ;  /* 0x000000157e057824 */ /* 0x002fe200078e02ff */
[----:B------:R-:W-:Y:S01]  /*0980*/  IADD3 R156, P1, R13, R132, RZ ;  /* 0x000000840d9c7210 */ /* 0x000fe20007f3e0ff */
[----:B------:R0:W5:Y:S01]  /*0990*/  LDG.E.U8 R109, desc[UR6][R6.64] ;  /* 0x00000006066d7981 */ /* 0x000162000c1e1100 */
[----:B------:R-:W-:-:S02]  /*09a0*/  LEA.HI.X.SX32 R159, R11, R133, 0x1, P0 ;  /* 0x000000850b9f7211 */ /* 0x000fc400000f0eff */
[-C--:B------:R-:W-:Y:S01]  /*09b0*/  LEA.HI.X.SX32 R157, R13, R133.reuse, 0x1, P1 ;  /* 0x000000850d9d7211 */ /* 0x080fe200008f0eff */
[C---:B------:R-:W-:Y:S01]  /*09c0*/  IMAD R9, R126.reuse, 0x1a, RZ ;  /* 0x0000001a7e097824 */ /* 0x040fe200078e02ff */
[-C--:B------:R-:W-:Y:S01]  /*09d0*/  IADD3 R154, P0, R3, R132.reuse, RZ ;  /* 0x00000084039a7210 */ /* 0x080fe20007f1e0ff */
[C---:B------:R-:W-:Y:S01]  /*09e0*/  IMAD R15, R126.reuse, 0x1d, RZ ;  /* 0x0000001d7e0f7824 */ /* 0x040fe200078e02ff */
[-C--:B------:R-:W-:Y:S01]  /*09f0*/  IADD3 R152, P1, R5, R132.reuse, RZ ;  /* 0x0000008405987210 */ /* 0x080fe20007f3e0ff */
[C---:B------:R-:W-:Y:S01]  /*0a00*/  IMAD R17, R126.reuse, 0x1e, RZ ;  /* 0x0000001e7e117824 */ /* 0x040fe200078e02ff */
[----:B------:R-:W5:Y:S01]  /*0a10*/  LDG.E.U8 R160, desc[UR6][R160.64] ;  /* 0x00000006a0a07981 */ /* 0x000f62000c1e1100 */
[C---:B0-----:R-:W-:Y:S01]  /*0a20*/  IMAD R7, R126.reuse, 0x16, RZ ;  /* 0x000000167e077824 */ /* 0x041fe200078e02ff */
[-C--:B------:R-:W-:Y:S01]  /*0a30*/  LEA.HI.X.SX32 R155, R3, R133.reuse, 0x1, P0 ;  /* 0x00000085039b7211 */ /* 0x080fe200000f0eff */
[C---:B------:R-:W-:Y:S01]  /*0a40*/  IMAD R3, R126.reuse, 0x17, RZ ;  /* 0x000000177e037824 */ /* 0x040fe200078e02ff */
[-C--:B------:R-:W-:Y:S01]  /*0a50*/  LEA.HI.X.SX32 R153, R5, R133.reuse, 0x1, P1 ;  /* 0x0000008505997211 */ /* 0x080fe200008f0eff */
[C---:B------:R-:W-:Y:S01]  /*0a60*/  IMAD R5, R126.reuse, 0x18, RZ ;  /* 0x000000187e057824 */ /* 0x040fe200078e02ff */
[-C--:B------:R-:W-:Y:S01]  /*0a70*/  IADD3 R150, P0, R7, R132.reuse, RZ ;  /* 0x0000008407967210 */ /* 0x080fe20007f1e0ff */
[C---:B------:R-:W-:Y:S01]  /*0a80*/  IMAD R11, R126.reuse, 0x1b, RZ ;  /* 0x0000001b7e0b7824 */ /* 0x040fe200078e02ff */
[-C--:B------:R-:W-:Y:S01]  /*0a90*/  IADD3 R148, P1, R3, R132.reuse, RZ ;  /* 0x0000008403947210 */ /* 0x080fe20007f3e0ff */
[C---:B------:R-:W-:Y:S01]  /*0aa0*/  IMAD R13, R126.reuse, 0x1c, RZ ;  /* 0x0000001c7e0d7824 */ /* 0x040fe200078e02ff */
[-C--:B------:R-:W-:Y:S01]  /*0ab0*/  LEA.HI.X.SX32 R151, R7, R133.reuse, 0x1, P0 ;  /* 0x0000008507977211 */ /* 0x080fe200000f0eff */
[C---:B------:R-:W-:Y:S01]  /*0ac0*/  IMAD R7, R126.reuse, 0x19, RZ ;  /* 0x000000197e077824 */ /* 0x040fe200078e02ff */
[-C--:B------:R-:W-:Y:S01]  /*0ad0*/  IADD3 R146, P0, R5, R132.reuse, RZ ;  /* 0x0000008405927210 */ /* 0x080fe20007f1e0ff */
[C---:B------:R-:W-:Y:S01]  /*0ae0*/  IMAD R19, R126.reuse, 0x1f, RZ ;  /* 0x0000001f7e137824 */ /* 0x040fe200078e02ff */
        /* <DEDUP_REMOVED lines=10> */
[----:B------:R-:W-:Y:S01]  /*0b90*/  LEA.HI.X.SX32 R5, R9, R133, 0x1, P0 ;  /* 0x0000008509057211 */ /* 0x000fe200000f0eff */
[----:B------:R-:W-:Y:S01]  /*0ba0*/  IMAD R41, R126, 0x24, RZ ;  /* 0x000000247e297824 */ /* 0x000fe200078e02ff */
[-C--:B------:R-:W-:Y:S01]  /*0bb0*/  IADD3 R6, P1, R11, R132.reuse, RZ ;  /* 0x000000840b067210 */ /* 0x080fe20007f3e0ff */
[----:B------:R-:W5:Y:S01]  /*0bc0*/  LDG.E.U8 R143, desc[UR6][R2.64] ;  /* 0x00000006028f7981 */ /* 0x000f62000c1e1100 */
[----:B------:R-:W-:-:S02]  /*0bd0*/  IADD3 R8, P0, R13, R132, RZ ;  /* 0x000000840d087210 */ /* 0x000fc40007f1e0ff */
[-C--:B------:R-:W-:Y:S01]  /*0be0*/  LEA.HI.X.SX32 R7, R11, R133.reuse, 0x1, P1 ;  /* 0x000000850b077211 */ /* 0x080fe200008f0eff */
[----:B------:R-:W5:Y:S01]  /*0bf0*/  LDG.E.U8 R141, desc[UR6][R4.64] ;  /* 0x00000006048d7981 */ /* 0x000f62000c1e1100 */
[-C--:B------:R-:W-:Y:S02]  /*0c00*/  LEA.HI.X.SX32 R9, R13, R133.reuse, 0x1, P0 ;  /* 0x000000850d097211 */ /* 0x080fe400000f0eff */
[-C--:B------:R-:W-:Y:S01]  /*0c10*/  IADD3 R10, P1, R15, R132.reuse, RZ ;  /* 0x000000840f0a7210 */ /* 0x080fe20007f3e0ff */
[----:B------:R0:W5:Y:S01]  /*0c20*/  LDG.E.U8 R0, desc[UR6][R6.64] ;  /* 0x0000000606007981 */ /* 0x000162000c1e1100 */
[----:B------:R-:W-:Y:S02]  /*0c30*/  IADD3 R12, P0, R17, R132, RZ ;  /* 0x00000084110c7210 */ /* 0x000fe40007f1e0ff */
[-C--:B------:R-:W-:Y:S01]  /*0c40*/  LEA.HI.X.SX32 R11, R15, R133.reuse, 0x1, P1 ;  /* 0x000000850f0b7211 */ /* 0x080fe200008f0eff */
[----:B------:R1:W5:Y:S01]  /*0c50*/  LDG.E.U8 R2, desc[UR6][R8.64] ;  /* 0x0000000608027981 */ /* 0x000362000c1e1100 */
[----:B------:R-:W-:-:S02]  /*0c60*/  LEA.HI.X.SX32 R13, R17, R133, 0x1, P0 ;  /* 0x00000085110d7211 */ /* 0x000fc400000f0eff */
[-C--:B------:R-:W-:Y:S01]  /*0c70*/  IADD3 R14, P1, R19, R132.reuse, RZ ;  /* 0x00000084130e7210 */ /* 0x080fe20007f3e0ff */
[----:B------:R1:W5:Y:S01]  /*0c80*/  LDG.E.U8 R3, desc[UR6][R10.64] ;  /* 0x000000060a037981 */ /* 0x000362000c1e1100 */
[-C--:B------:R-:W-:Y:S01]  /*0c90*/  IADD3 R16, P0, R21, R132.reuse, RZ ;  /* 0x0000008415107210 */ /* 0x080fe20007f1e0ff */
[C---:B0-----:R-:W-:Y:S01]  /*0ca0*/  IMAD R7, R126.reuse, 0x92, RZ ;  /* 0x000000927e077824 */ /* 0x041fe200078e02ff */
[-C--:B------:R-:W-:Y:S01]  /*0cb0*/  LEA.HI.X.SX32 R15, R19, R133.reuse, 0x1, P1 ;  /* 0x00000085130f7211 */ /* 0x080fe200008f0eff */
[----:B------:R0:W5:Y:S01]  /*0cc0*/  LDG.E.U8 R4, desc[UR6][R12.64] ;  /* 0x000000060c047981 */ /* 0x000162000c1e1100 */
[-C--:B------:R-:W-:Y:S01]  /*0cd0*/  LEA.HI.X.SX32 R17, R21, R133.reuse, 0x1, P0 ;  /* 0x0000008515117211 */ /* 0x080fe200000f0eff */
[C---:B-1----:R-:W-:Y:S01]  /*0ce0*/  IMAD R9, R126.reuse, 0x93, RZ ;  /* 0x000000937e097824 */ /* 0x042fe200078e02ff */
[-C--:B------:R-:W-:Y:S01]  /*0cf0*/  IADD3 R18, P1, R23, R132.reuse, RZ ;  /* 0x0000008417127210 */ /* 0x080fe20007f3e0ff */
[----:B------:R1:W5:Y:S01]  /*0d00*/  LDG.E.U8 R5, desc[UR6][R14.64] ;  /* 0x000000060e057981 */ /* 0x000362000c1e1100 */
[-C--:B------:R-:W-:Y:S01]  /*0d10*/  IADD3 R20, P0, R7, R132.reuse, RZ ;  /* 0x0000008407147210 */ /* 0x080fe20007f1e0ff */
[C---:B------:R-:W-:Y:S01]  /*0d20*/  IMAD R11, R126.reuse, 0x94, RZ ;  /* 0x000000947e0b7824 */ /* 0x040fe200078e02ff */
[-C--:B------:R-:W-:Y:S01]  /*0d30*/  LEA.HI.X.SX32 R19, R23, R133.reuse, 0x1, P1 ;  /* 0x0000008517137211 */ /* 0x080fe200008f0eff */
[----:B------:R1:W5:Y:S01]  /*0d40*/  LDG.E.U8 R6, desc[UR6][R16.64] ;  /* 0x0000000610067981 */ /* 0x000362000c1e1100 */
[----:B------:R-:W-:Y:S01]  /*0d50*/  LEA.HI.X.SX32 R21, R7, R133, 0x1, P0 ;  /* 0x0000008507157211 */ /* 0x000fe200000f0eff */
[----:B0-----:R-:W-:Y:S01]  /*0d60*/  IMAD R13, R126, 0x95, RZ ;  /* 0x000000957e0d7824 */ /* 0x001fe200078e02ff */
[-C--:B------:R-:W-:Y:S01]  /*0d70*/  IADD3 R22, P1, R9, R132.reuse, RZ ;  /* 0x0000008409167210 */ /* 0x080fe20007f3e0ff */
[----:B------:R0:W5:Y:S01]  /*0d80*/  LDG.E.U8 R7, desc[UR6][R18.64] ;  /* 0x0000000612077981 */ /* 0x000162000c1e1100 */
[----:B------:R-:W-:-:S02]  /*0d90*/  IADD3 R24, P0, R11, R132, RZ ;  /* 0x000000840b187210 */ /* 0x000fc40007f1e0ff */
[-C--:B------:R-:W-:Y:S01]  /*0da0*/  LEA.HI.X.SX32 R23, R9, R133.reuse, 0x1, P1 ;  /* 0x0000008509177211 */ /* 0x080fe200008f0eff */
[----:B------:R0:W5:Y:S01]  /*0db0*/  LDG.E.U8 R8, desc[UR6][R20.64] ;  /* 0x0000000614087981 */ /* 0x000162000c1e1100 */
[-C--:B------:R-:W-:Y:S02]  /*0dc0*/  LEA.HI.X.SX32 R25, R11, R133.reuse, 0x1, P0 ;  /* 0x000000850b197211 */ /* 0x080fe400000f0eff */
[-C--:B-1----:R-:W-:Y:S01]  /*0dd0*/  IADD3 R14, P1, R13, R132.reuse, RZ ;  /* 0x000000840d0e7210 */ /* 0x082fe20007f3e0ff */
[----:B------:R1:W5:Y:S01]  /*0de0*/  LDG.E.U8 R9, desc[UR6][R22.64] ;  /* 0x0000000616097981 */ /* 0x000362000c1e1100 */
[-C--:B------:R-:W-:Y:S02]  /*0df0*/  IADD3 R16, P0, R27, R132.reuse, RZ ;  /* 0x000000841b107210 */ /* 0x080fe40007f1e0ff */
[-C--:B------:R-:W-:Y:S01]  /*0e00*/  LEA.HI.X.SX32 R15, R13, R133.reuse, 0x1, P1 ;  /* 0x000000850d0f7211 */ /* 0x080fe200008f0eff */
[C---:B------:R-:W-:Y:S01]  /*0e10*/  IMAD R13, R126.reuse, 0x98, RZ ;  /* 0x000000987e0d7824 */ /* 0x040fe200078e02ff */
[----:B------:R-:W-:Y:S01]  /*0e20*/  LEA.HI.X.SX32 R17, R27, R133, 0x1, P0 ;  /* 0x000000851b117211 */ /* 0x000fe200000f0eff */
[----:B------:R-:W-:Y:S01]  /*0e30*/  IMAD R27, R126, 0x99, RZ ;  /* 0x000000997e1b7824 */ /* 0x000fe200078e02ff */
[-C--:B0-----:R-:W-:Y:S01]  /*0e40*/  IADD3 R18, P1, R29, R132.reuse, RZ ;  /* 0x000000841d127210 */ /* 0x081fe20007f3e0ff */
[----:B------:R0:W5:Y:S01]  /*0e50*/  LDG.E.U8 R10, desc[UR6][R24.64] ;  /* 0x00000006180a7981 */ /* 0x000162000c1e1100 */
[----:B------:R-:W-:-:S02]  /*0e60*/  IADD3 R20, P0, R13, R132, RZ ;  /* 0x000000840d147210 */ /* 0x000fc40007f1e0ff */
[-C--:B------:R-:W-:Y:S01]  /*0e70*/  LEA.HI.X.SX32 R19, R29, R133.reuse, 0x1, P1 ;  /* 0x000000851d137211 */ /* 0x080fe200008f0eff */
[C---:B------:R-:W-:Y:S01]  /*0e80*/  IMAD R29, R126.reuse, 0x9a, RZ ;  /* 0x0000009a7e1d7824 */ /* 0x040fe200078e02ff */
[-C--:B-1----:R-:W-:Y:S01]  /*0e90*/  IADD3 R22, P1, R27, R132.reuse, RZ ;  /* 0x000000841b167210 */ /* 0x082fe20007f3e0ff */
[----:B------:R-:W5:Y:S01]  /*0ea0*/  LDG.E.U8 R11, desc[UR6][R14.64] ;  /* 0x000000060e0b7981 */ /* 0x000f62000c1e1100 */
[-C--:B------:R-:W-:Y:S02]  /*0eb0*/  LEA.HI.X.SX32 R21, R13, R133.reuse, 0x1, P0 ;  /* 0x000000850d157211 */ /* 0x080fe400000f0eff */
[----:B------:R-:W-:Y:S01]  /*0ec0*/  LEA.HI.X.SX32 R23, R27, R133, 0x1, P1 ;  /* 0x000000851b177211 */ /* 0x000fe200008f0eff */
[----:B------:R-:W-:Y:S01]  /*0ed0*/  IMAD R27, R126, 0x9c, RZ ;  /* 0x0000009c7e1b7824 */ /* 0x000fe200078e02ff */
[-C--:B0-----:R-:W-:Y:S01]  /*0ee0*/  IADD3 R24, P0, R29, R132.reuse, RZ ;  /* 0x000000841d187210 */ /* 0x081fe20007f1e0ff */
[----:B------:R0:W5:Y:S01]  /*0ef0*/  LDG.E.U8 R13, desc[UR6][R18.64] ;  /* 0x00000006120d7981 */ /* 0x000162000c1e1100 */
[----:B------:R-:W-:-:S02]  /*0f00*/  IADD3 R28, P1, R31, R132, RZ ;  /* 0x000000841f1c7210 */ /* 0x000fc40007f3e0ff */
[-C--:B------:R-:W-:Y:S01]  /*0f10*/  LEA.HI.X.SX32 R25, R29, R133.reuse, 0x1, P0 ;  /* 0x000000851d197211 */ /* 0x080fe200000f0eff */
[----:B------:R1:W5:Y:S01]  /*0f20*/  LDG.E.U8 R14, desc[UR6][R20.64] ;  /* 0x00000006140e7981 */ /* 0x000362000c1e1100 */
[-C--:B------:R-:W-:Y:S02]  /*0f30*/  IADD3 R30, P0, R27, R132.reuse, RZ ;  /* 0x000000841b1e7210 */ /* 0x080fe40007f1e0ff */
[-C--:B------:R-:W-:Y:S01]  /*0f40*/  LEA.HI.X.SX32 R29, R31, R133.reuse, 0x1, P1 ;  /* 0x000000851f1d7211 */ /* 0x080fe200008f0eff */
[----:B------:R-:W5:Y:S01]  /*0f50*/  LDG.E.U8 R12, desc[UR6][R16.64] ;  /* 0x00000006100c7981 */ /* 0x000f62000c1e1100 */
[C---:B0-----:R-:W-:Y:S01]  /*0f60*/  IMAD R19, R126.reuse, 0x9e, RZ ;  /* 0x0000009e7e137824 */ /* 0x041fe200078e02ff */
[-C--:B------:R-:W-:Y:S01]  /*0f70*/  LEA.HI.X.SX32 R31, R27, R133.reuse, 0x1, P0 ;  /* 0x000000851b1f7211 */ /* 0x080fe200000f0eff */
[C---:B------:R-:W-:Y:S01]  /*0f80*/  IMAD R27, R126.reuse, 0x9f, RZ ;  /* 0x0000009f7e1b7824 */ /* 0x040fe200078e02ff */
[-C--:B------:R-:W-:Y:S01]  /*0f90*/  IADD3 R32, P1, R33, R132.reuse, RZ ;  /* 0x0000008421207210 */ /* 0x080fe20007f3e0ff */
[----:B-1----:R-:W-:Y:S01]  /*0fa0*/  IMAD.SHL.U32 R21, R126, 0x20, RZ ;  /* 0x000000207e157824 */ /* 0x002fe200078e00ff */
[----:B------:R-:W-:Y:S01]  /*0fb0*/  IADD3 R34, P0, R19, R132, RZ ;  /* 0x0000008413227210 */ /* 0x000fe20007f1e0ff */
[----:B------:R0:W5:Y:S01]  /*0fc0*/  LDG.E.U8 R15, desc[UR6][R22.64] ;  /* 0x00000006160f7981 */ /* 0x000162000c1e1100 */
[----:B------:R-:W-:-:S02]  /*0fd0*/  LEA.HI.X.SX32 R33, R33, R133, 0x1, P1 ;  /* 0x0000008521217211 */ /* 0x000fc400008f0eff */
[-C--:B------:R-:W-:Y:S01]  /*0fe0*/  IADD3 R36, P1, R27, R132.reuse, RZ ;  /* 0x000000841b247210 */ /* 0x080fe20007f3e0ff */
[----:B------:R1:W5:Y:S01]  /*0ff0*/  LDG.E.U8 R16, desc[UR6][R24.64] ;  /* 0x0000000618107981 */ /* 0x000362000c1e1100 */
[-C--:B------:R-:W-:Y:S02]  /*1000*/  LEA.HI.X.SX32 R35, R19, R133.reuse, 0x1, P0 ;  /* 0x0000008513237211 */ /* 0x080fe400000f0eff */
[----:B------:R-:W-:Y:S01]  /*1010*/  IADD3 R26, P0, R21, R132, RZ ;  /* 0x00000084151a7210 */ /* 0x000fe20007f1e0ff */
[----:B------:R1:W5:Y:S01]  /*1020*/  LDG.E.U8 R17, desc[UR6][R28.64] ;  /* 0x000000061c117981 */ /* 0x000362000c1e1100 */
[C---:B0-----:R-:W-:Y:S01]  /*1030*/  IMAD R23, R126.reuse, 0x21, RZ ;  /* 0x000000217e177824 */ /* 0x041fe200078e02ff */
[-C--:B------:R-:W-:Y:S02]  /*1040*/  LEA.HI.X.SX32 R37, R27, R133.reuse, 0x1, P1 ;  /* 0x000000851b257211 */ /* 0x080fe400008f0eff */
[----:B------:R0:W5:Y:S01]  /*1050*/  LDG.E.U8 R18, desc[UR6][R30.64] ;  /* 0x000000061e127981 */ /* 0x000162000c1e1100 */
[----:B-1----:R-:W-:Y:S01]  /*1060*/  IMAD R25, R126, 0x22, RZ ;  /* 0x000000227e197824 */ /* 0x002fe200078e02ff */
[----:B------:R-:W-:-:S02]  /*1070*/  LEA.HI.X.SX32 R27, R21, R133, 0x1, P0 ;  /* 0x00000085151b7211 */ /* 0x000fc400000f0eff */
[----:B------:R1:W5:Y:S01]  /*1080*/  LDG.E.U8 R19, desc[UR6][R32.64] ;  /* 0x0000000620137981 */ /* 0x000362000c1e1100 */
[-C--:B------:R-:W-:Y:S01]  /*1090*/  IADD3 R28, P1, R23, R132.reuse, RZ ;  /* 0x00000084171c7210 */ /* 0x080fe20007f3e0ff */
[----:B------:R-:W-:Y:S02]  /*10a0*/  IMAD R43, R126, 0x25, RZ ;  /* 0x000000257e2b7824 */ /* 0x000fe400078e02ff */
[----:B------:R1:W5:Y:S01]  /*10b0*/  LDG.E.U8 R20, desc[UR6][R34.64] ;  /* 0x0000000622147981 */ /* 0x000362000c1e1100 */
[-C--:B0-----:R-:W-:Y:S02]  /*10c0*/  IADD3 R30, P0, R25, R132.reuse, RZ ;  /* 0x00000084191e7210 */ /* 0x081fe40007f1e0ff */
[-C--:B------:R-:W-:Y:S01]  /*10d0*/  LEA.HI.X.SX32 R29, R23, R133.reuse, 0x1, P1 ;  /* 0x00000085171d7211 */ /* 0x080fe200008f0eff */
[----:B------:R0:W5:Y:S01]  /*10e0*/  LDG.E.U8 R21, desc[UR6][R36.64] ;  /* 0x0000000624157981 */ /* 0x000162000c1e1100 */
[----:B------:R-:W-:Y:S02]  /*10f0*/  LEA.HI.X.SX32 R31, R25, R133, 0x1, P0 ;  /* 0x00000085191f7211 */ /* 0x000fe400000f0eff */
[-C--:B-1----:R-:W-:Y:S01]  /*1100*/  IADD3 R32, P1, R39, R132.reuse, RZ ;  /* 0x0000008427207210 */ /* 0x082fe20007f3e0ff */
[----:B------:R1:W5:Y:S01]  /*1110*/  LDG.E.U8 R23, desc[UR6][R28.64] ;  /* 0x000000061c177981 */ /* 0x000362000c1e1100 */
[----:B------:R-:W-:-:S02]  /*1120*/  IADD3 R34, P0, R41, R132, RZ ;  /* 0x0000008429227210 */ /* 0x000fc40007f1e0ff */
[-C--:B------:R-:W-:Y:S01]  /*1130*/  LEA.HI.X.SX32 R33, R39, R133.reuse, 0x1, P1 ;  /* 0x0000008527217211 */ /* 0x080fe200008f0eff */
[C---:B------:R-:W-:Y:S01]  /*1140*/  IMAD R39, R126.reuse, 0x26, RZ ;  /* 0x000000267e277824 */ /* 0x040fe200078e02ff */
[-C--:B------:R-:W-:Y:S01]  /*1150*/  LEA.HI.X.SX32 R35, R41, R133.reuse, 0x1, P0 ;  /* 0x0000008529237211 */ /* 0x080fe200000f0eff */
[C---:B------:R-:W-:Y:S01]  /*1160*/  IMAD R41, R126.reuse, 0x27, RZ ;  /* 0x000000277e297824 */ /* 0x040fe200078e02ff */
[-C--:B0-----:R-:W-:Y:S01]  /*1170*/  IADD3 R36, P1, R43, R132.reuse, RZ ;  /* 0x000000842b247210 */ /* 0x081fe20007f3e0ff */
[----:B------:R0:W5:Y:S01]  /*1180*/  LDG.E.U8 R24, desc[UR6][R30.64] ;  /* 0x000000061e187981 */ /* 0x000162000c1e1100 */
[-C--:B------:R-:W-:Y:S01]  /*1190*/  IADD3 R38, P0, R39, R132.reuse, RZ ;  /* 0x0000008427267210 */ /* 0x080fe20007f1e0ff */
[----:B-1----:R-:W-:Y:S01]  /*11a0*/  IMAD R29, R126, 0x28, RZ ;  /* 0x000000287e1d7824 */ /* 0x002fe200078e02ff */
[----:B------:R-:W-:Y:S01]  /*11b0*/  LEA.HI.X.SX32 R37, R43, R133, 0x1, P1 ;  /* 0x000000852b257211 */ /* 0x000fe200008f0eff */
[----:B------:R-:W5:Y:S01]  /*11c0*/  LDG.E.U8 R22, desc[UR6][R26.64] ;  /* 0x000000061a167981 */ /* 0x000f62000c1e1100 */
[----:B------:R-:W-:-:S03]  /*11d0*/  IADD3 R40, P1, R41, R132, RZ ;  /* 0x0000008429287210 */ /* 0x000fc60007f3e0ff */
[----:B------:R1:W5:Y:S01]  /*11e0*/  LDG.E.U8 R25, desc[UR6][R32.64] ;  /* 0x0000000620197981 */ /* 0x000362000c1e1100 */
[C---:B0-----:R-:W-:Y:S01]  /*11f0*/  IMAD R31, R126.reuse, 0x29, RZ ;  /* 0x000000297e1f7824 */ /* 0x041fe200078e02ff */
[-C--:B------:R-:W-:Y:S01]  /*1200*/  LEA.HI.X.SX32 R39, R39, R133.reuse, 0x1, P0 ;  /* 0x0000008527277211 */ /* 0x080fe200000f0eff */
[C---:B------:R-:W-:Y:S01]  /*1210*/  IMAD R49, R126.reuse, 0x2c, RZ ;  /* 0x0000002c7e317824 */ /* 0x040fe200078e02ff */
[-C--:B------:R-:W-:Y:S01]  /*1220*/  LEA.HI.X.SX32 R41, R41, R133.reuse, 0x1, P1 ;  /* 0x0000008529297211 */ /* 0x080fe200008f0eff */
[----:B------:R0:W5:Y:S01]  /*1230*/  LDG.E.U8 R26, desc[UR6][R34.64] ;  /* 0x00000006221a7981 */ /* 0x000162000c1e1100 */
[-C--:B------:R-:W-:Y:S02]  /*1240*/  IADD3 R42, P0, R29, R132.reuse, RZ ;  /* 0x000000841d2a7210 */ /* 0x080fe40007f1e0ff */
[----:B------:R-:W-:Y:S01]  /*1250*/  IADD3 R44, P1, R31, R132, RZ ;  /* 0x000000841f2c7210 */ /* 0x000fe20007f3e0ff */
[C---:B-1----:R-:W-:Y:S01]  /*1260*/  IMAD R33, R126.reuse, 0x2a, RZ ;  /* 0x0000002a7e217824 */ /* 0x042fe200078e02ff */
[----:B------:R1:W5:Y:S01]  /*1270*/  LDG.E.U8 R27, desc[UR6][R36.64] ;  /* 0x00000006241b7981 */ /* 0x000362000c1e1100 */
[----:B------:R-:W-:Y:S01]  /*1280*/  LEA.HI.X.SX32 R43, R29, R133, 0x1, P0 ;  /* 0x000000851d2b7211 */ /* 0x000fe200000f0eff */
[----:B------:R-:W-:-:S02]  /*1290*/  IMAD R51, R126, 0x2d, RZ ;  /* 0x0000002d7e337824 */ /* 0x000fc400078e02ff */
[----:B------:R3:W5:Y:S01]  /*12a0*/  LDG.E.U8 R28, desc[UR6][R38.64] ;  /* 0x00000006261c7981 */ /* 0x000762000c1e1100 */
[C---:B0-----:R-:W-:Y:S01]  /*12b0*/  IMAD R35, R126.reuse, 0x2b, RZ ;  /* 0x0000002b7e237824 */ /* 0x041fe200078e02ff */
[-C--:B------:R-:W-:Y:S02]  /*12c0*/  LEA.HI.X.SX32 R45, R31, R133.reuse, 0x1, P1 ;  /* 0x000000851f2d7211 */ /* 0x080fe400008f0eff */
[-C--:B------:R-:W-:Y:S01]  /*12d0*/  IADD3 R46, P0, R33, R132.reuse, RZ ;  /* 0x00000084212e7210 */ /* 0x080fe20007f1e0ff */
[----:B------:R0:W5:Y:S01]  /*12e0*/  LDG.E.U8 R29, desc[UR6][R40.64] ;  /* 0x00000006281d7981 */ /* 0x000162000c1e1100 */
[-C--:B-1----:R-:W-:Y:S02]  /*12f0*/  IADD3 R36, P1, R35, R132.reuse, RZ ;  /* 0x0000008423247210 */ /* 0x082fe40007f3e0ff */
[-C--:B------:R-:W-:Y:S01]  /*1300*/  LEA.HI.X.SX32 R47, R33, R133.reuse, 0x1, P0 ;  /* 0x00000085212f7211 */ /* 0x080fe200000f0eff */
[----:B------:R1:W5:Y:S01]  /*1310*/  LDG.E.U8 R30, desc[UR6][R42.64] ;  /* 0x000000062a1e7981 */ /* 0x000362000c1e1100 */
[----:B------:R-:W-:Y:S01]  /*1320*/  LEA.HI.X.SX32 R37, R35, R133, 0x1, P1 ;  /* 0x0000008523257211 */ /* 0x000fe200008f0eff */
[----:B------:R-:W-:Y:S01]  /*1330*/  IMAD R35, R126, 0x2e, RZ ;  /* 0x0000002e7e237824 */ /* 0x000fe200078e02ff */
[-C--:B---3--:R-:W-:Y:S01]  /*1340*/  IADD3 R38, P0, R49, R132.reuse, RZ ;  /* 0x0000008431267210 */ /* 0x088fe20007f1e0ff */
[----:B------:R3:W5:Y:S01]  /*1350*/  LDG.E.U8 R31, desc[UR6][R44.64] ;  /* 0x000000062c1f7981 */ /* 0x000762000c1e1100 */
[----:B0-----:R-:W-:-:S02]  /*1360*/  IADD3 R40, P1, R51, R132, RZ ;  /* 0x0000008433287210 */ /* 0x001fc40007f3e0ff */
[-C--:B------:R-:W-:Y:S01]  /*1370*/  LEA.HI.X.SX32 R39, R49, R133.reuse, 0x1, P0 ;  /* 0x0000008531277211 */ /* 0x080fe200000f0eff */
[C---:B------:R-:W-:Y:S01]  /*1380*/  IMAD R49, R126.reuse, 0x2f, RZ ;  /* 0x0000002f7e317824 */ /* 0x040fe200078e02ff */
[-C--:B------:R-:W-:Y:S01]  /*1390*/  LEA.HI.X.SX32 R41, R51, R133.reuse, 0x1, P1 ;  /* 0x0000008533297211 */ /* 0x080fe200008f0eff */
[C---:B------:R-:W-:Y:S01]  /*13a0*/  IMAD R51, R126.reuse, 0xa0, RZ ;  /* 0x000000a07e337824 */ /* 0x040fe200078e02ff */
[-C--:B-1----:R-:W-:Y:S01]  /*13b0*/  IADD3 R42, P0, R35, R132.reuse, RZ ;  /* 0x00000084232a7210 */ /* 0x082fe20007f1e0ff */
[----:B------:R0:W5:Y:S01]  /*13c0*/  LDG.E.U8 R32, desc[UR6][R46.64] ;  /* 0x000000062e207981 */ /* 0x000162000c1e1100 */
[----:B---3--:R-:W-:Y:S01]  /*13d0*/  IADD3 R44, P1, R49, R132, RZ ;  /* 0x00000084312c7210 */ /* 0x008fe20007f3e0ff */
[C---:B------:R-:W-:Y:S01]  /*13e0*/  IMAD R53, R126.reuse, 0xa1, RZ ;  /* 0x000000a17e357824 */ /* 0x040fe200078e02ff */
[-C--:B------:R-:W-:Y:S01]  /*13f0*/  LEA.HI.X.SX32 R43, R35, R133.reuse, 0x1, P0 ;  /* 0x00000085232b7211 */ /* 0x080fe200000f0eff */
[C---:B------:R-:W-:Y:S01]  /*1400*/  IMAD R55, R126.reuse, 0xa2, RZ ;  /* 0x000000a27e377824 */ /* 0x040fe200078e02ff */
[----:B------:R1:W3:Y:S01]  /*1410*/  LDG.E.U8 R35, desc[UR6][R40.64] ;  /* 0x0000000628237981 */ /* 0x0002e2000c1e1100 */
[----:B------:R-:W-:Y:S01]  /*1420*/  LEA.HI.X.SX32 R45, R49, R133, 0x1, P1 ;  /* 0x00000085312d7211 */ /* 0x000fe200008f0eff */
[----:B------:R-:W-:-:S02]  /*1430*/  IMAD R57, R126, 0xa3, RZ ;  /* 0x000000a37e397824 */ /* 0x000fc400078e02ff */
[----:B------:R-:W3:Y:S01]  /*1440*/  LDG.E.U8 R33, desc[UR6][R36.64] ;  /* 0x0000000624217981 */ /* 0x000ee2000c1e1100 */
[-C--:B0-----:R-:W-:Y:S02]  /*1450*/  IADD3 R46, P0, R51, R132.reuse, RZ ;  /* 0x00000084332e7210 */ /* 0x081fe40007f1e0ff */
[-C--:B------:R-:W-:Y:S01]  /*1460*/  IADD3 R48, P1, R53, R132.reuse, RZ ;  /* 0x0000008435307210 */ /* 0x080fe20007f3e0ff */
[----:B------:R-:W3:Y:S01]  /*1470*/  LDG.E.U8 R34, desc[UR6][R38.64] ;  /* 0x0000000626227981 */ /* 0x000ee2000c1e1100 */
[-C--:B------:R-:W-:Y:S01]  /*1480*/  LEA.HI.X.SX32 R47, R51, R133.reuse, 0x1, P0 ;  /* 0x00000085332f7211 */ /* 0x080fe200000f0eff */
[C---:B-1----:R-:W-:Y:S01]  /*1490*/  IMAD R41, R126.reuse, 0xa4, RZ ;  /* 0x000000a47e297824 */ /* 0x042fe200078e02ff */
[----:B------:R-:W-:Y:S01]  /*14a0*/  IADD3 R50, P0, R55, R132, RZ ;  /* 0x0000008437327210 */ /* 0x000fe20007f1e0ff */
[----:B------:R-:W-:Y:S01]  /*14b0*/  IMAD R61, R126, 0xa8, RZ ;  /* 0x000000a87e3d7824 */ /* 0x000fe200078e02ff */
[-C--:B------:R-:W-:Y:S01]  /*14c0*/  LEA.HI.X.SX32 R49, R53, R133.reuse, 0x1, P1 ;  /* 0x0000008535317211 */ /* 0x080fe200008f0eff */
[----:B------:R0:W3:Y:S01]  /*14d0*/  LDG.E.U8 R36, desc[UR6][R42.64] ;  /* 0x000000062a247981 */ /* 0x0000e2000c1e1100 */
[----:B------:R-:W-:-:S02]  /*14e0*/  LEA.HI.X.SX32 R51, R55, R133, 0x1, P0 ;  /* 0x0000008537337211 */ /* 0x000fc400000f0eff */
[-C--:B------:R-:W-:Y:S01]  /*14f0*/  IADD3 R52, P1, R57, R132.reuse, RZ ;  /* 0x0000008439347210 */ /* 0x080fe20007f3e0ff */
[----:B------:R1:W3:Y:S01]  /*1500*/  LDG.E.U8 R37, desc[UR6][R44.64] ;  /* 0x000000062c257981 */ /* 0x0002e2000c1e1100 */
[----:B------:R-:W-:-:S03]  /*1510*/  IADD3 R54, P0, R41, R132, RZ ;  /* 0x0000008429367210 */ /* 0x000fc60007f1e0ff */
[----:B------:R2:W3:Y:S01]  /*1520*/  LDG.E.U8 R38, desc[UR6][R46.64] ;  /* 0x000000062e267981 */ /* 0x0004e2000c1e1100 */
[----:B0-----:R-:W-:-:S03]  /*1530*/  IMAD R43, R126, 0xa5, RZ ;  /* 0x000000a57e2b7824 */ /* 0x001fc600078e02ff */
[----:B------:R0:W3:Y:S01]  /*1540*/  LDG.E.U8 R39, desc[UR6][R48.64] ;  /* 0x0000000630277981 */ /* 0x0000e2000c1e1100 */
[C---:B-1----:R-:W-:Y:S01]  /*1550*/  IMAD R45, R126.reuse, 0xa6, RZ ;  /* 0x000000a67e2d7824 */ /* 0x042fe200078e02ff */
[-C--:B------:R-:W-:Y:S02]  /*1560*/  LEA.HI.X.SX32 R53, R57, R133.reuse, 0x1, P1 ;  /* 0x0000008539357211 */ /* 0x080fe400008f0eff */
[----:B------:R1:W3:Y:S01]  /*1570*/  LDG.E.U8 R40, desc[UR6][R50.64] ;  /* 0x0000000632287981 */ /* 0x0002e2000c1e1100 */
[-C--:B------:R-:W-:Y:S01]  /*1580*/  LEA.HI.X.SX32 R55, R41, R133.reuse, 0x1, P0 ;  /* 0x0000008529377211 */ /* 0x080fe200000f0eff */
[C---:B--2---:R-:W-:Y:S01]  /*1590*/  IMAD R47, R126.reuse, 0xa7, RZ ;  /* 0x000000a77e2f7824 */ /* 0x044fe200078e02ff */
[-C--:B------:R-:W-:Y:S01]  /*15a0*/  IADD3 R56, P1, R43, R132.reuse, RZ ;  /* 0x000000842b387210 */ /* 0x080fe20007f3e0ff */
[----:B------:R-:W-:Y:S01]  /*15b0*/  IMAD R63, R126, 0xa9, RZ ;  /* 0x000000a97e3f7824 */ /* 0x000fe200078e02ff */
[----:B------:R-:W-:Y:S01]  /*15c0*/  IADD3 R58, P0, R45, R132, RZ ;  /* 0x000000842d3a7210 */ /* 0x000fe20007f1e0ff */
[----:B------:R2:W3:Y:S01]  /*15d0*/  LDG.E.U8 R41, desc[UR6][R52.64] ;  /* 0x0000000634297981 */ /* 0x0004e2000c1e1100 */
[----:B------:R-:W-:-:S02]  /*15e0*/  LEA.HI.X.SX32 R57, R43, R133, 0x1, P1 ;  /* 0x000000852b397211 */ /* 0x000fc400008f0eff */
[-C--:B------:R-:W-:Y:S01]  /*15f0*/  LEA.HI.X.SX32 R59, R45, R133.reuse, 0x1, P0 ;  /* 0x000000852d3b7211 */ /* 0x080fe200000f0eff */
[----:B------:R4:W3:Y:S01]  /*1600*/  LDG.E.U8 R42, desc[UR6][R54.64] ;  /* 0x00000006362a7981 */ /* 0x0008e2000c1e1100 */
[-C--:B0-----:R-:W-:Y:S02]  /*1610*/  IADD3 R48, P1, R47, R132.reuse, RZ ;  /* 0x000000842f307210 */ /* 0x081fe40007f3e0ff */
[-C--:B-1----:R-:W-:Y:S01]  /*1620*/  IADD3 R50, P0, R61, R132.reuse, RZ ;  /* 0x000000843d327210 */ /* 0x082fe20007f1e0ff */
[----:B------:R0:W3:Y:S01]  /*1630*/  LDG.E.U8 R43, desc[UR6][R56.64] ;  /* 0x00000006382b7981 */ /* 0x0000e2000c1e1100 */
[-C--:B------:R-:W-:Y:S01]  /*1640*/  LEA.HI.X.SX32 R49, R47, R133.reuse, 0x1, P1 ;  /* 0x000000852f317211 */ /* 0x080fe200008f0eff */
[C---:B------:R-:W-:Y:S01]  /*1650*/  IMAD R47, R126.reuse, 0xaa, RZ ;  /* 0x000000aa7e2f7824 */ /* 0x040fe200078e02ff */
[----:B------:R-:W-:Y:S01]  /*1660*/  LEA.HI.X.SX32 R51, R61, R133, 0x1, P0 ;  /* 0x000000853d337211 */ /* 0x000fe200000f0eff */
[----:B------:R-:W-:Y:S01]  /*1670*/  IMAD R61, R126, 0xab, RZ ;  /* 0x000000ab7e3d7824 */ /* 0x000fe200078e02ff */
[-C--:B--2---:R-:W-:Y:S01]  /*1680*/  IADD3 R52, P1, R63, R132.reuse, RZ ;  /* 0x000000843f347210 */ /* 0x084fe20007f3e0ff */
[----:B------:R1:W2:Y:S01]  /*1690*/  LDG.E.U8 R44, desc[UR6][R58.64] ;  /* 0x000000063a2c7981 */ /* 0x0002a2000c1e1100 */
[----:B----4-:R-:W-:-:S02]  /*16a0*/  IADD3 R54, P0, R47, R132, RZ ;  /* 0x000000842f367210 */ /* 0x010fc40007f1e0ff */
[-C--:B------:R-:W-:Y:S01]  /*16b0*/  LEA.HI.X.SX32 R53, R63, R133.reuse, 0x1, P1 ;  /* 0x000000853f357211 */ /* 0x080fe200008f0eff */
[C---:B------:R-:W-:Y:S01]  /*16c0*/  IMAD R63, R126.reuse, 0xac, RZ ;  /* 0x000000ac7e3f7824 */ /* 0x040fe200078e02ff */
[-C--:B0-----:R-:W-:Y:S01]  /*16d0*/  IADD3 R56, P1, R61, R132.reuse, RZ ;  /* 0x000000843d387210 */ /* 0x081fe20007f3e0ff */
[C---:B------:R-:W-:Y:S01]  /*16e0*/  IMAD R77, R126.reuse, 0xaf, RZ ;  /* 0x000000af7e4d7824 */ /* 0x040fe200078e02ff */
[-C--:B------:R-:W-:Y:S01]  /*16f0*/  LEA.HI.X.SX32 R55, R47, R133.reuse, 0x1, P0 ;  /* 0x000000852f377211 */ /* 0x080fe200000f0eff */
[----:B------:R-:W2:Y:S01]  /*1700*/  LDG.E.U8 R45, desc[UR6][R48.64] ;  /* 0x00000006302d7981 */ /* 0x000ea2000c1e1100 */
[-C--:B------:R-:W-:Y:S01]  /*1710*/  LEA.HI.X.SX32 R57, R61, R133.reuse, 0x1, P1 ;  /* 0x000000853d397211 */ /* 0x080fe200008f0eff */
[C---:B-1----:R-:W-:Y:S01]  /*1720*/  IMAD R59, R126.reuse, 0xad, RZ ;  /* 0x000000ad7e3b7824 */ /* 0x042fe200078e02ff */
[C---:B------:R-:W-:Y:S01]  /*1730*/  IADD3 R62, P0, R63.reuse, R132, RZ ;  /* 0x000000843f3e7210 */ /* 0x040fe20007f1e0ff */
[----:B------:R-:W-:Y:S01]  /*1740*/  IMAD R61, R126, 0xae, RZ ;  /* 0x000000ae7e3d7824 */ /* 0x000fe200078e02ff */
[----:B------:R0:W4:Y:S02]  /*1750*/  LDG.E.U8 R47, desc[UR6][R52.64] ;  /* 0x00000006342f7981 */ /* 0x000124000c1e1100 */
[----:B------:R-:W-:-:S02]  /*1760*/  LEA.HI.X.SX32 R63, R63, R133, 0x1, P0 ;  /* 0x000000853f3f7211 */ /* 0x000fc400000f0eff */
[-C--:B------:R-:W-:Y:S01]  /*1770*/  IADD3 R72, P1, R59, R132.reuse, RZ ;  /* 0x000000843b487210 */ /* 0x080fe20007f3e0ff */
[----:B------:R1:W4:Y:S01]  /*1780*/  LDG.E.U8 R48, desc[UR6][R54.64] ;  /* 0x0000000636307981 */ /* 0x000322000c1e1100 */
[----:B------:R-:W-:-:S03]  /*1790*/  IADD3 R74, P0, R61, R132, RZ ;  /* 0x000000843d4a7210 */ /* 0x000fc60007f1e0ff */
[----:B------:R1:W4:Y:S01]  /*17a0*/  LDG.E.U8 R49, desc[UR6][R56.64] ;  /* 0x0000000638317981 */ /* 0x000322000c1e1100 */
[C---:B0-----:R-:W-:Y:S01]  /*17b0*/  IMAD R53, R126.reuse, 0x30, RZ ;  /* 0x000000307e357824 */ /* 0x041fe200078e02ff */
[-C--:B------:R-:W-:Y:S02]  /*17c0*/  LEA.HI.X.SX32 R73, R59, R133.reuse, 0x1, P1 ;  /* 0x000000853b497211 */ /* 0x080fe400008f0eff */
[-C--:B------:R-:W-:Y:S01]  /*17d0*/  LEA.HI.X.SX32 R75, R61, R133.reuse, 0x1, P0 ;  /* 0x000000853d4b7211 */ /* 0x080fe200000f0eff */
[----:B------:R-:W4:Y:S01]  /*17e0*/  LDG.E.U8 R46, desc[UR6][R50.64] ;  /* 0x00000006322e7981 */ /* 0x000f22000c1e1100 */
[-C--:B------:R-:W-:Y:S01]  /*17f0*/  IADD3 R76, P1, R77, R132.reuse, RZ ;  /* 0x000000844d4c7210 */ /* 0x080fe20007f3e0ff */
[C---:B-1----:R-:W-:Y:S01]  /*1800*/  IMAD R55, R126.reuse, 0x31, RZ ;  /* 0x000000317e377824 */ /* 0x042fe200078e02ff */
[-C--:B------:R-:W-:Y:S01]  /*1810*/  IADD3 R58, P0, R53, R132.reuse, RZ ;  /* 0x00000084353a7210 */ /* 0x080fe20007f1e0ff */
[C---:B------:R-:W-:Y:S01]  /*1820*/  IMAD R79, R126.reuse, 0x33, RZ ;  /* 0x000000337e4f7824 */ /* 0x040fe200078e02ff */
[----:B------:R-:W3:Y:S01]  /*1830*/  LDG.E.U8 R146, desc[UR6][R146.64] ;  /* 0x0000000692927981 */ /* 0x000ee2000c1e1100 */
[C---:B------:R-:W-:Y:S01]  /*1840*/  IMAD R57, R126.reuse, 0x32, RZ ;  /* 0x000000327e397824 */ /* 0x040fe200078e02ff */
[-C--:B------:R-:W-:Y:S01]  /*1850*/  LEA.HI.X.SX32 R77, R77, R133.reuse, 0x1, P1 ;  /* 0x000000854d4d7211 */ /* 0x080fe200008f0eff */
[C---:B------:R-:W-:Y:S01]  /*1860*/  IMAD R81, R126.reuse, 0x34, RZ ;  /* 0x000000347e517824 */ /* 0x040fe200078e02ff */
[----:B------:R-:W-:Y:S01]  /*1870*/  LEA.HI.X.SX32 R59, R53, R133, 0x1, P0 ;  /* 0x00000085353b7211 */ /* 0x000fe200000f0eff */
[----:B------:R0:W4:Y:S01]  /*1880*/  LDG.E.U8 R50, desc[UR6][R62.64] ;  /* 0x000000063e327981 */ /* 0x000122000c1e1100 */
[----:B------:R-:W-:Y:S01]  /*1890*/  IADD3 R60, P1, R55, R132, RZ ;  /* 0x00000084373c7210 */ /* 0x000fe20007f3e0ff */
[----:B------:R-:W-:-:S02]  /*18a0*/  IMAD R83, R126, 0x35, RZ ;  /* 0x000000357e537824 */ /* 0x000fc400078e02ff */
[----:B------:R1:W4:Y:S01]  /*18b0*/  LDG.E.U8 R51, desc[UR6][R72.64] ;  /* 0x0000000648337981 */ /* 0x000322000c1e1100 */
[----:B------:R-:W-:-:S03]  /*18c0*/  LEA.HI.X.SX32 R61, R55, R133, 0x1, P1 ;  /* 0x00000085373d7211 */ /* 0x000fc600008f0eff */
[----:B------:R1:W4:Y:S01]  /*18d0*/  LDG.E.U8 R52, desc[UR6][R74.64] ;  /* 0x000000064a347981 */ /* 0x000322000c1e1100 */
[----:B0-----:R-:W-:-:S03]  /*18e0*/  IADD3 R62, P0, R57, R132, RZ ;  /* 0x00000084393e7210 */ /* 0x001fc60007f1e0ff */
[----:B------:R0:W4:Y:S01]  /*18f0*/  LDG.E.U8 R53, desc[UR6][R76.64] ;  /* 0x000000064c357981 */ /* 0x000122000c1e1100 */
[-C--:B------:R-:W-:Y:S02]  /*1900*/  LEA.HI.X.SX32 R63, R57, R133.reuse, 0x1, P0 ;  /* 0x00000085393f7211 */ /* 0x080fe400000f0eff */
[-C--:B-1----:R-:W-:Y:S01]  /*1910*/  IADD3 R72, P1, R79, R132.reuse, RZ ;  /* 0x000000844f487210 */ /* 0x082fe20007f3e0ff */
[----:B------:R1:W4:Y:S01]  /*1920*/  LDG.E.U8 R55, desc[UR6][R60.64] ;  /* 0x000000063c377981 */ /* 0x000322000c1e1100 */
[-C--:B------:R-:W-:Y:S02]  /*1930*/  IADD3 R74, P0, R81, R132.reuse, RZ ;  /* 0x00000084514a7210 */ /* 0x080fe40007f1e0ff */
[-C--:B------:R-:W-:Y:S01]  /*1940*/  LEA.HI.X.SX32 R73, R79, R133.reuse, 0x1, P1 ;  /* 0x000000854f497211 */ /* 0x080fe200008f0eff */
[C---:B------:R-:W-:Y:S01]  /*1950*/  IMAD R79, R126.reuse, 0x36, RZ ;  /* 0x000000367e4f7824 */ /* 0x040fe200078e02ff */
[-C--:B------:R-:W-:Y:S01]  /*1960*/  LEA.HI.X.SX32 R75, R81, R133.reuse, 0x1, P0 ;  /* 0x00000085514b7211 */ /* 0x080fe200000f0eff */
[C---:B------:R-:W-:Y:S01]  /*1970*/  IMAD R81, R126.reuse, 0x37, RZ ;  /* 0x000000377e517824 */ /* 0x040fe200078e02ff */
[-C--:B0-----:R-:W-:Y:S01]  /*1980*/  IADD3 R76, P1, R83, R132.reuse, RZ ;  /* 0x00000084534c7210 */ /* 0x081fe20007f3e0ff */
[----:B------:R0:W4:Y:S01]  /*1990*/  LDG.E.U8 R56, desc[UR6][R62.64] ;  /* 0x000000063e387981 */ /* 0x000122000c1e1100 */
[-C--:B------:R-:W-:Y:S01]  /*19a0*/  IADD3 R78, P0, R79, R132.reuse, RZ ;  /* 0x000000844f4e7210 */ /* 0x080fe20007f1e0ff */
[----:B-1----:R-:W-:Y:S01]  /*19b0*/  IMAD R61, R126, 0x38, RZ ;  /* 0x000000387e3d7824 */ /* 0x002fe200078e02ff */
[----:B------:R-:W-:Y:S01]  /*19c0*/  LEA.HI.X.SX32 R77, R83, R133, 0x1, P1 ;  /* 0x00000085534d7211 */ /* 0x000fe200008f0eff */
[----:B------:R-:W4:Y:S01]  /*19d0*/  LDG.E.U8 R54, desc[UR6][R58.64] ;  /* 0x000000063a367981 */ /* 0x000f22000c1e1100 */
[----:B------:R-:W-:-:S03]  /*19e0*/  IADD3 R80, P1, R81, R132, RZ ;  /* 0x0000008451507210 */ /* 0x000fc60007f3e0ff */
[----:B------:R1:W4:Y:S01]  /*19f0*/  LDG.E.U8 R57, desc[UR6][R72.64] ;  /* 0x0000000648397981 */ /* 0x000322000c1e1100 */
[C---:B0-----:R-:W-:Y:S01]  /*1a00*/  IMAD R63, R126.reuse, 0x39, RZ ;  /* 0x000000397e3f7824 */ /* 0x041fe200078e02ff */
[-C--:B------:R-:W-:Y:S01]  /*1a10*/  LEA.HI.X.SX32 R79, R79, R133.reuse, 0x1, P0 ;  /* 0x000000854f4f7211 */ /* 0x080fe200000f0eff */
[C---:B------:R-:W-:Y:S01]  /*1a20*/  IMAD R89, R126.reuse, 0x3c, RZ ;  /* 0x0000003c7e597824 */ /* 0x040fe200078e02ff */
[-C--:B------:R-:W-:Y:S01]  /*1a30*/  LEA.HI.X.SX32 R81, R81, R133.reuse, 0x1, P1 ;  /* 0x0000008551517211 */ /* 0x080fe200008f0eff */
[----:B------:R0:W4:Y:S01]  /*1a40*/  LDG.E.U8 R58, desc[UR6][R74.64] ;  /* 0x000000064a3a7981 */ /* 0x000122000c1e1100 */
[-C--:B------:R-:W-:Y:S02]  /*1a50*/  IADD3 R82, P0, R61, R132.reuse, RZ ;  /* 0x000000843d527210 */ /* 0x080fe40007f1e0ff */
[----:B------:R-:W-:Y:S01]  /*1a60*/  IADD3 R84, P1, R63, R132, RZ ;  /* 0x000000843f547210 */ /* 0x000fe20007f3e0ff */
[----:B-1----:R-:W-:Y:S01]  /*1a70*/  IMAD R73, R126, 0x3a, RZ ;  /* 0x0000003a7e497824 */ /* 0x002fe200078e02ff */
[----:B------:R1:W4:Y:S01]  /*1a80*/  LDG.E.U8 R59, desc[UR6][R76.64] ;  /* 0x000000064c3b7981 */ /* 0x000322000c1e1100 */
[----:B------:R-:W-:-:S03]  /*1a90*/  LEA.HI.X.SX32 R83, R61, R133, 0x1, P0 ;  /* 0x000000853d537211 */ /* 0x000fc600000f0eff */
[----:B------:R1:W4:Y:S01]  /*1aa0*/  LDG.E.U8 R60, desc[UR6][R78.64] ;  /* 0x000000064e3c7981 */ /* 0x000322000c1e1100 */
[----:B0-----:R-:W-:Y:S01]  /*1ab0*/  IMAD R75, R126, 0x3b, RZ ;  /* 0x0000003b7e4b7824 */ /* 0x001fe200078e02ff */
[----:B------:R-:W-:Y:S02]  /*1ac0*/  LEA.HI.X.SX32 R85, R63, R133, 0x1, P1 ;  /* 0x000000853f557211 */ /* 0x000fe400008f0eff */
[-C--:B------:R-:W-:Y:S01]  /*1ad0*/  IADD3 R86, P0, R73, R132.reuse, RZ ;  /* 0x0000008449567210 */ /* 0x080fe20007f1e0ff */
[----:B------:R0:W4:Y:S01]  /*1ae0*/  LDG.E.U8 R61, desc[UR6][R80.64] ;  /* 0x00000006503d7981 */ /* 0x000122000c1e1100 */
[----:B-1----:R-:W-:-:S03]  /*1af0*/  IADD3 R76, P1, R75, R132, RZ ;  /* 0x000000844b4c7210 */ /* 0x002fc60007f3e0ff */
[----:B------:R1:W4:Y:S01]  /*1b00*/  LDG.E.U8 R62, desc[UR6][R82.64] ;  /* 0x00000006523e7981 */ /* 0x000322000c1e1100 */
[C---:B------:R-:W-:Y:S01]  /*1b10*/  IMAD R79, R126.reuse, 0x3d, RZ ;  /* 0x0000003d7e4f7824 */ /* 0x040fe200078e02ff */
[-C--:B------:R-:W-:Y:S02]  /*1b20*/  LEA.HI.X.SX32 R87, R73, R133.reuse, 0x1, P0 ;  /* 0x0000008549577211 */ /* 0x080fe400000f0eff */
[-C--:B------:R-:W-:Y:S01]  /*1b30*/  LEA.HI.X.SX32 R77, R75, R133.reuse, 0x1, P1 ;  /* 0x000000854b4d7211 */ /* 0x080fe200008f0eff */
[C---:B------:R-:W-:Y:S01]  /*1b40*/  IMAD R75, R126.reuse, 0x3e, RZ ;  /* 0x0000003e7e4b7824 */ /* 0x040fe200078e02ff */
[-C--:B------:R-:W-:Y:S01]  /*1b50*/  IADD3 R90, P0, R89, R132.reuse, RZ ;  /* 0x00000084595a7210 */ /* 0x080fe20007f1e0ff */
[----:B0-----:R-:W-:Y:S01]  /*1b60*/  IMAD R81, R126, 0x3f, RZ ;  /* 0x0000003f7e517824 */ /* 0x001fe200078e02ff */
[----:B------:R-:W-:Y:S01]  /*1b70*/  IADD3 R92, P1, R79, R132, RZ ;  /* 0x000000844f5c7210 */ /* 0x000fe20007f3e0ff */
[----:B------:R0:W4:Y:S01]  /*1b80*/  LDG.E.U8 R63, desc[UR6][R84.64] ;  /* 0x00000006543f7981 */ /* 0x000122000c1e1100 */
[----:B------:R-:W-:-:S02]  /*1b90*/  LEA.HI.X.SX32 R91, R89, R133, 0x1, P0 ;  /* 0x00000085595b7211 */ /* 0x000fc400000f0eff */
[-C--:B------:R-:W-:Y:S01]  /*1ba0*/  LEA.HI.X.SX32 R93, R79, R133.reuse, 0x1, P1 ;  /* 0x000000854f5d7211 */ /* 0x080fe200008f0eff */
[C---:B------:R-:W-:Y:S01]  /*1bb0*/  IMAD R79, R126.reuse, 0xb0, RZ ;  /* 0x000000b07e4f7824 */ /* 0x040fe200078e02ff */
[-C--:B-1----:R-:W-:Y:S01]  /*1bc0*/  IADD3 R82, P0, R75, R132.reuse, RZ ;  /* 0x000000844b527210 */ /* 0x082fe20007f1e0ff */
[----:B------:R1:W4:Y:S01]  /*1bd0*/  LDG.E.U8 R72, desc[UR6][R86.64] ;  /* 0x0000000656487981 */ /* 0x000322000c1e1100 */
[-C--:B------:R-:W-:Y:S01]  /*1be0*/  IADD3 R80, P1, R81, R132.reuse, RZ ;  /* 0x0000008451507210 */ /* 0x080fe20007f3e0ff */
[C---:B0-----:R-:W-:Y:S01]  /*1bf0*/  IMAD R85, R126.reuse, 0xb1, RZ ;  /* 0x000000b17e557824 */ /* 0x041fe200078e02ff */
[-C--:B------:R-:W-:Y:S01]  /*1c00*/  LEA.HI.X.SX32 R83, R75, R133.reuse, 0x1, P0 ;  /* 0x000000854b537211 */ /* 0x080fe200000f0eff */
[C---:B------:R-:W-:Y:S01]  /*1c10*/  IMAD R95, R126.reuse, 0xb3, RZ ;  /* 0x000000b37e5f7824 */ /* 0x040fe200078e02ff */
[-C--:B------:R-:W-:Y:S01]  /*1c20*/  LEA.HI.X.SX32 R81, R81, R133.reuse, 0x1, P1 ;  /* 0x0000008551517211 */ /* 0x080fe200008f0eff */
[----:B------:R-:W4:Y:S01]  /*1c30*/  LDG.E.U8 R73, desc[UR6][R76.64] ;  /* 0x000000064c497981 */ /* 0x000f22000c1e1100 */
[-C--:B------:R-:W-:Y:S01]  /*1c40*/  IADD3 R78, P0, R79, R132.reuse, RZ ;  /* 0x000000844f4e7210 */ /* 0x080fe20007f1e0ff */
[----:B-1----:R-:W-:Y:S01]  /*1c50*/  IMAD R87, R126, 0xb2, RZ ;  /* 0x000000b27e577824 */ /* 0x002fe200078e02ff */
[----:B------:R-:W-:Y:S01]  /*1c60*/  IADD3 R88, P1, R85, R132, RZ ;  /* 0x0000008455587210 */ /* 0x000fe20007f3e0ff */
[----:B------:R0:W4:Y:S01]  /*1c70*/  LDG.E.U8 R74, desc[UR6][R90.64] ;  /* 0x000000065a4a7981 */ /* 0x000122000c1e1100 */
[----:B------:R-:W-:-:S02]  /*1c80*/  LEA.HI.X.SX32 R79, R79, R133, 0x1, P0 ;  /* 0x000000854f4f7211 */ /* 0x000fc400000f0eff */
[----:B------:R-:W-:Y:S01]  /*1c90*/  LEA.HI.X.SX32 R89, R85, R133, 0x1, P1 ;  /* 0x0000008555597211 */ /* 0x000fe200008f0eff */
[----:B------:R1:W4:Y:S01]  /*1ca0*/  LDG.E.U8 R75, desc[UR6][R92.64] ;  /* 0x000000065c4b7981 */ /* 0x000322000c1e1100 */
[----:B------:R-:W-:-:S03]  /*1cb0*/  IMAD R85, R126, 0xb4, RZ ;  /* 0x000000b47e557824 */ /* 0x000fc600078e02ff */
[----:B------:R1:W4:Y:S01]  /*1cc0*/  LDG.E.U8 R76, desc[UR6][R82.64] ;  /* 0x00000006524c7981 */ /* 0x000322000c1e1100 */
[----:B0-----:R-:W-:-:S03]  /*1cd0*/  IADD3 R90, P0, R87, R132, RZ ;  /* 0x00000084575a7210 */ /* 0x001fc60007f1e0ff */
[----:B------:R0:W4:Y:S01]  /*1ce0*/  LDG.E.U8 R77, desc[UR6][R80.64] ;  /* 0x00000006504d7981 */ /* 0x000122000c1e1100 */
[----:B-1----:R-:W-:-:S03]  /*1cf0*/  IADD3 R92, P1, R95, R132, RZ ;  /* 0x000000845f5c7210 */ /* 0x002fc60007f3e0ff */
[----:B------:R1:W5:Y:S01]  /*1d00*/  LDG.E.U8 R99, desc[UR6][R78.64] ;  /* 0x000000064e637981 */ /* 0x000362000c1e1100 */
[C---:B------:R-:W-:Y:S01]  /*1d10*/  IMAD R83, R126.reuse, 0xb5, RZ ;  /* 0x000000b57e537824 */ /* 0x040fe200078e02ff */
[-C--:B------:R-:W-:Y:S02]  /*1d20*/  LEA.HI.X.SX32 R91, R87, R133.reuse, 0x1, P0 ;  /* 0x00000085575b7211 */ /* 0x080fe400000f0eff */
[----:B------:R1:W2:Y:S01]  /*1d30*/  LDG.E.U8 R98, desc[UR6][R88.64] ;  /* 0x0000000658627981 */ /* 0x0002a2000c1e1100 */
[-C--:B------:R-:W-:Y:S02]  /*1d40*/  IADD3 R86, P0, R85, R132.reuse, RZ ;  /* 0x0000008455567210 */ /* 0x080fe40007f1e0ff */
[-C--:B------:R-:W-:Y:S01]  /*1d50*/  LEA.HI.X.SX32 R93, R95, R133.reuse, 0x1, P1 ;  /* 0x000000855f5d7211 */ /* 0x080fe200008f0eff */
[----:B0-----:R-:W-:Y:S01]  /*1d60*/  IMAD R81, R126, 0xb6, RZ ;  /* 0x000000b67e517824 */ /* 0x001fe200078e02ff */
[----:B------:R-:W-:Y:S01]  /*1d70*/  IADD3 R84, P1, R83, R132, RZ ;  /* 0x0000008453547210 */ /* 0x000fe20007f3e0ff */
[----:B------:R0:W3:Y:S01]  /*1d80*/  LDG.E.U8 R97, desc[UR6][R90.64] ;  /* 0x000000065a617981 */ /* 0x0000e2000c1e1100 */
[----:B------:R-:W-:-:S02]  /*1d90*/  LEA.HI.X.SX32 R87, R85, R133, 0x1, P0 ;  /* 0x0000008555577211 */ /* 0x000fc400000f0eff */
[----:B------:R-:W-:Y:S01]  /*1da0*/  LEA.HI.X.SX32 R85, R83, R133, 0x1, P1 ;  /* 0x0000008553557211 */ /* 0x000fe200008f0eff */
[C---:B-1----:R-:W-:Y:S01]  /*1db0*/  IMAD R79, R126.reuse, 0xb7, RZ ;  /* 0x000000b77e4f7824 */ /* 0x042fe200078e02ff */
[----:B------:R-:W-:Y:S01]  /*1dc0*/  IADD3 R82, P0, R81, R132, RZ ;  /* 0x0000008451527210 */ /* 0x000fe20007f1e0ff */
[----:B------:R1:W4:Y:S01]  /*1dd0*/  LDG.E.U8 R96, desc[UR6][R92.64] ;  /* 0x000000065c607981 */ /* 0x000322000c1e1100 */
[----:B------:R-:W-:-:S03]  /*1de0*/  IMAD R89, R126, 0xb8, RZ ;  /* 0x000000b87e597824 */ /* 0x000fc600078e02ff */
[----:B------:R-:W4:Y:S01]  /*1df0*/  LDG.E.U8 R95, desc[UR6][R86.64] ;  /* 0x00000006565f7981 */ /* 0x000f22000c1e1100 */
[----:B------:R-:W-:-:S03]  /*1e00*/  LEA.HI.X.SX32 R83, R81, R133, 0x1, P0 ;  /* 0x0000008551537211 */ /* 0x000fc600000f0eff */
[----:B------:R-:W4:Y:S01]  /*1e10*/  LDG.E.U8 R94, desc[UR6][R84.64] ;  /* 0x00000006545e7981 */ /* 0x000f22000c1e1100 */
[-C--:B------:R-:W-:Y:S01]  /*1e20*/  IADD3 R80, P1, R79, R132.reuse, RZ ;  /* 0x000000844f507210 */ /* 0x080fe20007f3e0ff */
[C---:B0-----:R-:W-:Y:S01]  /*1e30*/  IMAD R91, R126.reuse, 0xb9, RZ ;  /* 0x000000b97e5b7824 */ /* 0x041fe200078e02ff */
[-C--:B------:R-:W-:Y:S01]  /*1e40*/  IADD3 R78, P0, R89, R132.reuse, RZ ;  /* 0x00000084594e7210 */ /* 0x080fe20007f1e0ff */
[----:B------:R0:W4:Y:S01]  /*1e50*/  LDG.E.U8 R92, desc[UR6][R82.64] ;  /* 0x00000006525c7981 */ /* 0x000122000c1e1100 */
[-C--:B------:R-:W-:Y:S01]  /*1e60*/  LEA.HI.X.SX32 R81, R79, R133.reuse, 0x1, P1 ;  /* 0x000000854f517211 */ /* 0x080fe200008f0eff */
[C---:B-1----:R-:W-:Y:S01]  /*1e70*/  IMAD R93, R126.reuse, 0xba, RZ ;  /* 0x000000ba7e5d7824 */ /* 0x042fe200078e02ff */
[----:B------:R-:W-:Y:S01]  /*1e80*/  LEA.HI.X.SX32 R79, R89, R133, 0x1, P0 ;  /* 0x00000085594f7211 */ /* 0x000fe200000f0eff */
[----:B------:R-:W-:Y:S01]  /*1e90*/  IMAD R101, R126, 0xdc, RZ ;  /* 0x000000dc7e657824 */ /* 0x000fe200078e02ff */
[----:B------:R-:W4:Y:S04]  /*1ea0*/  LDG.E.U8 R148, desc[UR6][R148.64] ;  /* 0x0000000694947981 */ /* 0x000f28000c1e1100 */
[----:B------:R1:W4:Y:S01]  /*1eb0*/  LDG.E.U8 R90, desc[UR6][R80.64] ;  /* 0x00000006505a7981 */ /* 0x000322000c1e1100 */
[----:B0-----:R-:W-:-:S03]  /*1ec0*/  IADD3 R82, P1, R91, R132, RZ ;  /* 0x000000845b527210 */ /* 0x001fc60007f3e0ff */
[----:B------:R0:W4:Y:S01]  /*1ed0*/  LDG.E.U8 R88, desc[UR6][R78.64] ;  /* 0x000000064e587981 */ /* 0x000122000c1e1100 */
[----:B------:R-:W-:Y:S01]  /*1ee0*/  LEA.HI.X.SX32 R83, R91, R133, 0x1, P1 ;  /* 0x000000855b537211 */ /* 0x000fe200008f0eff */
[C---:B------:R-:W-:Y:S02]  /*1ef0*/  IMAD R121, R126.reuse, 0xdd, RZ ;  /* 0x000000dd7e797824 */ /* 0x040fe400078e02ff */
[----:B------:R-:W-:Y:S01]  /*1f00*/  IMAD R123, R126, 0xdf, RZ ;  /* 0x000000df7e7b7824 */ /* 0x000fe200078e02ff */
[----:B------:R-:W4:Y:S01]  /*1f10*/  LDG.E.U8 R150, desc[UR6][R150.64] ;  /* 0x0000000696967981 */ /* 0x000f22000c1e1100 */
[----:B-1----:R-:W-:-:S03]  /*1f20*/  IADD3 R80, P0, R93, R132, RZ ;  /* 0x000000845d507210 */ /* 0x002fc60007f1e0ff */
[----:B------:R1:W4:Y:S01]  /*1f30*/  LDG.E.U8 R86, desc[UR6][R82.64] ;  /* 0x0000000652567981 */ /* 0x000322000c1e1100 */
[----:B------:R-:W-:Y:S01]  /*1f40*/  LEA.HI.X.SX32 R81, R93, R133, 0x1, P0 ;  /* 0x000000855d517211 */ /* 0x000fe200000f0eff */
[C---:B------:R-:W-:Y:S02]  /*1f50*/  IMAD R125, R126.reuse, 0x63, RZ ;  /* 0x000000637e7d7824 */ /* 0x040fe400078e02ff */
[C---:B------:R-:W-:Y:S01]  /*1f60*/  IMAD R127, R126.reuse, 0x64, RZ ;  /* 0x000000647e7f7824 */ /* 0x040fe200078e02ff */
[----:B------:R-:W4:Y:S04]  /*1f70*/  LDG.E.U8 R152, desc[UR6][R152.64] ;  /* 0x0000000698987981 */ /* 0x000f28000c1e1100 */
[----:B------:R1:W4:Y:S01]  /*1f80*/  LDG.E.U8 R84, desc[UR6][R80.64] ;  /* 0x0000000650547981 */ /* 0x000322000c1e1100 */
[----:B------:R-:W-:-:S02]  /*1f90*/  IMAD R87, R126, 0xbb, RZ ;  /* 0x000000bb7e577824 */ /* 0x000fc400078e02ff */
[C---:B------:R-:W-:Y:S01]  /*1fa0*/  IMAD R85, R126.reuse, 0xbc, RZ ;  /* 0x000000bc7e557824 */ /* 0x040fe200078e02ff */
[----:B------:R-:W4:Y:S02]  /*1fb0*/  LDG.E.U8 R154, desc[UR6][R154.64] ;  /* 0x000000069a9a7981 */ /* 0x000f24000c1e1100 */
[-C--:B0-----:R-:W-:Y:S01]  /*1fc0*/  IADD3 R78, P1, R87, R132.reuse, RZ ;  /* 0x00000084574e7210 */ /* 0x081fe20007f3e0ff */
[C---:B------:R-:W-:Y:S01]  /*1fd0*/  IMAD R89, R126.reuse, 0xbd, RZ ;  /* 0x000000bd7e597824 */ /* 0x040fe200078e02ff */
[-C--:B-1----:R-:W-:Y:S01]  /*1fe0*/  IADD3 R82, P0, R85, R132.reuse, RZ ;  /* 0x0000008455527210 */ /* 0x082fe20007f1e0ff */
[C---:B------:R-:W-:Y:S01]  /*1ff0*/  IMAD R129, R126.reuse, 0x66, RZ ;  /* 0x000000667e817824 */ /* 0x040fe200078e02ff */
[-C--:B------:R-:W-:Y:S01]  /*2000*/  LEA.HI.X.SX32 R79, R87, R133.reuse, 0x1, P1 ;  /* 0x00000085574f7211 */ /* 0x080fe200008f0eff */
[C---:B------:R-:W-:Y:S01]  /*2010*/  IMAD R87, R126.reuse, 0xbe, RZ ;  /* 0x000000be7e577824 */ /* 0x040fe200078e02ff */
[----:B------:R-:W-:Y:S01]  /*2020*/  IADD3 R80, P1, R89, R132, RZ ;  /* 0x0000008459507210 */ /* 0x000fe20007f3e0ff */
[C---:B------:R-:W-:Y:S01]  /*2030*/  IMAD R91, R126.reuse, 0xbf, RZ ;  /* 0x000000bf7e5b7824 */ /* 0x040fe200078e02ff */
[-C--:B------:R-:W-:Y:S01]  /*2040*/  LEA.HI.X.SX32 R83, R85, R133.reuse, 0x1, P0 ;  /* 0x0000008555537211 */ /* 0x080fe200000f0eff */
[----:B------:R0:W4:Y:S01]  /*2050*/  LDG.E.U8 R252, desc[UR6][R78.64] ;  /* 0x000000064efc7981 */ /* 0x000122000c1e1100 */
[----:B------:R-:W-:Y:S01]  /*2060*/  LEA.HI.X.SX32 R81, R89, R133, 0x1, P1 ;  /* 0x0000008559517211 */ /* 0x000fe200008f0eff */
[----:B------:R-:W-:-:S02]  /*2070*/  IMAD.SHL.U32 R85, R126, 0x40, RZ ;  /* 0x000000407e557824 */ /* 0x000fc400078e00ff */
[----:B------:R1:W4:Y:S01]  /*2080*/  LDG.E.U8 R251, desc[UR6][R82.64] ;  /* 0x0000000652fb7981 */ /* 0x000322000c1e1100 */
[----:B------:R-:W-:-:S03]  /*2090*/  IMAD R131, R126, 0x68, RZ ;  /* 0x000000687e837824 */ /* 0x000fc600078e02ff */
[----:B------:R1:W4:Y:S01]  /*20a0*/  LDG.E.U8 R250, desc[UR6][R80.64] ;  /* 0x0000000650fa7981 */ /* 0x000322000c1e1100 */
[----:B0-----:R-:W-:-:S03]  /*20b0*/  IADD3 R78, P0, R87, R132, RZ ;  /* 0x00000084574e7210 */ /* 0x001fc60007f1e0ff */
[----:B------:R-:W4:Y:S01]  /*20c0*/  LDG.E.U8 R156, desc[UR6][R156.64] ;  /* 0x000000069c9c7981 */ /* 0x000f22000c1e1100 */
[-C--:B------:R-:W-:Y:S01]  /*20d0*/  LEA.HI.X.SX32 R79, R87, R133.reuse, 0x1, P0 ;  /* 0x00000085574f7211 */ /* 0x080fe200000f0eff */
[C---:B------:R-:W-:Y:S01]  /*20e0*/  IMAD R87, R126.reuse, 0x41, RZ ;  /* 0x000000417e577824 */ /* 0x040fe200078e02ff */
[-C--:B-1----:R-:W-:Y:S01]  /*20f0*/  IADD3 R82, P1, R91, R132.reuse, RZ ;  /* 0x000000845b527210 */ /* 0x082fe20007f3e0ff */
[C---:B------:R-:W-:Y:S01]  /*2100*/  IMAD R89, R126.reuse, 0x42, RZ ;  /* 0x000000427e597824 */ /* 0x040fe200078e02ff */
[-C--:B------:R-:W-:Y:S01]  /*2110*/  IADD3 R80, P0, R85, R132.reuse, RZ ;  /* 0x0000008455507210 */ /* 0x080fe20007f1e0ff */
[----:B------:R0:W4:Y:S01]  /*2120*/  LDG.E.U8 R249, desc[UR6][R78.64] ;  /* 0x000000064ef97981 */ /* 0x000122000c1e1100 */
[-C--:B------:R-:W-:Y:S02]  /*2130*/  LEA.HI.X.SX32 R83, R91, R133.reuse, 0x1, P1 ;  /* 0x000000855b537211 */ /* 0x080fe400008f0eff */
[----:B------:R-:W-:Y:S01]  /*2140*/  LEA.HI.X.SX32 R81, R85, R133, 0x1, P0 ;  /* 0x0000008555517211 */ /* 0x000fe200000f0eff */
[----:B------:R-:W-:Y:S01]  /*2150*/  IMAD R85, R126, 0x43, RZ ;  /* 0x000000437e557824 */ /* 0x000fe200078e02ff */
[----:B------:R-:W4:Y:S04]  /*2160*/  LDG.E.U8 R158, desc[UR6][R158.64] ;  /* 0x000000069e9e7981 */ /* 0x000f28000c1e1100 */
[----:B------:R1:W4:Y:S01]  /*2170*/  LDG.E.U8 R248, desc[UR6][R82.64] ;  /* 0x0000000652f87981 */ /* 0x000322000c1e1100 */
[----:B0-----:R-:W-:-:S03]  /*2180*/  IADD3 R78, P1, R87, R132, RZ ;  /* 0x00000084574e7210 */ /* 0x001fc60007f3e0ff */
[----:B------:R-:W4:Y:S01]  /*2190*/  LDG.E.U8 R162, desc[UR6][R162.64] ;  /* 0x00000006a2a27981 */ /* 0x000f22000c1e1100 */
[----:B------:R-:W-:Y:S01]  /*21a0*/  LEA.HI.X.SX32 R79, R87, R133, 0x1, P1 ;  /* 0x00000085574f7211 */ /* 0x000fe200008f0eff */
[C---:B------:R-:W-:Y:S02]  /*21b0*/  IMAD R87, R126.reuse, 0x44, RZ ;  /* 0x000000447e577824 */ /* 0x040fe400078e02ff */
[----:B------:R-:W-:Y:S01]  /*21c0*/  IMAD R177, R126, 0xef, RZ ;  /* 0x000000ef7eb17824 */ /* 0x000fe200078e02ff */
[----:B------:R-:W4:Y:S01]  /*21d0*/  LDG.E.U8 R104, desc[UR6][R132.64] ;  /* 0x0000000684687981 */ /* 0x000f22000c1e1100 */
[----:B-1----:R-:W-:-:S03]  /*21e0*/  IADD3 R82, P0, R89, R132, RZ ;  /* 0x0000008459527210 */ /* 0x002fc60007f1e0ff */
[----:B------:R0:W4:Y:S01]  /*21f0*/  LDG.E.U8 R93, desc[UR6][R78.64] ;  /* 0x000000064e5d7981 */ /* 0x000122000c1e1100 */
[----:B------:R-:W-:Y:S01]  /*2200*/  LEA.HI.X.SX32 R83, R89, R133, 0x1, P0 ;  /* 0x0000008559537211 */ /* 0x000fe200000f0eff */
[----:B------:R-:W-:Y:S01]  /*2210*/  IMAD R89, R126, 0x45, RZ ;  /* 0x000000457e597824 */ /* 0x000fe200078e02ff */
[----:B0-----:R-:W-:-:S04]  /*2220*/  IADD3 R78, P0, R87, R132, RZ ;  /* 0x00000084574e7210 */ /* 0x001fc80007f1e0ff */
[----:B------:R-:W-:Y:S01]  /*2230*/  LEA.HI.X.SX32 R79, R87, R133, 0x1, P0 ;  /* 0x00000085574f7211 */ /* 0x000fe200000f0eff */
[----:B------:R-:W-:Y:S01]  /*2240*/  IMAD R87, R126, 0x47, RZ ;  /* 0x000000477e577824 */ /* 0x000fe200078e02ff */
[----:B-----5:R-:W-:Y:S04]  /*2250*/  STL [R1+0x68], R99 ;  /* 0x0000686301007387 */ /* 0x020fe80000100800 */
[----:B--2---:R-:W-:Y:S04]  /*2260*/  STL [R1+0x64], R98 ;  /* 0x0000646201007387 */ /* 0x004fe80000100800 */
[----:B---3--:R-:W-:Y:S04]  /*2270*/  STL [R1+0x60], R97 ;  /* 0x0000606101007387 */ /* 0x008fe80000100800 */
[----:B----4-:R-:W-:Y:S04]  /*2280*/  STL [R1+0x5c], R96 ;  /* 0x00005c6001007387 */ /* 0x010fe80000100800 */
[----:B------:R-:W-:Y:S04]  /*2290*/  STL [R1+0x58], R95 ;  /* 0x0000585f01007387 */ /* 0x000fe80000100800 */
[----:B------:R0:W-:Y:S04]  /*22a0*/  STL [R1+0x54], R94 ;  /* 0x0000545e01007387 */ /* 0x0001e80000100800 */
[----:B------:R1:W-:Y:S04]  /*22b0*/  STL [R1+0x50], R92 ;  /* 0x0000505c01007387 */ /* 0x0003e80000100800 */
[----:B0-----:R0:W2:Y:S04]  /*22c0*/  LDG.E.U8 R94, desc[UR6][R80.64] ;  /* 0x00000006505e7981 */ /* 0x0010a8000c1e1100 */
[----:B-1----:R1:W3:Y:S01]  /*22d0*/  LDG.E.U8 R92, desc[UR6][R82.64] ;  /* 0x00000006525c7981 */ /* 0x0022e2000c1e1100 */
[----:B0-----:R-:W-:-:S04]  /*22e0*/  IADD3 R80, P1, R85, R132, RZ ;  /* 0x0000008455507210 */ /* 0x001fc80007f3e0ff */
[-C--:B------:R-:W-:Y:S01]  /*22f0*/  LEA.HI.X.SX32 R81, R85, R133.reuse, 0x1, P1 ;  /* 0x0000008555517211 */ /* 0x080fe200008f0eff */
[----:B------:R-:W-:Y:S01]  /*2300*/  IMAD R85, R126, 0x46, RZ ;  /* 0x000000467e557824 */ /* 0x000fe200078e02ff */
[CC--:B-1----:R-:W-:Y:S01]  /*2310*/  IADD3 R82, P1, R89.reuse, R132.reuse, RZ ;  /* 0x0000008459527210 */ /* 0x0c2fe20007f3e0ff */
[----:B------:R0:W-:Y:S03]  /*2320*/  STL [R1+0x4c], R90 ;  /* 0x00004c5a01007387 */ /* 0x0001e60000100800 */
[----:B------:R-:W-:Y:S01]  /*2330*/  LEA.HI.X.SX32 R83, R89, R133, 0x1, P1 ;  /* 0x0000008559537211 */ /* 0x000fe200008f0eff */
[----:B------:R1:W4:Y:S04]  /*2340*/  LDG.E.U8 R91, desc[UR6][R80.64] ;  /* 0x00000006505b7981 */ /* 0x000328000c1e1100 */
[----:B0-----:R0:W5:Y:S01]  /*2350*/  LDG.E.U8 R90, desc[UR6][R78.64] ;  /* 0x000000064e5a7981 */ /* 0x001162000c1e1100 */
[----:B-1----:R-:W-:-:S02]  /*2360*/  IADD3 R80, P0, R85, R132, RZ ;  /* 0x0000008455507210 */ /* 0x002fc40007f1e0ff */
[----:B0-----:R-:W-:Y:S02]  /*2370*/  IADD3 R78, P1, R87, R132, RZ ;  /* 0x00000084574e7210 */ /* 0x001fe40007f3e0ff */
[-C--:B------:R-:W-:Y:S02]  /*2380*/  LEA.HI.X.SX32 R81, R85, R133.reuse, 0x1, P0 ;  /* 0x0000008555517211 */ /* 0x080fe400000f0eff */
[----:B------:R-:W-:Y:S01]  /*2390*/  LEA.HI.X.SX32 R79, R87, R133, 0x1, P1 ;  /* 0x00000085574f7211 */ /* 0x000fe200008f0eff */
[----:B------:R0:W-:Y:S04]  /*23a0*/  STL [R1+0x8], R88 ;  /* 0x0000085801007387 */ /* 0x0001e80000100800 */
[----:B------:R1:W-:Y:S04]  /*23b0*/  STL [R1+0x4], R86 ;  /* 0x0000045601007387 */ /* 0x0003e80000100800 */
[----:B------:R1:W-:Y:S04]  /*23c0*/  STL [R1], R84 ;  /* 0x0000005401007387 */ /* 0x0003e80000100800 */
[----:B0-----:R0:W5:Y:S04]  /*23d0*/  LDG.E.U8 R88, desc[UR6][R82.64] ;  /* 0x0000000652587981 */ /* 0x001168000c1e1100 */
[----:B-1----:R1:W5:Y:S04]  /*23e0*/  LDG.E.U8 R86, desc[UR6][R80.64] ;  /* 0x0000000650567981 */ /* 0x002368000c1e1100 */
[----:B------:R1:W5:Y:S01]  /*23f0*/  LDG.E.U8 R84, desc[UR6][R78.64] ;  /* 0x000000064e547981 */ /* 0x000362000c1e1100 */
[----:B------:R-:W-:-:S02]  /*2400*/  IMAD R89, R126, 0x48, RZ ;  /* 0x000000487e597824 */ /* 0x000fc400078e02ff */
[C---:B------:R-:W-:Y:S02]  /*2410*/  IMAD R85, R126.reuse, 0x49, RZ ;  /* 0x000000497e557824 */ /* 0x040fe400078e02ff */
[C---:B------:R-:W-:Y:S01]  /*2420*/  IMAD R87, R126.reuse, 0x4a, RZ ;  /* 0x0000004a7e577824 */ /* 0x040fe200078e02ff */
[-C--:B0-----:R-:W-:Y:S02]  /*2430*/  IADD3 R82, P0, R89, R132.reuse, RZ ;  /* 0x0000008459527210 */ /* 0x081fe40007f1e0ff */
[-C--:B-1----:R-:W-:Y:S02]  /*2440*/  IADD3 R80, P1, R85, R132.reuse, RZ ;  /* 0x0000008455507210 */ /* 0x082fe40007f3e0ff */
[-C--:B------:R-:W-:Y:S01]  /*2450*/  LEA.HI.X.SX32 R83, R89, R133.reuse, 0x1, P0 ;  /* 0x0000008559537211 */ /* 0x080fe200000f0eff */
[C---:B------:R-:W-:Y:S01]  /*2460*/  IMAD R89, R126.reuse, 0x4b, RZ ;  /* 0x0000004b7e597824 */ /* 0x040fe200078e02ff */
[----:B------:R-:W-:Y:S01]  /*2470*/  LEA.HI.X.SX32 R81, R85, R133, 0x1, P1 ;  /* 0x0000008555517211 */ /* 0x000fe200008f0eff */
[----:B------:R-:W-:Y:S01]  /*2480*/  IMAD R85, R126, 0x4c, RZ ;  /* 0x0000004c7e557824 */ /* 0x000fe200078e02ff */
[----:B------:R-:W-:-:S04]  /*2490*/  IADD3 R78, P0, R87, R132, RZ ;  /* 0x00000084574e7210 */ /* 0x000fc80007f1e0ff */
[----:B------:R-:W-:Y:S01]  /*24a0*/  LEA.HI.X.SX32 R79, R87, R133, 0x1, P0 ;  /* 0x00000085574f7211 */ /* 0x000fe200000f0eff */
[----:B------:R-:W-:Y:S01]  /*24b0*/  IMAD R87, R126, 0x4d, RZ ;  /* 0x0000004d7e577824 */ /* 0x000fe200078e02ff */
[----:B--2---:R0:W-:Y:S04]  /*24c0*/  STL [R1+0x48], R94 ;  /* 0x0000485e01007387 */ /* 0x0041e80000100800 */
[----:B------:R1:W-:Y:S04]  /*24d0*/  STL [R1+0x44], R93 ;  /* 0x0000445d01007387 */ /* 0x0003e80000100800 */
[----:B0-----:R0:W2:Y:S04]  /*24e0*/  LDG.E.U8 R94, desc[UR6][R82.64] ;  /* 0x00000006525e7981 */ /* 0x0010a8000c1e1100 */
[----:B-1----:R1:W2:Y:S01]  /*24f0*/  LDG.E.U8 R93, desc[UR6][R80.64] ;  /* 0x00000006505d7981 */ /* 0x0022a2000c1e1100 */
[----:B0-----:R-:W-:-:S03]  /*2500*/  IADD3 R82, P1, R89, R132, RZ ;  /* 0x0000008459527210 */ /* 0x001fc60007f3e0ff */
[----:B---3--:R0:W-:Y:S01]  /*2510*/  STL [R1+0x40], R92 ;  /* 0x0000405c01007387 */ /* 0x0081e20000100800 */
[-C--:B-1----:R-:W-:Y:S02]  /*2520*/  IADD3 R80, P0, R85, R132.reuse, RZ ;  /* 0x0000008455507210 */ /* 0x082fe40007f1e0ff */
[-C--:B------:R-:W-:Y:S01]  /*2530*/  LEA.HI.X.SX32 R83, R89, R133.reuse, 0x1, P1 ;  /* 0x0000008559537211 */ /* 0x080fe200008f0eff */
[C---:B------:R-:W-:Y:S01]  /*2540*/  IMAD R89, R126.reuse, 0x4e, RZ ;  /* 0x0000004e7e597824 */ /* 0x040fe200078e02ff */
[----:B------:R-:W-:Y:S01]  /*2550*/  LEA.HI.X.SX32 R81, R85, R133, 0x1, P0 ;  /* 0x0000008555517211 */ /* 0x000fe200000f0eff */
[----:B------:R-:W-:Y:S01]  /*2560*/  IMAD R85, R126, 0x4f, RZ ;  /* 0x0000004f7e557824 */ /* 0x000fe200078e02ff */
[----:B0-----:R0:W3:Y:S04]  /*2570*/  LDG.E.U8 R92, desc[UR6][R78.64] ;  /* 0x000000064e5c7981 */ /* 0x0010e8000c1e1100 */
[----:B----4-:R1:W-:Y:S01]  /*2580*/  STL [R1+0x3c], R91 ;  /* 0x00003c5b01007387 */ /* 0x0103e20000100800 */
[----:B0-----:R-:W-:-:S03]  /*2590*/  IADD3 R78, P1, R87, R132, RZ ;  /* 0x00000084574e7210 */ /* 0x001fc60007f3e0ff */
[----:B-----5:R0:W-:Y:S01]  /*25a0*/  STL [R1+0x38], R90 ;  /* 0x0000385a01007387 */ /* 0x0201e20000100800 */
[----:B------:R-:W-:-:S03]  /*25b0*/  LEA.HI.X.SX32 R79, R87, R133, 0x1, P1 ;  /* 0x00000085574f7211 */ /* 0x000fc600008f0eff */
[----:B-1----:R1:W4:Y:S04]  /*25c0*/  LDG.E.U8 R91, desc[UR6][R82.64] ;  /* 0x00000006525b7981 */ /* 0x002328000c1e1100 */
[----:B0-----:R0:W5:Y:S01]  /*25d0*/  LDG.E.U8 R90, desc[UR6][R80.64] ;  /* 0x00000006505a7981 */ /* 0x001162000c1e1100 */
[-C--:B-1----:R-:W-:Y:S02]  /*25e0*/  IADD3 R82, P0, R89, R132.reuse, RZ ;  /* 0x0000008459527210 */ /* 0x082fe40007f1e0ff */
[----:B0-----:R-:W-:Y:S02]  /*25f0*/  IADD3 R80, P1, R85, R132, RZ ;  /* 0x0000008455507210 */ /* 0x001fe40007f3e0ff */
[-C--:B------:R-:W-:Y:S02]  /*2600*/  LEA.HI.X.SX32 R83, R89, R133.reuse, 0x1, P0 ;  /* 0x0000008559537211 */ /* 0x080fe400000f0eff */
[----:B------:R-:W-:Y:S01]  /*2610*/  LEA.HI.X.SX32 R81, R85, R133, 0x1, P1 ;  /* 0x0000008555517211 */ /* 0x000fe200008f0eff */
[----:B------:R0:W-:Y:S04]  /*2620*/  STL [R1+0x34], R88 ;  /* 0x0000345801007387 */ /* 0x0001e80000100800 */
[----:B------:R1:W-:Y:S04]  /*2630*/  STL [R1+0x30], R86 ;  /* 0x0000305601007387 */ /* 0x0003e80000100800 */
[----:B------:R1:W-:Y:S04]  /*2640*/  STL [R1+0x2c], R84 ;  /* 0x00002c5401007387 */ /* 0x0003e80000100800 */
[----:B0-----:R0:W5:Y:S04]  /*2650*/  LDG.E.U8 R88, desc[UR6][R78.64] ;  /* 0x000000064e587981 */ /* 0x001168000c1e1100 */
[----:B-1----:R1:W5:Y:S04]  /*2660*/  LDG.E.U8 R86, desc[UR6][R82.64] ;  /* 0x0000000652567981 */ /* 0x002368000c1e1100 */
[----:B------:R1:W5:Y:S01]  /*2670*/  LDG.E.U8 R84, desc[UR6][R80.64] ;  /* 0x0000000650547981 */ /* 0x000362000c1e1100 */
[----:B------:R-:W-:-:S02]  /*2680*/  IMAD R87, R126, 0xc0, RZ ;  /* 0x000000c07e577824 */ /* 0x000fc400078e02ff */
[----:B------:R-:W-:-:S03]  /*2690*/  IMAD R89, R126, 0xc1, RZ ;  /* 0x000000c17e597824 */ /* 0x000fc600078e02ff */
[-C--:B0-----:R-:W-:Y:S01]  /*26a0*/  IADD3 R78, P0, R87, R132.reuse, RZ ;  /* 0x00000084574e7210 */ /* 0x081fe20007f1e0ff */
[C---:B------:R-:W-:Y:S01]  /*26b0*/  IMAD R85, R126.reuse, 0xc2, RZ ;  /* 0x000000c27e557824 */ /* 0x040fe200078e02ff */
[-C--:B-1----:R-:W-:Y:S02]  /*26c0*/  IADD3 R82, P1, R89, R132.reuse, RZ ;  /* 0x0000008459527210 */ /* 0x082fe40007f3e0ff */
[-C--:B------:R-:W-:Y:S01]  /*26d0*/  LEA.HI.X.SX32 R79, R87, R133.reuse, 0x1, P0 ;  /* 0x00000085574f7211 */ /* 0x080fe200000f0eff */
[C---:B------:R-:W-:Y:S01]  /*26e0*/  IMAD R87, R126.reuse, 0xc3, RZ ;  /* 0x000000c37e577824 */ /* 0x040fe200078e02ff */
[-C--:B------:R-:W-:Y:S01]  /*26f0*/  LEA.HI.X.SX32 R83, R89, R133.reuse, 0x1, P1 ;  /* 0x0000008559537211 */ /* 0x080fe200008f0eff */
[C---:B------:R-:W-:Y:S01]  /*2700*/  IMAD R89, R126.reuse, 0xc4, RZ ;  /* 0x000000c47e597824 */ /* 0x040fe200078e02ff */
[C---:B------:R-:W-:Y:S01]  /*2710*/  IADD3 R80, P0, R85.reuse, R132, RZ ;  /* 0x0000008455507210 */ /* 0x040fe20007f1e0ff */
[----:B------:R0:W5:Y:S03]  /*2720*/  LDG.E.U8 R247, desc[UR6][R78.64] ;  /* 0x000000064ef77981 */ /* 0x000166000c1e1100 */
[----:B------:R-:W-:Y:S01]  /*2730*/  LEA.HI.X.SX32 R81, R85, R133, 0x1, P0 ;  /* 0x0000008555517211 */ /* 0x000fe200000f0eff */
[----:B------:R1:W5:Y:S01]  /*2740*/  LDG.E.U8 R246, desc[UR6][R82.64] ;  /* 0x0000000652f67981 */ /* 0x000362000c1e1100 */
[----:B------:R-:W-:-:S03]  /*2750*/  IMAD R85, R126, 0xc5, RZ ;  /* 0x000000c57e557824 */ /* 0x000fc600078e02ff */
[----:B------:R1:W5:Y:S01]  /*2760*/  LDG.E.U8 R245, desc[UR6][R80.64] ;  /* 0x0000000650f57981 */ /* 0x000362000c1e1100 */
[----:B0-----:R-:W-:-:S04]  /*2770*/  IADD3 R78, P1, R87, R132, RZ ;  /* 0x00000084574e7210 */ /* 0x001fc80007f3e0ff */
[-C--:B------:R-:W-:Y:S01]  /*2780*/  LEA.HI.X.SX32 R79, R87, R133.reuse, 0x1, P1 ;  /* 0x00000085574f7211 */ /* 0x080fe200008f0eff */
[C---:B------:R-:W-:Y:S01]  /*2790*/  IMAD R87, R126.reuse, 0xc6, RZ ;  /* 0x000000c67e577824 */ /* 0x040fe200078e02ff */
[-C--:B-1----:R-:W-:Y:S02]  /*27a0*/  IADD3 R82, P0, R89, R132.reuse, RZ ;  /* 0x0000008459527210 */ /* 0x082fe40007f1e0ff */
[-C--:B------:R-:W-:Y:S01]  /*27b0*/  IADD3 R80, P1, R85, R132.reuse, RZ ;  /* 0x0000008455507210 */ /* 0x080fe20007f3e0ff */
[----:B------:R0:W5:Y:S01]  /*27c0*/  LDG.E.U8 R244, desc[UR6][R78.64] ;  /* 0x000000064ef47981 */ /* 0x000162000c1e1100 */
[-C--:B------:R-:W-:Y:S01]  /*27d0*/  LEA.HI.X.SX32 R83, R89, R133.reuse, 0x1, P0 ;  /* 0x0000008559537211 */ /* 0x080fe200000f0eff */
[C---:B------:R-:W-:Y:S01]  /*27e0*/  IMAD R89, R126.reuse, 0xc7, RZ ;  /* 0x000000c77e597824 */ /* 0x040fe200078e02ff */
[----:B------:R-:W-:Y:S01]  /*27f0*/  LEA.HI.X.SX32 R81, R85, R133, 0x1, P1 ;  /* 0x0000008555517211 */ /* 0x000fe200008f0eff */
[----:B------:R-:W-:Y:S02]  /*2800*/  IMAD R85, R126, 0xc8, RZ ;  /* 0x000000c87e557824 */ /* 0x000fe400078e02ff */
[----:B------:R1:W5:Y:S01]  /*2810*/  LDG.E.U8 R243, desc[UR6][R82.64] ;  /* 0x0000000652f37981 */ /* 0x000362000c1e1100 */
[----:B0-----:R-:W-:-:S03]  /*2820*/  IADD3 R78, P0, R87, R132, RZ ;  /* 0x00000084574e7210 */ /* 0x001fc60007f1e0ff */
[----:B------:R0:W5:Y:S01]  /*2830*/  LDG.E.U8 R242, desc[UR6][R80.64] ;  /* 0x0000000650f27981 */ /* 0x000162000c1e1100 */
[----:B------:R-:W-:Y:S01]  /*2840*/  LEA.HI.X.SX32 R79, R87, R133, 0x1, P0 ;  /* 0x00000085574f7211 */ /* 0x000fe200000f0eff */
[----:B------:R-:W-:Y:S01]  /*2850*/  IMAD R87, R126, 0xc9, RZ ;  /* 0x000000c97e577824 */ /* 0x000fe200078e02ff */
[----:B-1----:R-:W-:-:S03]  /*2860*/  IADD3 R82, P1, R89, R132, RZ ;  /* 0x0000008459527210 */ /* 0x002fc60007f3e0ff */
[----:B------:R1:W5:Y:S01]  /*2870*/  LDG.E.U8 R241, desc[UR6][R78.64] ;  /* 0x000000064ef17981 */ /* 0x000362000c1e1100 */
[----:B------:R-:W-:Y:S01]  /*2880*/  LEA.HI.X.SX32 R83, R89, R133, 0x1, P1 ;  /* 0x0000008559537211 */ /* 0x000fe200008f0eff */
[----:B------:R-:W-:Y:S01]  /*2890*/  IMAD R89, R126, 0xca, RZ ;  /* 0x000000ca7e597824 */ /* 0x000fe200078e02ff */
[----:B0-----:R-:W-:-:S03]  /*28a0*/  IADD3 R80, P0, R85, R132, RZ ;  /* 0x0000008455507210 */ /* 0x001fc60007f1e0ff */
[----:B------:R0:W5:Y:S01]  /*28b0*/  LDG.E.U8 R240, desc[UR6][R82.64] ;  /* 0x0000000652f07981 */ /* 0x000162000c1e1100 */
[-C--:B-1----:R-:W-:Y:S02]  /*28c0*/  IADD3 R78, P1, R87, R132.reuse, RZ ;  /* 0x00000084574e7210 */ /* 0x082fe40007f3e0ff */
[-C--:B------:R-:W-:Y:S01]  /*28d0*/  LEA.HI.X.SX32 R81, R85, R133.reuse, 0x1, P0 ;  /* 0x0000008555517211 */ /* 0x080fe200000f0eff */
[C---:B------:R-:W-:Y:S01]  /*28e0*/  IMAD R85, R126.reuse, 0xcb, RZ ;  /* 0x000000cb7e557824 */ /* 0x040fe200078e02ff */
[-C--:B------:R-:W-:Y:S01]  /*28f0*/  LEA.HI.X.SX32 R79, R87, R133.reuse, 0x1, P1 ;  /* 0x00000085574f7211 */ /* 0x080fe200008f0eff */
[C---:B------:R-:W-:Y:S01]  /*2900*/  IMAD R87, R126.reuse, 0xcc, RZ ;  /* 0x000000cc7e577824 */ /* 0x040fe200078e02ff */
[-C--:B------:R-:W-:Y:S01]  /*2910*/  IADD3 R188, P0, R89, R132.reuse, RZ ;  /* 0x0000008459bc7210 */ /* 0x080fe20007f1e0ff */
[C---:B0-----:R-:W-:Y:S01]  /*2920*/  IMAD R83, R126.reuse, 0xce, RZ ;  /* 0x000000ce7e537824 */ /* 0x041fe200078e02ff */
[-C--:B------:R-:W-:Y:S01]  /*2930*/  IADD3 R186, P1, R85, R132.reuse, RZ ;  /* 0x0000008455ba7210 */ /* 0x080fe20007f3e0ff */
[----:B------:R0:W5:Y:S01]  /*2940*/  LDG.E.U8 R207, desc[UR6][R80.64] ;  /* 0x0000000650cf7981 */ /* 0x000162000c1e1100 */
[-C--:B------:R-:W-:Y:S01]  /*2950*/  LEA.HI.X.SX32 R189, R89, R133.reuse, 0x1, P0 ;  /* 0x0000008559bd7211 */ /* 0x080fe200000f0eff */
[C---:B------:R-:W-:Y:S01]  /*2960*/  IMAD R89, R126.reuse, 0xcd, RZ ;  /* 0x000000cd7e597824 */ /* 0x040fe200078e02ff */
[-C--:B------:R-:W-:Y:S01]  /*2970*/  IADD3 R184, P0, R87, R132.reuse, RZ ;  /* 0x0000008457b87210 */ /* 0x080fe20007f1e0ff */
[----:B------:R1:W5:Y:S01]  /*2980*/  LDG.E.U8 R206, desc[UR6][R78.64] ;  /* 0x000000064ece7981 */ /* 0x000362000c1e1100 */
[-C--:B------:R-:W-:Y:S01]  /*2990*/  LEA.HI.X.SX32 R187, R85, R133.reuse, 0x1, P1 ;  /* 0x0000008555bb7211 */ /* 0x080fe200008f0eff */
[C---:B------:R-:W-:Y:S01]  /*29a0*/  IMAD R85, R126.reuse, 0x50, RZ ;  /* 0x000000507e557824 */ /* 0x040fe200078e02ff */
[-C--:B------:R-:W-:Y:S01]  /*29b0*/  LEA.HI.X.SX32 R185, R87, R133.reuse, 0x1, P0 ;  /* 0x0000008557b97211 */ /* 0x080fe200000f0eff */
[C---:B------:R-:W-:Y:S01]  /*29c0*/  IMAD R95, R126.reuse, 0xd6, RZ ;  /* 0x000000d67e5f7824 */ /* 0x040fe200078e02ff */
[-C--:B------:R-:W-:Y:S01]  /*29d0*/  IADD3 R82, P0, R83, R132.reuse, RZ ;  /* 0x0000008453527210 */ /* 0x080fe20007f1e0ff */
[C---:B0-----:R-:W-:Y:S01]  /*29e0*/  IMAD R81, R126.reuse, 0xcf, RZ ;  /* 0x000000cf7e517824 */ /* 0x041fe200078e02ff */
[----:B------:R-:W5:Y:S01]  /*29f0*/  LDG.E.U8 R186, desc[UR6][R186.64] ;  /* 0x00000006baba7981 */ /* 0x000f62000c1e1100 */
[-C--:B-1----:R-:W-:Y:S01]  /*2a00*/  IADD3 R78, P1, R89, R132.reuse, RZ ;  /* 0x00000084594e7210 */ /* 0x082fe20007f3e0ff */
[C---:B------:R-:W-:Y:S01]  /*2a10*/  IMAD R87, R126.reuse, 0x51, RZ ;  /* 0x000000517e577824 */ /* 0x040fe200078e02ff */
[-C--:B------:R-:W-:Y:S01]  /*2a20*/  LEA.HI.X.SX32 R83, R83, R133.reuse, 0x1, P0 ;  /* 0x0000008553537211 */ /* 0x080fe200000f0eff */
[C---:B------:R-:W-:Y:S01]  /*2a30*/  IMAD R97, R126.reuse, 0xd7, RZ ;  /* 0x000000d77e617824 */ /* 0x040fe200078e02ff */
[-C--:B------:R-:W-:Y:S01]  /*2a40*/  LEA.HI.X.SX32 R79, R89, R133.reuse, 0x1, P1 ;  /* 0x00000085594f7211 */ /* 0x080fe200008f0eff */
[C---:B------:R-:W-:Y:S01]  /*2a50*/  IMAD R99, R126.reuse, 0xdb, RZ ;  /* 0x000000db7e637824 */ /* 0x040fe200078e02ff */
[-C--:B------:R-:W-:Y:S01]  /*2a60*/  IADD3 R80, P1, R81, R132.reuse, RZ ;  /* 0x0000008451507210 */ /* 0x080fe20007f3e0ff */
[----:B------:R-:W5:Y:S01]  /*2a70*/  LDG.E.U8 R184, desc[UR6][R184.64] ;  /* 0x00000006b8b87981 */ /* 0x000f62000c1e1100 */
[-C--:B------:R-:W-:Y:S01]  /*2a80*/  IADD3 R238, P0, R85, R132.reuse, RZ ;  /* 0x0000008455ee7210 */ /* 0x080fe20007f1e0ff */
[C---:B------:R-:W-:Y:S01]  /*2a90*/  IMAD R89, R126.reuse, 0x52, RZ ;  /* 0x000000527e597824 */ /* 0x040fe200078e02ff */
        /* <DEDUP_REMOVED lines=10> */
[----:B------:R1:W5:Y:S01]  /*2b40*/  LDG.E.U8 R79, desc[UR6][R82.64] ;  /* 0x00000006524f7981 */ /* 0x000362000c1e1100 */
[-C--:B------:R-:W-:Y:S02]  /*2b50*/  LEA.HI.X.SX32 R235, R89, R133.reuse, 0x1, P0 ;  /* 0x0000008559eb7211 */ /* 0x080fe400000f0eff */
[----:B------:R-:W-:Y:S01]  /*2b60*/  LEA.HI.X.SX32 R233, R85, R133, 0x1, P1 ;  /* 0x0000008555e97211 */ /* 0x000fe200008f0eff */
[C---:B0-----:R-:W-:Y:S01]  /*2b70*/  IMAD R81, R126.reuse, 0x56, RZ ;  /* 0x000000567e517824 */ /* 0x041fe200078e02ff */
[----:B------:R-:W-:Y:S01]  /*2b80*/  IADD3 R230, P0, R87, R132, RZ ;  /* 0x0000008457e67210 */ /* 0x000fe20007f1e0ff */
[----:B--2---:R-:W-:Y:S01]  /*2b90*/  STL [R1+0x28], R94 ;  /* 0x0000285e01007387 */ /* 0x004fe20000100800 */
[----:B-1----:R-:W-:-:S02]  /*2ba0*/  IMAD R83, R126, 0x55, RZ ;  /* 0x000000557e537824 */ /* 0x002fc400078e02ff */
[C---:B------:R-:W-:Y:S01]  /*2bb0*/  IMAD R85, R126.reuse, 0x57, RZ ;  /* 0x000000577e557824 */ /* 0x040fe200078e02ff */
[----:B------:R-:W2:Y:S02]  /*2bc0*/  LDG.E.U8 R188, desc[UR6][R188.64] ;  /* 0x00000006bcbc7981 */ /* 0x000ea4000c1e1100 */
[-C--:B------:R-:W-:Y:S02]  /*2bd0*/  IADD3 R228, P1, R83, R132.reuse, RZ ;  /* 0x0000008453e47210 */ /* 0x080fe40007f3e0ff */
[-C--:B------:R-:W-:Y:S01]  /*2be0*/  LEA.HI.X.SX32 R231, R87, R133.reuse, 0x1, P0 ;  /* 0x0000008557e77211 */ /* 0x080fe200000f0eff */
[C---:B------:R-:W-:Y:S01]  /*2bf0*/  IMAD R89, R126.reuse, 0xd3, RZ ;  /* 0x000000d37e597824 */ /* 0x040fe200078e02ff */
[----:B------:R-:W-:Y:S01]  /*2c00*/  LEA.HI.X.SX32 R229, R83, R133, 0x1, P1 ;  /* 0x0000008553e57211 */ /* 0x000fe200008f0eff */
[----:B------:R-:W-:Y:S01]  /*2c10*/  IMAD R83, R126, 0x58, RZ ;  /* 0x000000587e537824 */ /* 0x000fe200078e02ff */
[-C--:B------:R-:W-:Y:S01]  /*2c20*/  IADD3 R226, P0, R81, R132.reuse, RZ ;  /* 0x0000008451e27210 */ /* 0x080fe20007f1e0ff */
[----:B------:R0:W-:Y:S01]  /*2c30*/  STL [R1+0x24], R93 ;  /* 0x0000245d01007387 */ /* 0x0001e20000100800 */
[----:B------:R-:W-:-:S02]  /*2c40*/  IADD3 R224, P1, R85, R132, RZ ;  /* 0x0000008455e07210 */ /* 0x000fc40007f3e0ff */
[-C--:B------:R-:W-:Y:S01]  /*2c50*/  LEA.HI.X.SX32 R227, R81, R133.reuse, 0x1, P0 ;  /* 0x0000008551e37211 */ /* 0x080fe200000f0eff */
        /* <DEDUP_REMOVED lines=8> */
[----:B---3--:R-:W-:Y:S01]  /*2ce0*/  STL [R1+0x20], R92 ;  /* 0x0000205c01007387 */ /* 0x008fe20000100800 */
[----:B------:R-:W-:-:S02]  /*2cf0*/  IADD3 R218, P0, R85, R132, RZ ;  /* 0x0000008455da7210 */ /* 0x000fc40007f1e0ff */
[-C--:B------:R-:W-:Y:S01]  /*2d00*/  LEA.HI.X.SX32 R221, R81, R133.reuse, 0x1, P1 ;  /* 0x0000008551dd7211 */ /* 0x080fe200008f0eff */
[C---:B------:R-:W-:Y:S01]  /*2d10*/  IMAD R81, R126.reuse, 0x5c, RZ ;  /* 0x0000005c7e517824 */ /* 0x040fe200078e02ff */
[-C--:B------:R-:W-:Y:S01]  /*2d20*/  IADD3 R216, P1, R83, R132.reuse, RZ ;  /* 0x0000008453d87210 */ /* 0x080fe20007f3e0ff */
[C---:B0-----:R-:W-:Y:S01]  /*2d30*/  IMAD R93, R126.reuse, 0xd5, RZ ;  /* 0x000000d57e5d7824 */ /* 0x041fe200078e02ff */
[-C--:B------:R-:W-:Y:S01]  /*2d40*/  LEA.HI.X.SX32 R219, R85, R133.reuse, 0x1, P0 ;  /* 0x0000008555db7211 */ /* 0x080fe200000f0eff */
[C---:B------:R-:W-:Y:S01]  /*2d50*/  IMAD R85, R126.reuse, 0x5d, RZ ;  /* 0x0000005d7e557824 */ /* 0x040fe200078e02ff */
[----:B------:R-:W-:Y:S01]  /*2d60*/  LEA.HI.X.SX32 R217, R83, R133, 0x1, P1 ;  /* 0x0000008553d97211 */ /* 0x000fe200008f0eff */
[----:B------:R-:W-:Y:S01]  /*2d70*/  IMAD R83, R126, 0x5e, RZ ;  /* 0x0000005e7e537824 */ /* 0x000fe200078e02ff */
[-C--:B------:R-:W-:Y:S01]  /*2d80*/  IADD3 R214, P0, R81, R132.reuse, RZ ;  /* 0x0000008451d67210 */ /* 0x080fe20007f1e0ff */
[----:B----4-:R0:W-:Y:S01]  /*2d90*/  STL [R1+0x1c], R91 ;  /* 0x00001c5b01007387 */ /* 0x0101e20000100800 */
[----:B------:R-:W-:-:S02]  /*2da0*/  IADD3 R212, P1, R85, R132, RZ ;  /* 0x0000008455d47210 */ /* 0x000fc40007f3e0ff */
[-C--:B------:R-:W-:Y:S01]  /*2db0*/  LEA.HI.X.SX32 R215, R81, R133.reuse, 0x1, P0 ;  /* 0x0000008551d77211 */ /* 0x080fe200000f0eff */
[C---:B------:R-:W-:Y:S01]  /*2dc0*/  IMAD R81, R126.reuse, 0x5f, RZ ;  /* 0x0000005f7e517824 */ /* 0x040fe200078e02ff */
[-C--:B------:R-:W-:Y:S01]  /*2dd0*/  IADD3 R210, P0, R83, R132.reuse, RZ ;  /* 0x0000008453d27210 */ /* 0x080fe20007f1e0ff */
[C---:B------:R-:W-:Y:S01]  /*2de0*/  IMAD R185, R126.reuse, 0x77, RZ ;  /* 0x000000777eb97824 */ /* 0x040fe200078e02ff */
[-C--:B------:R-:W-:Y:S01]  /*2df0*/  LEA.HI.X.SX32 R213, R85, R133.reuse, 0x1, P1 ;  /* 0x0000008555d57211 */ /* 0x080fe200008f0eff */
[C---:B------:R-:W-:Y:S01]  /*2e00*/  IMAD R85, R126.reuse, 0xd0, RZ ;  /* 0x000000d07e557824 */ /* 0x040fe200078e02ff */
[----:B-----5:R-:W-:Y:S01]  /*2e10*/  STL [R1+0x18], R90 ;  /* 0x0000185a01007387 */ /* 0x020fe20000100800 */
[-C--:B------:R-:W-:Y:S01]  /*2e20*/  LEA.HI.X.SX32 R211, R83, R133.reuse, 0x1, P0 ;  /* 0x0000008553d37211 */ /* 0x080fe200000f0eff */
[C---:B------:R-:W-:Y:S01]  /*2e30*/  IMAD R83, R126.reuse, 0xd1, RZ ;  /* 0x000000d17e537824 */ /* 0x040fe200078e02ff */
[C---:B------:R-:W-:Y:S01]  /*2e40*/  IADD3 R208, P1, R81.reuse, R132, RZ ;  /* 0x0000008451d07210 */ /* 0x040fe20007f3e0ff */
[----:B0-----:R-:W-:Y:S01]  /*2e50*/  IMAD R91, R126, 0xd4, RZ ;  /* 0x000000d47e5b7824 */ /* 0x001fe200078e02ff */
[----:B------:R-:W3:Y:S02]  /*2e60*/  LDG.E.U8 R236, desc[UR6][R236.64] ;  /* 0x00000006ecec7981 */ /* 0x000ee4000c1e1100 */
[----:B------:R-:W-:-:S02]  /*2e70*/  LEA.HI.X.SX32 R209, R81, R133, 0x1, P1 ;  /* 0x0000008551d17211 */ /* 0x000fc400008f0eff */
[----:B------:R-:W-:Y:S01]  /*2e80*/  IADD3 R82, P1, R83, R132, RZ ;  /* 0x0000008453527210 */ /* 0x000fe20007f3e0ff */
[C---:B------:R-:W-:Y:S01]  /*2e90*/  IMAD R187, R126.reuse, 0x78, RZ ;  /* 0x000000787ebb7824 */ /* 0x040fe200078e02ff */
[----:B------:R-:W4:Y:S01]  /*2ea0*/  LDG.E.U8 R234, desc[UR6][R234.64] ;  /* 0x00000006eaea7981 */ /* 0x000f22000c1e1100 */
[----:B------:R-:W-:-:S03]  /*2eb0*/  IMAD R128, R126, 0x7d, RZ ;  /* 0x0000007d7e807824 */ /* 0x000fc600078e02ff */
[----:B------:R-:W4:Y:S04]  /*2ec0*/  LDG.E.U8 R232, desc[UR6][R232.64] ;  /* 0x00000006e8e87981 */ /* 0x000f28000c1e1100 */
[----:B------:R-:W5:Y:S04]  /*2ed0*/  LDG.E.U8 R230, desc[UR6][R230.64] ;  /* 0x00000006e6e67981 */ /* 0x000f68000c1e1100 */
[----:B------:R-:W-:Y:S04]  /*2ee0*/  STL [R1+0x14], R88 ;  /* 0x0000145801007387 */ /* 0x000fe80000100800 */
[----:B------:R-:W-:Y:S04]  /*2ef0*/  STL [R1+0x10], R86 ;  /* 0x0000105601007387 */ /* 0x000fe80000100800 */
[----:B------:R0:W-:Y:S01]  /*2f00*/  STL [R1+0xc], R84 ;  /* 0x00000c5401007387 */ /* 0x0001e20000100800 */
[----:B------:R-:W-:-:S03]  /*2f10*/  LEA.HI.X.SX32 R83, R83, R133, 0x1, P1 ;  /* 0x0000008553537211 */ /* 0x000fc600008f0eff */
[----:B------:R-:W2:Y:S04]  /*2f20*/  LDL.LU R237, [R1+0x10] ;  /* 0x0000100001ed7983 */ /* 0x000ea80000300800 */
[----:B------:R-:W5:Y:S01]  /*2f30*/  LDG.E.U8 R82, desc[UR6][R82.64] ;  /* 0x0000000652527981 */ /* 0x000f62000c1e1100 */
[----:B0-----:R-:W-:-:S03]  /*2f40*/  IADD3 R84, P0, R85, R132, RZ ;  /* 0x0000008455547210 */ /* 0x001fc60007f1e0ff */
[----:B------:R-:W2:Y:S01]  /*2f50*/  LDL.LU R235, [R1+0xc] ;  /* 0x00000c0001eb7983 */ /* 0x000ea20000300800 */
[-C--:B------:R-:W-:Y:S02]  /*2f60*/  LEA.HI.X.SX32 R85, R85, R133.reuse, 0x1, P0 ;  /* 0x0000008555557211 */ /* 0x080fe400000f0eff */
[CC--:B------:R-:W-:Y:S01]  /*2f70*/  IADD3 R86, P0, R87.reuse, R132.reuse, RZ ;  /* 0x0000008457567210 */ /* 0x0c0fe20007f1e0ff */
[----:B------:R-:W3:Y:S03]  /*2f80*/  LDL.LU R233, [R1+0x18] ;  /* 0x0000180001e97983 */ /* 0x000ee60000300800 */
[----:B------:R-:W-:Y:S01]  /*2f90*/  LEA.HI.X.SX32 R87, R87, R133, 0x1, P0 ;  /* 0x0000008557577211 */ /* 0x000fe200000f0eff */
[----:B------:R0:W5:Y:S01]  /*2fa0*/  LDG.E.U8 R81, desc[UR6][R84.64] ;  /* 0x0000000654517981 */ /* 0x000162000c1e1100 */
[----:B------:R-:W-:-:S03]  /*2fb0*/  IADD3 R88, P0, R91, R132, RZ ;  /* 0x000000845b587210 */ /* 0x000fc60007f1e0ff */
[----:B------:R1:W5:Y:S04]  /*2fc0*/  LDG.E.U8 R83, desc[UR6][R86.64] ;  /* 0x0000000656537981 */ /* 0x000368000c1e1100 */
[----:B------:R-:W3:Y:S01]  /*2fd0*/  LDL.LU R231, [R1+0x14] ;  /* 0x0000140001e77983 */ /* 0x000ee20000300800 */
[----:B0-----:R-:W-:-:S03]  /*2fe0*/  IADD3 R84, P1, R89, R132, RZ ;  /* 0x0000008459547210 */ /* 0x001fc60007f3e0ff */
[----:B------:R-:W5:Y:S01]  /*2ff0*/  LDG.E.U8 R228, desc[UR6][R228.64] ;  /* 0x00000006e4e47981 */ /* 0x000f62000c1e1100 */
[-C--:B------:R-:W-:Y:S02]  /*3000*/  LEA.HI.X.SX32 R85, R89, R133.reuse, 0x1, P1 ;  /* 0x0000008559557211 */ /* 0x080fe400008f0eff */
[-C--:B-1----:R-:W-:Y:S01]  /*3010*/  IADD3 R86, P1, R93, R132.reuse, RZ ;  /* 0x000000845d567210 */ /* 0x082fe20007f3e0ff */
[----:B------:R-:W5:Y:S01]  /*3020*/  LDG.E.U8 R226, desc[UR6][R226.64] ;  /* 0x00000006e2e27981 */ /* 0x000f62000c1e1100 */
[-C--:B------:R-:W-:Y:S02]  /*3030*/  LEA.HI.X.SX32 R89, R91, R133.reuse, 0x1, P0 ;  /* 0x000000855b597211 */ /* 0x080fe400000f0eff */
[----:B------:R-:W-:Y:S01]  /*3040*/  LEA.HI.X.SX32 R87, R93, R133, 0x1, P1 ;  /* 0x000000855d577211 */ /* 0x000fe200008f0eff */
[----:B------:R-:W5:Y:S01]  /*3050*/  LDG.E.U8 R84, desc[UR6][R84.64] ;  /* 0x0000000654547981 */ /* 0x000f62000c1e1100 */
[----:B------:R-:W-:Y:S01]  /*3060*/  IADD3 R90, P0, R95, R132, RZ ;  /* 0x000000845f5a7210 */ /* 0x000fe20007f1e0ff */
[----:B------:R-:W-:-:S02]  /*3070*/  IMAD R93, R126, 0xd8, RZ ;  /* 0x000000d87e5d7824 */ /* 0x000fc400078e02ff */
[----:B------:R-:W5:Y:S01]  /*3080*/  LDG.E.U8 R86, desc[UR6][R86.64] ;  /* 0x0000000656567981 */ /* 0x000f62000c1e1100 */
[----:B------:R-:W-:-:S03]  /*3090*/  LEA.HI.X.SX32 R91, R95, R133, 0x1, P0 ;  /* 0x000000855f5b7211 */ /* 0x000fc600000f0eff */
[----:B------:R-:W4:Y:S04]  /*30a0*/  LDL.LU R229, [R1+0x20] ;  /* 0x0000200001e57983 */ /* 0x000f280000300800 */
[----:B------:R0:W5:Y:S01]  /*30b0*/  LDG.E.U8 R85, desc[UR6][R88.64] ;  /* 0x0000000658557981 */ /* 0x000162000c1e1100 */
[----:B------:R-:W-:Y:S01]  /*30c0*/  IMAD R95, R126, 0xd9, RZ ;  /* 0x000000d97e5f7824 */ /* 0x000fe200078e02ff */
[-C--:B------:R-:W-:Y:S02]  /*30d0*/  IADD3 R92, P0, R93, R132.reuse, RZ ;  /* 0x000000845d5c7210 */ /* 0x080fe40007f1e0ff */
[----:B------:R1:W5:Y:S04]  /*30e0*/  LDG.E.U8 R87, desc[UR6][R90.64] ;  /* 0x000000065a577981 */ /* 0x000368000c1e1100 */
[----:B------:R1:W5:Y:S01]  /*30f0*/  LDG.E.U8 R208, desc[UR6][R208.64] ;  /* 0x00000006d0d07981 */ /* 0x000362000c1e1100 */
[----:B0-----:R-:W-:-:S03]  /*3100*/  IADD3 R88, P1, R97, R132, RZ ;  /* 0x0000008461587210 */ /* 0x001fc60007f3e0ff */
[----:B------:R-:W4:Y:S01]  /*3110*/  LDL.LU R227, [R1+0x1c] ;  /* 0x00001c0001e37983 */ /* 0x000f220000300800 */
[-C--:B------:R-:W-:Y:S01]  /*3120*/  LEA.HI.X.SX32 R89, R97, R133.reuse, 0x1, P1 ;  /* 0x0000008561597211 */ /* 0x080fe200008f0eff */
[----:B------:R-:W-:Y:S01]  /*3130*/  IMAD R97, R126, 0xda, RZ ;  /* 0x000000da7e617824 */ /* 0x000fe200078e02ff */
[-C--:B------:R-:W-:Y:S01]  /*3140*/  LEA.HI.X.SX32 R93, R93, R133.reuse, 0x1, P0 ;  /* 0x000000855d5d7211 */ /* 0x080fe200000f0eff */
[----:B------:R-:W5:Y:S01]  /*3150*/  LDG.E.U8 R224, desc[UR6][R224.64] ;  /* 0x00000006e0e07981 */ /* 0x000f62000c1e1100 */
[-C--:B-1----:R-:W-:Y:S02]  /*3160*/  IADD3 R90, P1, R95, R132.reuse, RZ ;  /* 0x000000845f5a7210 */ /* 0x082fe40007f3e0ff */
[-C--:B------:R-:W-:Y:S01]  /*3170*/  IADD3 R94, P0, R97, R132.reuse, RZ ;  /* 0x00000084615e7210 */ /* 0x080fe20007f1e0ff */
[----:B------:R-:W5:Y:S01]  /*3180*/  LDG.E.U8 R88, desc[UR6][R88.64] ;  /* 0x0000000658587981 */ /* 0x000f62000c1e1100 */
[-C--:B------:R-:W-:Y:S02]  /*3190*/  LEA.HI.X.SX32 R91, R95, R133.reuse, 0x1, P1 ;  /* 0x000000855f5b7211 */ /* 0x080fe400008f0eff */
[----:B------:R-:W-:Y:S01]  /*31a0*/  LEA.HI.X.SX32 R95, R97, R133, 0x1, P0 ;  /* 0x00000085615f7211 */ /* 0x000fe200000f0eff */
[----:B------:R-:W5:Y:S01]  /*31b0*/  LDG.E.U8 R222, desc[UR6][R222.64] ;  /* 0x00000006dede7981 */ /* 0x000f62000c1e1100 */
[----:B------:R-:W-:-:S03]  /*31c0*/  IADD3 R96, P0, R101, R132, RZ ;  /* 0x0000008465607210 */ /* 0x000fc60007f1e0ff */
[----:B------:R-:W5:Y:S04]  /*31d0*/  LDG.E.U8 R90, desc[UR6][R90.64] ;  /* 0x000000065a5a7981 */ /* 0x000f68000c1e1100 */
[----:B------:R0:W5:Y:S01]  /*31e0*/  LDG.E.U8 R89, desc[UR6][R92.64] ;  /* 0x000000065c597981 */ /* 0x000162000c1e1100 */
[----:B------:R-:W-:Y:S01]  /*31f0*/  LEA.HI.X.SX32 R97, R101, R133, 0x1, P0 ;  /* 0x0000008565617211 */ /* 0x000fe200000f0eff */
[C---:B------:R-:W-:Y:S02]  /*3200*/  IMAD R209, R126.reuse, 0xff, RZ ;  /* 0x000000ff7ed17824 */ /* 0x040fe400078e02ff */
[----:B------:R-:W2:Y:S04]  /*3210*/  LDL.LU R225, [R1+0x28] ;  /* 0x0000280001e17983 */ /* 0x000ea80000300800 */
[----:B------:R1:W5:Y:S01]  /*3220*/  LDG.E.U8 R91, desc[UR6][R94.64] ;  /* 0x000000065e5b7981 */ /* 0x000362000c1e1100 */
[----:B0-----:R-:W-:Y:S01]  /*3230*/  IADD3 R92, P1, R99, R132, RZ ;  /* 0x00000084635c7210 */ /* 0x001fe20007f3e0ff */
[----:B------:R-:W-:-:S02]  /*3240*/  IMAD R101, R126, 0x60, RZ ;  /* 0x000000607e657824 */ /* 0x000fc400078e02ff */
[----:B------:R-:W2:Y:S01]  /*3250*/  LDL.LU R223, [R1+0x24] ;  /* 0x0000240001df7983 */ /* 0x000ea20000300800 */
[----:B------:R-:W-:Y:S01]  /*3260*/  LEA.HI.X.SX32 R93, R99, R133, 0x1, P1 ;  /* 0x00000085635d7211 */ /* 0x000fe200008f0eff */
[----:B------:R-:W-:Y:S02]  /*3270*/  IMAD R99, R126, 0xde, RZ ;  /* 0x000000de7e637824 */ /* 0x000fe400078e02ff */
[----:B------:R-:W5:Y:S01]  /*3280*/  LDG.E.U8 R220, desc[UR6][R220.64] ;  /* 0x00000006dcdc7981 */ /* 0x000f62000c1e1100 */
[----:B-1----:R-:W-:-:S03]  /*3290*/  IADD3 R94, P1, R121, R132, RZ ;  /* 0x00000084795e7210 */ /* 0x002fc60007f3e0ff */
[----:B------:R-:W5:Y:S01]  /*32a0*/  LDG.E.U8 R92, desc[UR6][R92.64] ;  /* 0x000000065c5c7981 */ /* 0x000f62000c1e1100 */
[-C--:B------:R-:W-:Y:S02]  /*32b0*/  IADD3 R98, P0, R99, R132.reuse, RZ ;  /* 0x0000008463627210 */ /* 0x080fe40007f1e0ff */
[-C--:B------:R-:W-:Y:S01]  /*32c0*/  LEA.HI.X.SX32 R95, R121, R133.reuse, 0x1, P1 ;  /* 0x00000085795f7211 */ /* 0x080fe200008f0eff */
[----:B------:R-:W-:Y:S01]  /*32d0*/  IMAD R121, R126, 0x61, RZ ;  /* 0x000000617e797824 */ /* 0x000fe200078e02ff */
[----:B------:R-:W-:Y:S01]  /*32e0*/  LEA.HI.X.SX32 R99, R99, R133, 0x1, P0 ;  /* 0x0000008563637211 */ /* 0x000fe200000f0eff */
[----:B------:R-:W3:Y:S04]  /*32f0*/  LDL.LU R221, [R1+0x30] ;  /* 0x0000300001dd7983 */ /* 0x000ee80000300800 */
[----:B------:R0:W5:Y:S01]  /*3300*/  LDG.E.U8 R93, desc[UR6][R96.64] ;  /* 0x00000006605d7981 */ /* 0x000162000c1e1100 */
[----:B------:R-:W-:-:S03]  /*3310*/  IADD3 R100, P0, R101, R132, RZ ;  /* 0x0000008465647210 */ /* 0x000fc60007f1e0ff */
[----:B------:R-:W5:Y:S04]  /*3320*/  LDG.E.U8 R94, desc[UR6][R94.64] ;  /* 0x000000065e5e7981 */ /* 0x000f68000c1e1100 */
[----:B------:R-:W5:Y:S01]  /*3330*/  LDG.E.U8 R218, desc[UR6][R218.64] ;  /* 0x00000006dada7981 */ /* 0x000f62000c1e1100 */
[----:B0-----:R-:W-:-:S03]  /*3340*/  IADD3 R96, P1, R123, R132, RZ ;  /* 0x000000847b607210 */ /* 0x001fc60007f3e0ff */
[----:B------:R-:W5:Y:S01]  /*3350*/  LDG.E.U8 R216, desc[UR6][R216.64] ;  /* 0x00000006d8d87981 */ /* 0x000f62000c1e1100 */
[-C--:B------:R-:W-:Y:S01]  /*3360*/  LEA.HI.X.SX32 R97, R123, R133.reuse, 0x1, P1 ;  /* 0x000000857b617211 */ /* 0x080fe200008f0eff */
[----:B------:R-:W-:Y:S02]  /*3370*/  IMAD R123, R126, 0x62, RZ ;  /* 0x000000627e7b7824 */ /* 0x000fe400078e02ff */
[----:B------:R0:W5:Y:S01]  /*3380*/  LDG.E.U8 R95, desc[UR6][R98.64] ;  /* 0x00000006625f7981 */ /* 0x000162000c1e1100 */
[----:B------:R-:W-:Y:S02]  /*3390*/  LEA.HI.X.SX32 R101, R101, R133, 0x1, P0 ;  /* 0x0000008565657211 */ /* 0x000fe400000f0eff */
[-C--:B------:R-:W-:Y:S01]  /*33a0*/  IADD3 R120, P0, R123, R132.reuse, RZ ;  /* 0x000000847b787210 */ /* 0x080fe20007f1e0ff */
[----:B------:R-:W5:Y:S04]  /*33b0*/  LDG.E.U8 R96, desc[UR6][R96.64] ;  /* 0x0000000660607981 */ /* 0x000f68000c1e1100 */
[----:B------:R-:W3:Y:S01]  /*33c0*/  LDL.LU R219, [R1+0x2c] ;  /* 0x00002c0001db7983 */ /* 0x000ee20000300800 */
[----:B0-----:R-:W-:-:S03]  /*33d0*/  IADD3 R98, P1, R121, R132, RZ ;  /* 0x0000008479627210 */ /* 0x001fc60007f3e0ff */
[----:B------:R-:W4:Y:S01]  /*33e0*/  LDL.LU R217, [R1+0x38] ;  /* 0x0000380001d97983 */ /* 0x000f220000300800 */
[-C--:B------:R-:W-:Y:S02]  /*33f0*/  LEA.HI.X.SX32 R99, R121, R133.reuse, 0x1, P1 ;  /* 0x0000008579637211 */ /* 0x080fe400008f0eff */
[----:B------:R-:W-:Y:S01]  /*3400*/  LEA.HI.X.SX32 R121, R123, R133, 0x1, P0 ;  /* 0x000000857b797211 */ /* 0x000fe200000f0eff */
[----:B------:R0:W5:Y:S01]  /*3410*/  LDG.E.U8 R97, desc[UR6][R100.64] ;  /* 0x0000000664617981 */ /* 0x000162000c1e1100 */
[----:B------:R-:W-:Y:S01]  /*3420*/  IMAD R123, R126, 0x65, RZ ;  /* 0x000000657e7b7824 */ /* 0x000fe200078e02ff */
[-C--:B------:R-:W-:Y:S02]  /*3430*/  IADD3 R124, P0, R127, R132.reuse, RZ ;  /* 0x000000847f7c7210 */ /* 0x080fe40007f1e0ff */
[----:B------:R-:W5:Y:S04]  /*3440*/  LDG.E.U8 R98, desc[UR6][R98.64] ;  /* 0x0000000662627981 */ /* 0x000f68000c1e1100 */
[----:B------:R-:W5:Y:S01]  /*3450*/  LDG.E.U8 R214, desc[UR6][R214.64] ;  /* 0x00000006d6d67981 */ /* 0x000f62000c1e1100 */
[----:B0-----:R-:W-:-:S03]  /*3460*/  IADD3 R100, P1, R125, R132, RZ ;  /* 0x000000847d647210 */ /* 0x001fc60007f3e0ff */
[----:B------:R-:W5:Y:S01]  /*3470*/  LDG.E.U8 R212, desc[UR6][R212.64] ;  /* 0x00000006d4d47981 */ /* 0x000f62000c1e1100 */
[-C--:B------:R-:W-:Y:S02]  /*3480*/  LEA.HI.X.SX32 R101, R125, R133.reuse, 0x1, P1 ;  /* 0x000000857d657211 */ /* 0x080fe400008f0eff */
[-C--:B------:R-:W-:Y:S01]  /*3490*/  IADD3 R122, P1, R123, R132.reuse, RZ ;  /* 0x000000847b7a7210 */ /* 0x080fe20007f3e0ff */
[----:B------:R0:W5:Y:S01]  /*34a0*/  LDG.E.U8 R99, desc[UR6][R120.64] ;  /* 0x0000000678637981 */ /* 0x000162000c1e1100 */
[-C--:B------:R-:W-:Y:S01]  /*34b0*/  LEA.HI.X.SX32 R125, R127, R133.reuse, 0x1, P0 ;  /* 0x000000857f7d7211 */ /* 0x080fe200000f0eff */
[----:B------:R-:W-:Y:S01]  /*34c0*/  IMAD R127, R126, 0x67, RZ ;  /* 0x000000677e7f7824 */ /* 0x000fe200078e02ff */
[----:B------:R-:W-:Y:S01]  /*34d0*/  LEA.HI.X.SX32 R123, R123, R133, 0x1, P1 ;  /* 0x000000857b7b7211 */ /* 0x000fe200008f0eff */
[----:B------:R-:W5:Y:S04]  /*34e0*/  LDG.E.U8 R100, desc[UR6][R100.64] ;  /* 0x0000000664647981 */ /* 0x000f68000c1e1100 */
[----:B------:R1:W5:Y:S01]  /*34f0*/  LDG.E.U8 R140, desc[UR6][R122.64] ;  /* 0x000000067a8c7981 */ /* 0x000362000c1e1100 */
[----:B0-----:R-:W-:-:S03]  /*3500*/  IADD3 R120, P0, R129, R132, RZ ;  /* 0x0000008481787210 */ /* 0x001fc60007f1e0ff */
[----:B------:R-:W4:Y:S01]  /*3510*/  LDL.LU R215, [R1+0x34] ;  /* 0x0000340001d77983 */ /* 0x000f220000300800 */
[----:B------:R-:W-:Y:S01]  /*3520*/  LEA.HI.X.SX32 R121, R129, R133, 0x1, P0 ;  /* 0x0000008581797211 */ /* 0x000fe200000f0eff */
[----:B------:R-:W-:Y:S02]  /*3530*/  IMAD R129, R126, 0x69, RZ ;  /* 0x000000697e817824 */ /* 0x000fe400078e02ff */
[----:B------:R0:W5:Y:S01]  /*3540*/  LDG.E.U8 R101, desc[UR6][R124.64] ;  /* 0x000000067c657981 */ /* 0x000162000c1e1100 */
[----:B-1----:R-:W-:-:S03]  /*3550*/  IADD3 R122, P0, R131, R132, RZ ;  /* 0x00000084837a7210 */ /* 0x002fc60007f1e0ff */
[----:B------:R1:W5:Y:S04]  /*3560*/  LDG.E.U8 R142, desc[UR6][R120.64] ;  /* 0x00000006788e7981 */ /* 0x000368000c1e1100 */
[----:B------:R-:W2:Y:S01]  /*3570*/  LDL.LU R213, [R1+0x40] ;  /* 0x0000400001d57983 */ /* 0x000ea20000300800 */
[-C--:B0-----:R-:W-:Y:S02]  /*3580*/  IADD3 R124, P1, R127, R132.reuse, RZ ;  /* 0x000000847f7c7210 */ /* 0x081fe40007f3e0ff */
[-C--:B------:R-:W-:Y:S01]  /*3590*/  LEA.HI.X.SX32 R123, R131, R133.reuse, 0x1, P0 ;  /* 0x00000085837b7211 */ /* 0x080fe200000f0eff */
[----:B------:R-:W5:Y:S01]  /*35a0*/  LDG.E.U8 R210, desc[UR6][R210.64] ;  /* 0x00000006d2d27981 */ /* 0x000f62000c1e1100 */
[-C--:B------:R-:W-:Y:S01]  /*35b0*/  LEA.HI.X.SX32 R125, R127, R133.reuse, 0x1, P1 ;  /* 0x000000857f7d7211 */ /* 0x080fe200008f0eff */
[C---:B------:R-:W-:Y:S01]  /*35c0*/  IMAD R127, R126.reuse, 0x6a, RZ ;  /* 0x0000006a7e7f7824 */ /* 0x040fe200078e02ff */
[CC--:B-1----:R-:W-:Y:S01]  /*35d0*/  IADD3 R120, P1, R129.reuse, R132.reuse, RZ ;  /* 0x0000008481787210 */ /* 0x0c2fe20007f3e0ff */
[C---:B------:R-:W-:Y:S01]  /*35e0*/  IMAD R131, R126.reuse, 0x6b, RZ ;  /* 0x0000006b7e837824 */ /* 0x040fe200078e02ff */
[----:B------:R0:W5:Y:S02]  /*35f0*/  LDG.E.U8 R145, desc[UR6][R122.64] ;  /* 0x000000067a917981 */ /* 0x000164000c1e1100 */
[----:B------:R-:W-:Y:S01]  /*3600*/  LEA.HI.X.SX32 R121, R129, R133, 0x1, P1 ;  /* 0x0000008581797211 */ /* 0x000fe200008f0eff */
[----:B------:R-:W-:Y:S01]  /*3610*/  IMAD R129, R126, 0x6c, RZ ;  /* 0x0000006c7e817824 */ /* 0x000fe200078e02ff */
[----:B------:R1:W5:Y:S04]  /*3620*/  LDG.E.U8 R144, desc[UR6][R124.64] ;  /* 0x000000067c907981 */ /* 0x000368000c1e1100 */
[----:B------:R1:W5:Y:S01]  /*3630*/  LDG.E.U8 R147, desc[UR6][R120.64] ;  /* 0x0000000678937981 */ /* 0x000362000c1e1100 */
[----:B0-----:R-:W-:-:S03]  /*3640*/  IADD3 R122, P1, R131, R132, RZ ;  /* 0x00000084837a7210 */ /* 0x001fc60007f3e0ff */
[----:B------:R-:W2:Y:S01]  /*3650*/  LDL.LU R211, [R1+0x3c] ;  /* 0x00003c0001d37983 */ /* 0x000ea20000300800 */
[-C--:B-1----:R-:W-:Y:S02]  /*3660*/  IADD3 R124, P0, R127, R132.reuse, RZ ;  /* 0x000000847f7c7210 */ /* 0x082fe40007f1e0ff */
[-C--:B------:R-:W-:Y:S01]  /*3670*/  LEA.HI.X.SX32 R123, R131, R133.reuse, 0x1, P1 ;  /* 0x00000085837b7211 */ /* 0x080fe200008f0eff */
[----:B------:R-:W5:Y:S01]  /*3680*/  LDG.E.U8 R238, desc[UR6][R238.64] ;  /* 0x00000006eeee7981 */ /* 0x000f62000c1e1100 */
[-C--:B------:R-:W-:Y:S01]  /*3690*/  LEA.HI.X.SX32 R125, R127, R133.reuse, 0x1, P0 ;  /* 0x000000857f7d7211 */ /* 0x080fe200000f0eff */
[C---:B------:R-:W-:Y:S01]  /*36a0*/  IMAD R127, R126.reuse, 0x6d, RZ ;  /* 0x0000006d7e7f7824 */ /* 0x040fe200078e02ff */
[CC--:B------:R-:W-:Y:S01]  /*36b0*/  IADD3 R120, P0, R129.reuse, R132.reuse, RZ ;  /* 0x0000008481787210 */ /* 0x0c0fe20007f1e0ff */
[C---:B------:R-:W-:Y:S01]  /*36c0*/  IMAD R131, R126.reuse, 0x6e, RZ ;  /* 0x0000006e7e837824 */ /* 0x040fe200078e02ff */
[----:B------:R0:W5:Y:S02]  /*36d0*/  LDG.E.U8 R151, desc[UR6][R122.64] ;  /* 0x000000067a977981 */ /* 0x000164000c1e1100 */
[----:B------:R-:W-:Y:S01]  /*36e0*/  LEA.HI.X.SX32 R121, R129, R133, 0x1, P0 ;  /* 0x0000008581797211 */ /* 0x000fe200000f0eff */
[----:B------:R-:W-:Y:S01]  /*36f0*/  IMAD R129, R126, 0x6f, RZ ;  /* 0x0000006f7e817824 */ /* 0x000fe200078e02ff */
[----:B------:R1:W5:Y:S04]  /*3700*/  LDG.E.U8 R149, desc[UR6][R124.64] ;  /* 0x000000067c957981 */ /* 0x000368000c1e1100 */
[----:B------:R1:W5:Y:S01]  /*3710*/  LDG.E.U8 R153, desc[UR6][R120.64] ;  /* 0x0000000678997981 */ /* 0x000362000c1e1100 */
[----:B0-----:R-:W-:-:S02]  /*3720*/  IADD3 R122, P0, R131, R132, RZ ;  /* 0x00000084837a7210 */ /* 0x001fc40007f1e0ff */
[-C--:B-1----:R-:W-:Y:S02]  /*3730*/  IADD3 R124, P1, R127, R132.reuse, RZ ;  /* 0x000000847f7c7210 */ /* 0x082fe40007f3e0ff */
[-C--:B------:R-:W-:Y:S02]  /*3740*/  LEA.HI.X.SX32 R123, R131, R133.reuse, 0x1, P0 ;  /* 0x00000085837b7211 */ /* 0x080fe400000f0eff */
        /* <DEDUP_REMOVED lines=62> */
[C---:B------:R-:W-:Y:S01]  /*3b30*/  IADD3 R120, P0, R129.reuse, R132, RZ ;  /* 0x0000008481787210 */ /* 0x040fe20007f1e0ff */
[----:B------:R0:W5:Y:S03]  /*3b40*/  LDG.E.U8 R175, desc[UR6][R122.64] ;  /* 0x000000067aaf7981 */ /* 0x000166000c1e1100 */
[----:B------:R-:W-:Y:S01]  /*3b50*/  LEA.HI.X.SX32 R121, R129, R133, 0x1, P0 ;  /* 0x0000008581797211 */ /* 0x000fe200000f0eff */
[----:B------:R1:W5:Y:S01]  /*3b60*/  LDG.E.U8 R174, desc[UR6][R124.64] ;  /* 0x000000067cae7981 */ /* 0x000362000c1e1100 */
[----:B------:R-:W-:-:S02]  /*3b70*/  IMAD R129, R126, 0x71, RZ ;  /* 0x000000717e817824 */ /* 0x000fc400078e02ff */
[C---:B------:R-:W-:Y:S01]  /*3b80*/  IMAD R131, R126.reuse, 0x72, RZ ;  /* 0x000000727e837824 */ /* 0x040fe200078e02ff */
[----:B------:R1:W5:Y:S01]  /*3b90*/  LDG.E.U8 R176, desc[UR6][R120.64] ;  /* 0x0000000678b07981 */ /* 0x000362000c1e1100 */
[-C--:B0-----:R-:W-:Y:S02]  /*3ba0*/  IADD3 R122, P0, R127, R132.reuse, RZ ;  /* 0x000000847f7a7210 */ /* 0x081fe40007f1e0ff */
        /* <DEDUP_REMOVED lines=10> */
[-C--:B0-----:R-:W-:Y:S02]  /*3c50*/  IADD3 R122, P1, R127, R132.reuse, RZ ;  /* 0x000000847f7a7210 */ /* 0x081fe40007f3e0ff */
[-C--:B-1----:R-:W-:Y:S02]  /*3c60*/  IADD3 R124, P0, R131, R132.reuse, RZ ;  /* 0x00000084837c7210 */ /* 0x082fe40007f1e0ff */
[-C--:B------:R-:W-:Y:S02]  /*3c70*/  LEA.HI.X.SX32 R123, R127, R133.reuse, 0x1, P1 ;  /* 0x000000857f7b7211 */ /* 0x080fe400008f0eff */
[-C--:B------:R-:W-:Y:S01]  /*3c80*/  LEA.HI.X.SX32 R125, R131, R133.reuse, 0x1, P0 ;  /* 0x00000085837d7211 */ /* 0x080fe200000f0eff */
[C---:B------:R-:W-:Y:S01]  /*3c90*/  IMAD R131, R126.reuse, 0x75, RZ ;  /* 0x000000757e837824 */ /* 0x040fe200078e02ff */
[C---:B------:R-:W-:Y:S01]  /*3ca0*/  IADD3 R120, P0, R129.reuse, R132, RZ ;  /* 0x0000008481787210 */ /* 0x040fe20007f1e0ff */
[----:B------:R-:W-:Y:S01]  /*3cb0*/  IMAD R127, R126, 0x76, RZ ;  /* 0x000000767e7f7824 */ /* 0x000fe200078e02ff */
[----:B------:R0:W5:Y:S02]  /*3cc0*/  LDG.E.U8 R181, desc[UR6][R122.64] ;  /* 0x000000067ab57981 */ /* 0x000164000c1e1100 */
[----:B------:R-:W-:-:S02]  /*3cd0*/  LEA.HI.X.SX32 R121, R129, R133, 0x1, P0 ;  /* 0x0000008581797211 */ /* 0x000fc400000f0eff */
[----:B------:R1:W5:Y:S01]  /*3ce0*/  LDG.E.U8 R180, desc[UR6][R124.64] ;  /* 0x000000067cb47981 */ /* 0x000362000c1e1100 */
[----:B------:R-:W-:-:S03]  /*3cf0*/  IMAD R129, R126, 0x79, RZ ;  /* 0x000000797e817824 */ /* 0x000fc600078e02ff */
[----:B------:R1:W5:Y:S01]  /*3d00*/  LDG.E.U8 R182, desc[UR6][R120.64] ;  /* 0x0000000678b67981 */ /* 0x000362000c1e1100 */
[-C--:B0-----:R-:W-:Y:S02]  /*3d10*/  IADD3 R122, P0, R127, R132.reuse, RZ ;  /* 0x000000847f7a7210 */ /* 0x081fe40007f1e0ff */
[-C--:B-1----:R-:W-:Y:S02]  /*3d20*/  IADD3 R124, P1, R131, R132.reuse, RZ ;  /* 0x00000084837c7210 */ /* 0x082fe40007f3e0ff */
[-C--:B------:R-:W-:Y:S02]  /*3d30*/  LEA.HI.X.SX32 R123, R127, R133.reuse, 0x1, P0 ;  /* 0x000000857f7b7211 */ /* 0x080fe400000f0eff */
[----:B------:R-:W-:Y:S02]  /*3d40*/  LEA.HI.X.SX32 R125, R131, R133, 0x1, P1 ;  /* 0x00000085837d7211 */ /* 0x000fe400008f0eff */
[----:B------:R-:W-:Y:S01]  /*3d50*/  IADD3 R120, P1, R185, R132, RZ ;  /* 0x00000084b9787210 */ /* 0x000fe20007f3e0ff */
[----:B------:R-:W-:-:S02]  /*3d60*/  IMAD R131, R126, 0x7a, RZ ;  /* 0x0000007a7e837824 */ /* 0x000fc400078e02ff */
[----:B------:R0:W5:Y:S01]  /*3d70*/  LDG.E.U8 R183, desc[UR6][R124.64] ;  /* 0x000000067cb77981 */ /* 0x000162000c1e1100 */
[----:B------:R-:W-:-:S03]  /*3d80*/  LEA.HI.X.SX32 R121, R185, R133, 0x1, P1 ;  /* 0x00000085b9797211 */ /* 0x000fc600008f0eff */
[----:B------:R1:W5:Y:S01]  /*3d90*/  LDG.E.U8 R185, desc[UR6][R122.64] ;  /* 0x000000067ab97981 */ /* 0x000362000c1e1100 */
[-C--:B0-----:R-:W-:Y:S02]  /*3da0*/  IADD3 R124, P0, R187, R132.reuse, RZ ;  /* 0x00000084bb7c7210 */ /* 0x081fe40007f1e0ff */
[-C--:B-1----:R-:W-:Y:S02]  /*3db0*/  IADD3 R122, P1, R129, R132.reuse, RZ ;  /* 0x00000084817a7210 */ /* 0x082fe40007f3e0ff */
[-C--:B------:R-:W-:Y:S01]  /*3dc0*/  LEA.HI.X.SX32 R125, R187, R133.reuse, 0x1, P0 ;  /* 0x00000085bb7d7211 */ /* 0x080fe200000f0eff */
[C---:B------:R-:W-:Y:S01]  /*3dd0*/  IMAD R127, R126.reuse, 0x7b, RZ ;  /* 0x0000007b7e7f7824 */ /* 0x040fe200078e02ff */
[----:B------:R0:W5:Y:S01]  /*3de0*/  LDG.E.U8 R187, desc[UR6][R120.64] ;  /* 0x0000000678bb7981 */ /* 0x000162000c1e1100 */
[----:B------:R-:W-:Y:S01]  /*3df0*/  LEA.HI.X.SX32 R123, R129, R133, 0x1, P1 ;  /* 0x00000085817b7211 */ /* 0x000fe200008f0eff */
[----:B------:R-:W-:Y:S02]  /*3e00*/  IMAD R129, R126, 0x7c, RZ ;  /* 0x0000007c7e817824 */ /* 0x000fe400078e02ff */
[----:B------:R1:W5:Y:S04]  /*3e10*/  LDG.E.U8 R189, desc[UR6][R124.64] ;  /* 0x000000067cbd7981 */ /* 0x000368000c1e1100 */
[----:B------:R3:W5:Y:S01]  /*3e20*/  LDG.E.U8 R190, desc[UR6][R122.64] ;  /* 0x000000067abe7981 */ /* 0x000762000c1e1100 */
[----:B0-----:R-:W-:-:S04]  /*3e30*/  IADD3 R120, P0, R131, R132, RZ ;  /* 0x0000008483787210 */ /* 0x001fc80007f1e0ff */
[-C--:B------:R-:W-:Y:S02]  /*3e40*/  LEA.HI.X.SX32 R121, R131, R133.reuse, 0x1, P0 ;  /* 0x0000008583797211 */ /* 0x080fe400000f0eff */
[-C--:B-1----:R-:W-:Y:S02]  /*3e50*/  IADD3 R124, P1, R127, R132.reuse, RZ ;  /* 0x000000847f7c7210 */ /* 0x082fe40007f3e0ff */
[-C--:B---3--:R-:W-:Y:S01]  /*3e60*/  IADD3 R122, P0, R129, R132.reuse, RZ ;  /* 0x00000084817a7210 */ /* 0x088fe20007f1e0ff */
[----:B------:R0:W3:Y:S01]  /*3e70*/  LDG.E.U8 R191, desc[UR6][R120.64] ;  /* 0x0000000678bf7981 */ /* 0x0000e2000c1e1100 */
[-C--:B------:R-:W-:Y:S02]  /*3e80*/  LEA.HI.X.SX32 R125, R127, R133.reuse, 0x1, P1 ;  /* 0x000000857f7d7211 */ /* 0x080fe400008f0eff */
[----:B------:R-:W-:Y:S01]  /*3e90*/  LEA.HI.X.SX32 R123, R129, R133, 0x1, P0 ;  /* 0x00000085817b7211 */ /* 0x000fe200000f0eff */
[C---:B------:R-:W-:Y:S02]  /*3ea0*/  IMAD R129, R126.reuse, 0x7f, RZ ;  /* 0x0000007f7e817824 */ /* 0x040fe400078e02ff */
[----:B------:R-:W-:Y:S01]  /*3eb0*/  IMAD R127, R126, 0x7e, RZ ;  /* 0x0000007e7e7f7824 */ /* 0x000fe200078e02ff */
[----:B------:R1:W3:Y:S01]  /*3ec0*/  LDG.E.U8 R192, desc[UR6][R124.64] ;  /* 0x000000067cc07981 */ /* 0x0002e2000c1e1100 */
[----:B0-----:R-:W-:-:S03]  /*3ed0*/  IADD3 R120, P1, R128, R132, RZ ;  /* 0x0000008480787210 */ /* 0x001fc60007f3e0ff */
[----:B------:R0:W3:Y:S01]  /*3ee0*/  LDG.E.U8 R193, desc[UR6][R122.64] ;  /* 0x000000067ac17981 */ /* 0x0000e2000c1e1100 */
[----:B------:R-:W-:Y:S01]  /*3ef0*/  LEA.HI.X.SX32 R121, R128, R133, 0x1, P1 ;  /* 0x0000008580797211 */ /* 0x000fe200008f0eff */
[----:B------:R-:W-:Y:S01]  /*3f00*/  IMAD R128, R126, 0xf0, RZ ;  /* 0x000000f07e807824 */ /* 0x000fe200078e02ff */
[----:B-1----:R-:W-:-:S03]  /*3f10*/  IADD3 R124, P0, R127, R132, RZ ;  /* 0x000000847f7c7210 */ /* 0x002fc60007f1e0ff */
[----:B------:R1:W3:Y:S01]  /*3f20*/  LDG.E.U8 R194, desc[UR6][R120.64] ;  /* 0x0000000678c27981 */ /* 0x0002e2000c1e1100 */
[----:B0-----:R-:W-:-:S04]  /*3f30*/  IADD3 R122, P1, R129, R132, RZ ;  /* 0x00000084817a7210 */ /* 0x001fc80007f3e0ff */
[-C--:B------:R-:W-:Y:S02]  /*3f40*/  LEA.HI.X.SX32 R123, R129, R133.reuse, 0x1, P1 ;  /* 0x00000085817b7211 */ /* 0x080fe400008f0eff */
[-C--:B------:R-:W-:Y:S02]  /*3f50*/  LEA.HI.X.SX32 R125, R127, R133.reuse, 0x1, P0 ;  /* 0x000000857f7d7211 */ /* 0x080fe400000f0eff */
[C---:B-1----:R-:W-:Y:S01]  /*3f60*/  IADD3 R120, P0, R128.reuse, R132, RZ ;  /* 0x0000008480787210 */ /* 0x042fe20007f1e0ff */
[----:B------:R0:W3:Y:S03]  /*3f70*/  LDG.E.U8 R196, desc[UR6][R122.64] ;  /* 0x000000067ac47981 */ /* 0x0000e6000c1e1100 */
[----:B------:R-:W-:Y:S01]  /*3f80*/  LEA.HI.X.SX32 R121, R128, R133, 0x1, P0 ;  /* 0x0000008580797211 */ /* 0x000fe200000f0eff */
[----:B------:R1:W3:Y:S04]  /*3f90*/  LDG.E.U8 R195, desc[UR6][R124.64] ;  /* 0x000000067cc37981 */ /* 0x0002e8000c1e1100 */
[----:B------:R4:W3:Y:S01]  /*3fa0*/  LDG.E.U8 R197, desc[UR6][R120.64] ;  /* 0x0000000678c57981 */ /* 0x0008e2000c1e1100 */
[----:B0-----:R-:W-:-:S02]  /*3fb0*/  IMAD R123, R126, 0xf2, RZ ;  /* 0x000000f27e7b7824 */ /* 0x001fc400078e02ff */
[----:B-1----:R-:W-:-:S03]  /*3fc0*/  IMAD R124, R126, 0xf1, RZ ;  /* 0x000000f17e7c7824 */ /* 0x002fc600078e02ff */
[CC--:B------:R-:W-:Y:S02]  /*3fd0*/  IADD3 R122, P1, R123.reuse, R132.reuse, RZ ;  /* 0x000000847b7a7210 */ /* 0x0c0fe40007f3e0ff */
[C---:B----4-:R-:W-:Y:S02]  /*3fe0*/  IADD3 R120, P0, R124.reuse, R132, RZ ;  /* 0x000000847c787210 */ /* 0x050fe40007f1e0ff */
[-C--:B------:R-:W-:Y:S02]  /*3ff0*/  LEA.HI.X.SX32 R123, R123, R133.reuse, 0x1, P1 ;  /* 0x000000857b7b7211 */ /* 0x080fe400008f0eff */
[----:B------:R-:W-:-:S03]  /*4000*/  LEA.HI.X.SX32 R121, R124, R133, 0x1, P0 ;  /* 0x000000857c797211 */ /* 0x000fc600000f0eff */
[----:B------:R0:W4:Y:S04]  /*4010*/  LDG.E.U8 R199, desc[UR6][R122.64] ;  /* 0x000000067ac77981 */ /* 0x000128000c1e1100 */
[----:B------:R1:W4:Y:S01]  /*4020*/  LDG.E.U8 R198, desc[UR6][R120.64] ;  /* 0x0000000678c67981 */ /* 0x000322000c1e1100 */
[C---:B0-----:R-:W-:Y:S02]  /*4030*/  IMAD R123, R126.reuse, 0xf4, RZ ;  /* 0x000000f47e7b7824 */ /* 0x041fe400078e02ff */
[----:B-1----:R-:W-:-:S03]  /*4040*/  IMAD R121, R126, 0xf3, RZ ;  /* 0x000000f37e797824 */ /* 0x002fc600078e02ff */
[-C--:B------:R-:W-:Y:S02]  /*4050*/  IADD3 R122, P1, R123, R132.reuse, RZ ;  /* 0x000000847b7a7210 */ /* 0x080fe40007f3e0ff */
[----:B------:R-:W-:Y:S02]  /*4060*/  IADD3 R120, P0, R121, R132, RZ ;  /* 0x0000008479787210 */ /* 0x000fe40007f1e0ff */
[-C--:B------:R-:W-:Y:S02]  /*4070*/  LEA.HI.X.SX32 R123, R123, R133.reuse, 0x1, P1 ;  /* 0x000000857b7b7211 */ /* 0x080fe400008f0eff */
[----:B------:R-:W-:-:S03]  /*4080*/  LEA.HI.X.SX32 R121, R121, R133, 0x1, P0 ;  /* 0x0000008579797211 */ /* 0x000fc600000f0eff */
[----:B------:R0:W3:Y:S04]  /*4090*/  LDG.E.U8 R201, desc[UR6][R122.64] ;  /* 0x000000067ac97981 */ /* 0x0000e8000c1e1100 */
[----:B------:R1:W4:Y:S01]  /*40a0*/  LDG.E.U8 R200, desc[UR6][R120.64] ;  /* 0x0000000678c87981 */ /* 0x000322000c1e1100 */
[C---:B0-----:R-:W-:Y:S02]  /*40b0*/  IMAD R123, R126.reuse, 0xf6, RZ ;  /* 0x000000f67e7b7824 */ /* 0x041fe400078e02ff */
[----:B-1----:R-:W-:-:S03]  /*40c0*/  IMAD R121, R126, 0xf5, RZ ;  /* 0x000000f57e797824 */ /* 0x002fc600078e02ff */
[-C--:B------:R-:W-:Y:S02]  /*40d0*/  IADD3 R122, P1, R123, R132.reuse, RZ ;  /* 0x000000847b7a7210 */ /* 0x080fe40007f3e0ff */
[----:B------:R-:W-:Y:S02]  /*40e0*/  IADD3 R120, P0, R121, R132, RZ ;  /* 0x0000008479787210 */ /* 0x000fe40007f1e0ff */
[-C--:B------:R-:W-:Y:S02]  /*40f0*/  LEA.HI.X.SX32 R123, R123, R133.reuse, 0x1, P1 ;  /* 0x000000857b7b7211 */ /* 0x080fe400008f0eff */
[----:B------:R-:W-:-:S03]  /*4100*/  LEA.HI.X.SX32 R121, R121, R133, 0x1, P0 ;  /* 0x0000008579797211 */ /* 0x000fc600000f0eff */
[----:B------:R0:W4:Y:S04]  /*4110*/  LDG.E.U8 R203, desc[UR6][R122.64] ;  /* 0x000000067acb7981 */ /* 0x000128000c1e1100 */
[----:B------:R1:W3:Y:S01]  /*4120*/  LDG.E.U8 R202, desc[UR6][R120.64] ;  /* 0x0000000678ca7981 */ /* 0x0002e2000c1e1100 */
[C---:B0-----:R-:W-:Y:S02]  /*4130*/  IMAD R123, R126.reuse, 0xf8, RZ ;  /* 0x000000f87e7b7824 */ /* 0x041fe400078e02ff */
[----:B-1----:R-:W-:-:S03]  /*4140*/  IMAD R121, R126, 0xf7, RZ ;  /* 0x000000f77e797824 */ /* 0x002fc600078e02ff */
[-C--:B------:R-:W-:Y:S02]  /*4150*/  IADD3 R122, P1, R123, R132.reuse, RZ ;  /* 0x000000847b7a7210 */ /* 0x080fe40007f3e0ff */
[-C--:B------:R-:W-:Y:S02]  /*4160*/  IADD3 R120, P0, R121, R132.reuse, RZ ;  /* 0x0000008479787210 */ /* 0x080fe40007f1e0ff */
[-C--:B------:R-:W-:Y:S01]  /*4170*/  LEA.HI.X.SX32 R123, R123, R133.reuse, 0x1, P1 ;  /* 0x000000857b7b7211 */ /* 0x080fe200008f0eff */
[C---:B------:R-:W-:Y:S01]  /*4180*/  IMAD R131, R126.reuse, 0xf9, RZ ;  /* 0x000000f97e837824 */ /* 0x040fe200078e02ff */
[----:B------:R-:W-:Y:S01]  /*4190*/  LEA.HI.X.SX32 R121, R121, R133, 0x1, P0 ;  /* 0x0000008579797211 */ /* 0x000fe200000f0eff */
[C---:B------:R-:W-:Y:S02]  /*41a0*/  IMAD R129, R126.reuse, 0xfb, RZ ;  /* 0x000000fb7e817824 */ /* 0x040fe400078e02ff */
[----:B------:R0:W4:Y:S01]  /*41b0*/  LDG.E.U8 R205, desc[UR6][R122.64] ;  /* 0x000000067acd7981 */ /* 0x000122000c1e1100 */
[C---:B------:R-:W-:Y:S01]  /*41c0*/  IMAD R125, R126.reuse, 0xfc, RZ ;  /* 0x000000fc7e7d7824 */ /* 0x040fe200078e02ff */
[-C--:B------:R-:W-:Y:S01]  /*41d0*/  IADD3 R130, P0, R131, R132.reuse, RZ ;  /* 0x0000008483827210 */ /* 0x080fe20007f1e0ff */
[C---:B------:R-:W-:Y:S01]  /*41e0*/  IMAD R127, R126.reuse, 0xfd, RZ ;  /* 0x000000fd7e7f7824 */ /* 0x040fe200078e02ff */
[----:B------:R1:W3:Y:S01]  /*41f0*/  LDG.E.U8 R204, desc[UR6][R120.64] ;  /* 0x0000000678cc7981 */ /* 0x0002e2000c1e1100 */
[C---:B0-----:R-:W-:Y:S01]  /*4200*/  IMAD R123, R126.reuse, 0xfa, RZ ;  /* 0x000000fa7e7b7824 */ /* 0x041fe200078e02ff */
[----:B------:R-:W-:Y:S01]  /*4210*/  IADD3 R128, P2, R129, R132, RZ ;  /* 0x0000008481807210 */ /* 0x000fe20007f5e0ff */
[----:B-1----:R-:W-:-:S03]  /*4220*/  IMAD R121, R126, 0xfe, RZ ;  /* 0x000000fe7e797824 */ /* 0x002fc600078e02ff */
[-C--:B------:R-:W-:Y:S02]  /*4230*/  IADD3 R122, P1, R123, R132.reuse, RZ ;  /* 0x000000847b7a7210 */ /* 0x080fe40007f3e0ff */
[-C--:B------:R-:W-:Y:S02]  /*4240*/  IADD3 R124, P3, R125, R132.reuse, RZ ;  /* 0x000000847d7c7210 */ /* 0x080fe40007f7e0ff */
[-C--:B------:R-:W-:Y:S02]  /*4250*/  IADD3 R126, P4, R127, R132.reuse, RZ ;  /* 0x000000847f7e7210 */ /* 0x080fe40007f9e0ff */
[-C--:B------:R-:W-:Y:S02]  /*4260*/  LEA.HI.X.SX32 R131, R131, R133.reuse, 0x1, P0 ;  /* 0x0000008583837211 */ /* 0x080fe400000f0eff */
[-C--:B------:R-:W-:Y:S02]  /*4270*/  IADD3 R120, P5, R121, R132.reuse, RZ ;  /* 0x0000008479787210 */ /* 0x080fe40007fbe0ff */
[----:B------:R-:W-:Y:S01]  /*4280*/  LEA.HI.X.SX32 R123, R123, R133, 0x1, P1 ;  /* 0x000000857b7b7211 */ /* 0x000fe200008f0eff */
[----:B------:R-:W4:Y:S01]  /*4290*/  LDG.E.U8 R130, desc[UR6][R130.64] ;  /* 0x0000000682827981 */ /* 0x000f22000c1e1100 */
[----:B------:R-:W-:-:S02]  /*42a0*/  IADD3 R132, P6, R209, R132, RZ ;  /* 0x00000084d1847210 */ /* 0x000fc40007fde0ff */
[-C--:B------:R-:W-:Y:S01]  /*42b0*/  LEA.HI.X.SX32 R129, R129, R133.reuse, 0x1, P2 ;  /* 0x0000008581817211 */ /* 0x080fe200010f0eff */
[----:B------:R-:W3:Y:S01]  /*42c0*/  LDG.E.U8 R122, desc[UR6][R122.64] ;  /* 0x000000067a7a7981 */ /* 0x000ee2000c1e1100 */
[-C--:B------:R-:W-:Y:S02]  /*42d0*/  LEA.HI.X.SX32 R125, R125, R133.reuse, 0x1, P3 ;  /* 0x000000857d7d7211 */ /* 0x080fe400018f0eff */
[-C--:B------:R-:W-:Y:S01]  /*42e0*/  LEA.HI.X.SX32 R127, R127, R133.reuse, 0x1, P4 ;  /* 0x000000857f7f7211 */ /* 0x080fe200020f0eff */
[----:B------:R-:W3:Y:S01]  /*42f0*/  LDG.E.U8 R128, desc[UR6][R128.64] ;  /* 0x0000000680807981 */ /* 0x000ee2000c1e1100 */
[-C--:B------:R-:W-:Y:S02]  /*4300*/  LEA.HI.X.SX32 R121, R121, R133.reuse, 0x1, P5 ;  /* 0x0000008579797211 */ /* 0x080fe400028f0eff */
[----:B------:R-:W-:Y:S01]  /*4310*/  LEA.HI.X.SX32 R133, R209, R133, 0x1, P6 ;  /* 0x00000085d1857211 */ /* 0x000fe200030f0eff */
[----:B------:R-:W4:Y:S04]  /*4320*/  LDL.LU R131, [R1+0x48] ;  /* 0x0000480001837983 */ /* 0x000f280000300800 */
[----:B------:R-:W4:Y:S04]  /*4330*/  LDL.LU R123, [R1+0x44] ;  /* 0x00004400017b7983 */ /* 0x000f280000300800 */
[----:B------:R-:W3:Y:S04]  /*4340*/  LDL.LU R129, [R1] ;  /* 0x0000000001817983 */ /* 0x000ee80000300800 */
[----:B------:R-:W3:Y:S01]  /*4350*/  LDG.E.U8 R124, desc[UR6][R124.64] ;  /* 0x000000067c7c7981 */ /* 0x000ee2000c1e1100 */
[----:B------:R-:W-:-:S03]  /*4360*/  PRMT R112, R112, 0x3340, R119 ;  /* 0x0000334070707816 */ /* 0x000fc60000000077 */
[----:B------:R-:W3:Y:S01]  /*4370*/  LDG.E.U8 R126, desc[UR6][R126.64] ;  /* 0x000000067e7e7981 */ /* 0x000ee2000c1e1100 */
[----:B------:R-:W-:-:S03]  /*4380*/  PRMT R108, R111, 0x3340, R108 ;  /* 0x000033406f6c7816 */ /* 0x000fc6000000006c */
[----:B------:R-:W3:Y:S04]  /*4390*/  LDG.E.U8 R120, desc[UR6][R120.64] ;  /* 0x0000000678787981 */ /* 0x000ee8000c1e1100 */
[----:B------:R-:W3:Y:S04]  /*43a0*/  LDL.LU R125, [R1+0x8] ;  /* 0x00000800017d7983 */ /* 0x000ee80000300800 */
[----:B------:R-:W3:Y:S01]  /*43b0*/  LDL.LU R127, [R1+0x4] ;  /* 0x00000400017f7983 */ /* 0x000ee20000300800 */
[----:B------:R-:W-:-:S03]  /*43c0*/  PRMT R113, R113, 0x3340, R137 ;  /* 0x0000334071717816 */ /* 0x000fc60000000089 */
[----:B------:R-:W3:Y:S04]  /*43d0*/  LDL.LU R121, [R1+0x50] ;  /* 0x0000500001797983 */ /* 0x000ee80000300800 */
[----:B------:R-:W3:Y:S01]  /*43e0*/  LDG.E.U8 R132, desc[UR6][R132.64] ;  /* 0x0000000684847981 */ /* 0x000ee2000c1e1100 */
[----:B------:R-:W-:Y:S02]  /*43f0*/  PRMT R65, R65, 0x3340, R67 ;  /* 0x0000334041417816 */ /* 0x000fe40000000043 */
[----:B------:R-:W-:Y:S02]  /*4400*/  PRMT R66, R66, 0x3340, R134 ;  /* 0x0000334042427816 */ /* 0x000fe40000000086 */
[----:B------:R-:W-:Y:S01]  /*4410*/  PRMT R67, R114, 0x3340, R71 ;  /* 0x0000334072437816 */ /* 0x000fe20000000047 */
[----:B------:R-:W3:Y:S04]  /*4420*/  LDL.LU R133, [R1+0x4c] ;  /* 0x00004c0001857983 */ /* 0x000ee80000300800 */
[----:B------:R-:W3:Y:S01]  /*4430*/  LDL.LU R119, [R1+0x58] ;  /* 0x0000580001777983 */ /* 0x000ee20000300800 */
[----:B------:R-:W-:-:S03]  /*4440*/  PRMT R110, R115, 0x3340, R110 ;  /* 0x00003340736e7816 */ /* 0x000fc6000000006e */
[----:B------:R-:W3:Y:S04]  /*4450*/  LDL.LU R111, [R1+0x54] ;  /* 0x00005400016f7983 */ /* 0x000ee80000300800 */
[----:B------:R-:W3:Y:S04]  /*4460*/  LDL.LU R137, [R1+0x60] ;  /* 0x0000600001897983 */ /* 0x000ee80000300800 */
[----:B------:R-:W3:Y:S04]  /*4470*/  LDL.LU R134, [R1+0x5c] ;  /* 0x00005c0001867983 */ /* 0x000ee80000300800 */
[----:B------:R-:W3:Y:S04]  /*4480*/  LDL.LU R114, [R1+0x68] ;  /* 0x0000680001727983 */ /* 0x000ee80000300800 */
[----:B------:R-:W3:Y:S01]  /*4490*/  LDL.LU R115, [R1+0x64] ;  /* 0x0000640001737983 */ /* 0x000ee20000300800 */
[----:B------:R-:W0:Y:S01]  /*44a0*/  S2R R239, SR_TID.X ;  /* 0x0000000000ef7919 */ /* 0x000e220000002100 */
[----:B------:R-:W1:Y:S01]  /*44b0*/  S2UR UR4, SR_CgaCtaId ;  /* 0x00000000000479c3 */ /* 0x000e620000008800 */
[----:B------:R-:W-:-:S02]  /*44c0*/  PRMT R103, R104, 0x3340, R103 ;  /* 0x0000334068677816 */ /* 0x000fc40000000067 */
[----:B------:R-:W-:Y:S02]  /*44d0*/  PRMT R104, R68, 0x3340, R109 ;  /* 0x0000334044687816 */ /* 0x000fe4000000006d */
[----:B------:R-:W-:Y:S02]  /*44e0*/  PRMT R69, R69, 0x3340, R64 ;  /* 0x0000334045457816 */ /* 0x000fe40000000040 */
[----:B------:R-:W-:Y:S02]  /*44f0*/  PRMT R71, R118, 0x3340, R70 ;  /* 0x0000334076477816 */ /* 0x000fe40000000046 */
[----:B------:R-:W-:Y:S02]  /*4500*/  PRMT R116, R116, 0x3340, R138 ;  /* 0x0000334074747816 */ /* 0x000fe4000000008a */
[----:B------:R-:W-:Y:S02]  /*4510*/  PRMT R102, R106, 0x3340, R102 ;  /* 0x000033406a667816 */ /* 0x000fe40000000066 */
[----:B------:R-:W-:Y:S01]  /*4520*/  PRMT R64, R103, 0x5410, R112 ;  /* 0x0000541067407816 */ /* 0x000fe20000000070 */
[----:B------:R-:W-:Y:S01]  /*4530*/  UMOV UR5, 0x400 ;  /* 0x0000040000057882 */ /* 0x000fe20000000000 */
[----:B------:R-:W-:-:S02]  /*4540*/  PRMT R105, R105, 0x3340, R136 ;  /* 0x0000334069697816 */ /* 0x000fc40000000088 */
[----:B------:R-:W-:Y:S02]  /*4550*/  PRMT R67, R67, 0x5410, R69 ;  /* 0x0000541043437816 */ /* 0x000fe40000000045 */
[----:B------:R-:W-:Y:S02]  /*4560*/  PRMT R71, R71, 0x5410, R104 ;  /* 0x0000541047477816 */ /* 0x000fe40000000068 */
[----:B------:R-:W-:Y:S02]  /*4570*/  PRMT R69, R116, 0x5410, R102 ;  /* 0x0000541074457816 */ /* 0x000fe40000000066 */
[----:B------:R-:W-:Y:S02]  /*4580*/  PRMT R104, R6, 0x3340, R7 ;  /* 0x0000334006687816 */ /* 0x000fe40000000007 */
[C---:B0-----:R-:W-:Y:S02]  /*4590*/  LOP3.LUT R209, R239.reuse, 0x7f, RZ, 0xc0, !PT ;  /* 0x0000007fefd17812 */ /* 0x041fe400078ec0ff */
[----:B------:R-:W-:Y:S01]  /*45a0*/  LOP3.LUT R68, R239, 0x7, RZ, 0xc0, !PT ;  /* 0x00000007ef447812 */ /* 0x000fe200078ec0ff */
[----:B-1----:R-:W-:Y:S01]  /*45b0*/  ULEA UR5, UR4, UR5, 0x18 ;  /* 0x0000000504057291 */ /* 0x002fe2000f8ec03f */
[----:B------:R-:W-:-:S03]  /*45c0*/  PRMT R9, R8, 0x3340, R9 ;  /* 0x0000334008097816 */ /* 0x000fc60000000009 */
[----:B------:R-:W-:Y:S01]  /*45d0*/  IMAD R103, R209, 0x8, R68 ;  /* 0x00000008d1677824 */ /* 0x000fe200078e0244 */
[----:B------:R-:W-:Y:S02]  /*45e0*/  PRMT R117, R117, 0x3340, R139 ;  /* 0x0000334075757816 */ /* 0x000fe4000000008b */
[----:B------:R-:W-:Y:S01]  /*45f0*/  PRMT R107, R107, 0x3340, R135 ;  /* 0x000033406b6b7816 */ /* 0x000fe20000000087 */
[----:B------:R-:W-:Y:S01]  /*4600*/  IMAD.SHL.U32 R102, R103, 0x10, RZ ;  /* 0x0000001067667824 */ /* 0x000fe200078e00ff */
[----:B------:R-:W-:Y:S02]  /*4610*/  PRMT R143, R146, 0x3340, R143 ;  /* 0x00003340928f7816 */ /* 0x000fe4000000008f */
[----:B------:R-:W-:Y:S02]  /*4620*/  PRMT R0, R141, 0x3340, R0 ;  /* 0x000033408d007816 */ /* 0x000fe40000000000 */
[----:B------:R-:W-:Y:S02]  /*4630*/  PRMT R10, R10, 0x3340, R11 ;  /* 0x000033400a0a7816 */ /* 0x000fe4000000000b */
[----:B------:R-:W-:-:S02]  /*4640*/  PRMT R13, R12, 0x3340, R13 ;  /* 0x000033400c0d7816 */ /* 0x000fc4000000000d */
[----:B------:R-:W-:Y:S02]  /*4650*/  PRMT R68, R110, 0x5410, R105 ;  /* 0x000054106e447816 */ /* 0x000fe40000000069 */
[----:B------:R-:W-:Y:S02]  /*4660*/  PRMT R2, R2, 0x3340, R3 ;  /* 0x0000334002027816 */ /* 0x000fe40000000003 */
        /* <DEDUP_REMOVED lines=41> */
[----:B------:R-:W-:Y:S02]  /*4900*/  LOP3.LUT R0, R102, 0x10, RZ, 0x3c, !PT ;  /* 0x0000001066007812 */ /* 0x000fe400078e3cff */
        /* <DEDUP_REMOVED lines=11> */
[----:B------:R-:W-:Y:S01]  /*49c0*/  LOP3.LUT R2, R102, 0x20, RZ, 0x3c, !PT ;  /* 0x0000002066027812 */ /* 0x000fe200078e3cff */
[----:B------:R-:W-:Y:S01]  /*49d0*/  STS.128 [R102+UR5], R64 ;  /* 0x0000004066007988 */ /* 0x000fe20008000c05 */
[----:B------:R-:W-:Y:S02]  /*49e0*/  PRMT R20, R54, 0x5410, R57 ;  /* 0x0000541036147816 */ /* 0x000fe40000000039 */
[----:B------:R-:W-:Y:S01]  /*49f0*/  PRMT R21, R21, 0x5410, R60 ;  /* 0x0000541015157816 */ /* 0x000fe2000000003c */
[----:B------:R-:W-:Y:S01]  /*4a00*/  STS.128 [R102+UR5+0x4000], R68 ;  /* 0x0040004466007988 */ /* 0x000fe20008000c05 */
[----:B------:R-:W-:Y:S02]  /*4a10*/  PRMT R22, R22, 0x5410, R73 ;  /* 0x0000541016167816 */ /* 0x000fe40000000049 */
[----:B------:R-:W-:Y:S01]  /*4a20*/  PRMT R23, R23, 0x5410, R76 ;  /* 0x0000541017177816 */ /* 0x000fe2000000004c */
[----:B------:R2:W-:Y:S01]  /*4a30*/  STS.128 [R0+UR5+0x4000], R8 ;  /* 0x0040000800007988 */ /* 0x0005e20008000c05 */
[----:B------:R-:W-:-:S03]  /*4a40*/  LOP3.LUT R3, R102, 0x30, RZ, 0x3c, !PT ;  /* 0x0000003066037812 */ /* 0x000fc600078e3cff */
[----:B------:R0:W-:Y:S01]  /*4a50*/  STS.128 [R0+UR5], R4 ;  /* 0x0000000400007988 */ /* 0x0001e20008000c05 */
[----:B------:R-:W-:-:S03]  /*4a60*/  PRMT R248, R249, 0x3340, R248 ;  /* 0x00003340f9f87816 */ /* 0x000fc600000000f8 */
[----:B------:R1:W-:Y:S01]  /*4a70*/  STS.128 [R2+UR5], R12 ;  /* 0x0000000c02007988 */ /* 0x0003e20008000c05 */
[----:B------:R-:W-:-:S03]  /*4a80*/  PRMT R245, R245, 0x3340, R244 ;  /* 0x00003340f5f57816 */ /* 0x000fc600000000f4 */
[----:B------:R5:W-:Y:S01]  /*4a90*/  STS.128 [R2+UR5+0x4000], R16 ;  /* 0x0040001002007988 */ /* 0x000be20008000c05 */
[----:B------:R-:W-:Y:S02]  /*4aa0*/  PRMT R242, R243, 0x3340, R242 ;  /* 0x00003340f3f27816 */ /* 0x000fe400000000f2 */
[----:B--2---:R-:W-:Y:S02]  /*4ab0*/  PRMT R9, R213, 0x3340, R211 ;  /* 0x00003340d5097816 */ /* 0x004fe400000000d3 */
[----:B------:R-:W-:Y:S02]  /*4ac0*/  PRMT R11, R221, 0x3340, R219 ;  /* 0x00003340dd0b7816 */ /* 0x000fe400000000db */
[----:B0-----:R-:W-:Y:S01]  /*4ad0*/  PRMT R0, R217, 0x3340, R215 ;  /* 0x00003340d9007816 */ /* 0x001fe200000000d7 */
[----:B------:R0:W-:Y:S01]  /*4ae0*/  STS.128 [R3+UR5], R20 ;  /* 0x0000001403007988 */ /* 0x0001e20008000c05 */
[----:B------:R-:W-:Y:S02]  /*4af0*/  PRMT R7, R251, 0x3340, R250 ;  /* 0x00003340fb077816 */ /* 0x000fe400000000fa */
[----:B------:R-:W-:-:S02]  /*4b00*/  PRMT R10, R225, 0x3340, R223 ;  /* 0x00003340e10a7816 */ /* 0x000fc400000000df */
[----:B-1----:R-:W-:Y:S02]  /*4b10*/  PRMT R13, R229, 0x3340, R227 ;  /* 0x00003340e50d7816 */ /* 0x002fe400000000e3 */
[----:B-----5:R-:W-:Y:S02]  /*4b20*/  PRMT R2, R233, 0x3340, R231 ;  /* 0x00003340e9027816 */ /* 0x020fe400000000e7 */
        /* <DEDUP_REMOVED lines=10> */
[----:B0-----:R-:W-:Y:S02]  /*4bd0*/  PRMT R21, R226, 0x3340, R224 ;  /* 0x00003340e2157816 */ /* 0x001fe400000000e0 */
[----:B------:R-:W-:Y:S02]  /*4be0*/  PRMT R18, R222, 0x3340, R220 ;  /* 0x00003340de127816 */ /* 0x000fe400000000dc */
[----:B------:R-:W-:Y:S02]  /*4bf0*/  PRMT R23, R218, 0x3340, R216 ;  /* 0x00003340da177816 */ /* 0x000fe400000000d8 */
[----:B----4-:R-:W-:Y:S02]  /*4c00*/  PRMT R8, R131, 0x3340, R123 ;  /* 0x0000334083087816 */ /* 0x010fe4000000007b */
[----:B------:R-:W-:Y:S02]  /*4c10*/  PRMT R212, R214, 0x3340, R212 ;  /* 0x00003340d6d47816 */ /* 0x000fe400000000d4 */
[----:B---3--:R-:W-:-:S02]  /*4c20*/  PRMT R29, R129, 0x3340, R252 ;  /* 0x00003340811d7816 */ /* 0x008fc400000000fc */
        /* <DEDUP_REMOVED lines=22> */
[----:B------:R-:W-:Y:S02]  /*4d90*/  LOP3.LUT R2, R102, 0x50, RZ, 0x3c, !PT ;  /* 0x0000005066027812 */ /* 0x000fe400078e3cff */
[----:B------:R-:W-:-:S02]  /*4da0*/  PRMT R4, R24, 0x5410, R25 ;  /* 0x0000541018047816 */ /* 0x000fc40000000019 */
[----:B------:R-:W-:-:S03]  /*4db0*/  PRMT R164, R164, 0x3340, R165 ;  /* 0x00003340a4a47816 */ /* 0x000fc600000000a5 */
[----:B------:R-:W-:Y:S01]  /*4dc0*/  STS.128 [R3+UR5+0x4000], R4 ;  /* 0x0040000403007988 */ /* 0x000fe20008000c05 */
[----:B------:R-:W-:-:S03]  /*4dd0*/  PRMT R20, R81, 0x3340, R82 ;  /* 0x0000334051147816 */ /* 0x000fc60000000052 */
[----:B------:R-:W-:Y:S01]  /*4de0*/  STS.128 [R0+UR5], R8 ;  /* 0x0000000800007988 */ /* 0x000fe20008000c05 */
[----:B------:R-:W-:-:S03]  /*4df0*/  PRMT R83, R83, 0x3340, R84 ;  /* 0x0000334053537816 */ /* 0x000fc60000000054 */
[----:B------:R0:W-:Y:S01]  /*4e00*/  STS.128 [R0+UR5+0x4000], R12 ;  /* 0x0040000c00007988 */ /* 0x0001e20008000c05 */
[----:B------:R-:W-:Y:S02]  /*4e10*/  PRMT R85, R85, 0x3340, R86 ;  /* 0x0000334055557816 */ /* 0x000fe40000000056 */
[----:B------:R-:W-:Y:S01]  /*4e20*/  PRMT R88, R87, 0x3340, R88 ;  /* 0x0000334057587816 */ /* 0x000fe20000000058 */
[----:B------:R1:W-:Y:S01]  /*4e30*/  STS.128 [R2+UR5], R16 ;  /* 0x0000001002007988 */ /* 0x0003e20008000c05 */
[----:B------:R-:W-:Y:S02]  /*4e40*/  PRMT R22, R89, 0x3340, R90 ;  /* 0x0000334059167816 */ /* 0x000fe4000000005a */
[----:B------:R-:W-:Y:S02]  /*4e50*/  PRMT R91, R91, 0x3340, R92 ;  /* 0x000033405b5b7816 */ /* 0x000fe4000000005c */
[----:B------:R-:W-:Y:S02]  /*4e60*/  PRMT R93, R93, 0x3340, R94 ;  /* 0x000033405d5d7816 */ /* 0x000fe4000000005e */
[----:B------:R-:W-:-:S02]  /*4e70*/  PRMT R96, R95, 0x3340, R96 ;  /* 0x000033405f607816 */ /* 0x000fc40000000060 */
[----:B------:R-:W-:Y:S02]  /*4e80*/  PRMT R165, R166, 0x3340, R167 ;  /* 0x00003340a6a57816 */ /* 0x000fe400000000a7 */
[----:B------:R-:W-:Y:S02]  /*4e90*/  PRMT R97, R97, 0x3340, R98 ;  /* 0x0000334061617816 */ /* 0x000fe40000000062 */
[----:B0-----:R-:W-:Y:S02]  /*4ea0*/  PRMT R0, R185, 0x3340, R187 ;  /* 0x00003340b9007816 */ /* 0x001fe400000000bb */
[----:B------:R-:W-:Y:S02]  /*4eb0*/  PRMT R100, R99, 0x3340, R100 ;  /* 0x0000334063647816 */ /* 0x000fe40000000064 */
[----:B-1----:R-:W-:Y:S02]  /*4ec0*/  PRMT R17, R182, 0x3340, R183 ;  /* 0x00003340b6117816 */ /* 0x002fe400000000b7 */
        /* <DEDUP_REMOVED lines=25> */
[----:B------:R-:W-:Y:S02]  /*5060*/  LOP3.LUT R0, R102, 0x60, RZ, 0x3c, !PT ;  /* 0x0000006066007812 */ /* 0x000fe400078e3cff */
[----:B------:R-:W-:Y:S02]  /*5070*/  PRMT R130, R205, 0x3340, R130 ;  /* 0x00003340cd827816 */ /* 0x000fe40000000082 */
[----:B------:R-:W-:Y:S01]  /*5080*/  PRMT R3, R122, 0x3340, R128 ;  /* 0x000033407a037816 */ /* 0x000fe20000000080 */
[----:B------:R0:W-:Y:S01]  /*5090*/  STS.128 [R2+UR5+0x4000], R20 ;  /* 0x0040001402007988 */ /* 0x0001e20008000c05 */
[----:B------:R-:W-:Y:S02]  /*50a0*/  PRMT R201, R201, 0x3340, R202 ;  /* 0x00003340c9c97816 */ /* 0x000fe400000000ca */
[----:B------:R-:W-:Y:S01]  /*50b0*/  PRMT R202, R130, 0x5410, R3 ;  /* 0x0000541082ca7816 */ /* 0x000fe20000000003 */
[----:B------:R-:W-:Y:S01]  /*50c0*/  STS.128 [R0+UR5], R4 ;  /* 0x0000000400007988 */ /* 0x000fe20008000c05 */
[----:B------:R-:W-:-:S03]  /*50d0*/  IMAD.MOV.U32 R3, RZ, RZ, 0x3f800000 ;  /* 0x3f800000ff037424 */ /* 0x000fc600078e00ff */
[----:B------:R1:W-:Y:S01]  /*50e0*/  STS.128 [R0+UR5+0x4000], R164 ;  /* 0x004000a400007988 */ /* 0x0003e20008000c05 */
[----:B0-----:R-:W-:Y:S02]  /*50f0*/  IMAD.MOV.U32 R2, RZ, RZ, 0x3f800000 ;  /* 0x3f800000ff027424 */ /* 0x001fe400078e00ff */
[----:B-1----:R-:W-:-:S05]  /*5100*/  IMAD.MOV.U32 R0, RZ, RZ, 0x3f800000 ;  /* 0x3f800000ff007424 */ /* 0x002fca00078e00ff */
[----:B------:R-:W-:Y:S04]  /*5110*/  STL [R1+0xa28], R0 ;  /* 0x000a280001007387 */ /* 0x000fe80000100800 */
[----:B------:R-:W-:Y:S04]  /*5120*/  STL [R1+0xa30], R3 ;  /* 0x000a300301007387 */ /* 0x000fe80000100800 */
[----:B------:R-:W-:Y:S04]  /*5130*/  STL [R1+0xa34], R2 ;  /* 0x000a340201007387 */ /* 0x000fe80000100800 */
[----:B------:R-:W-:Y:S04]  /*5140*/  STL [R1], RZ ;  /* 0x000000ff01007387 */ /* 0x000fe80000100800 */
[----:B------:R0:W-:Y:S04]  /*5150*/  STL [R1+0xa2c], R0 ;  /* 0x000a2c0001007387 */ /* 0x0001e80000100800 */
[----:B------:R-:W-:Y:S04]  /*5160*/  STL [R1+0x4], RZ ;  /* 0x000004ff01007387 */ /* 0x000fe80000100800 */
        /* <DEDUP_REMOVED lines=89> */
[----:B------:R-:W-:Y:S01]  /*5700*/  STL [R1+0x16c], RZ ;  /* 0x00016cff01007387 */ /* 0x000fe20000100800 */
[----:B------:R-:W1:Y:S03]  /*5710*/  S2R R237, SR_CTAID.X ;  /* 0x0000000000ed7919 */ /* 0x000e660000002500 */
        /* <DEDUP_REMOVED lines=28> */
[----:B-1----:R-:W-:-:S03]  /*58e0*/  IMAD.SHL.U32 R237, R237, 0x80, RZ ;  /* 0x00000080eded7824 */ /* 0x002fc600078e00ff */
[----:B------:R-:W-:Y:S04]  /*58f0*/  STL [R1+0x1e0], RZ ;  /* 0x0001e0ff01007387 */ /* 0x000fe80000100800 */
[----:B------:R-:W-:Y:S04]  /*5900*/  STL [R1+0x1e4], RZ ;  /* 0x0001e4ff01007387 */ /* 0x000fe80000100800 */
[----:B------:R-:W-:Y:S04]  /*5910*/  STL [R1+0x1e8], RZ ;  /* 0x0001e8ff01007387 */ /* 0x000fe80000100800 */
[----:B------:R-:W-:Y:S01]  /*5920*/  STL [R1+0x1ec], RZ ;  /* 0x0001ecff01007387 */ /* 0x000fe20000100800 */
[----:B0-----:R-:W-:-:S03]  /*5930*/  VIADD R0, R237, 0x80 ;  /* 0x00000080ed007836 */ /* 0x001fc60000000000 */
[----:B------:R-:W-:Y:S04]  /*5940*/  STL [R1+0x1f0], RZ ;  /* 0x0001f0ff01007387 */ /* 0x000fe80000100800 */
[----:B------:R-:W-:Y:S04]  /*5950*/  STL [R1+0x1f4], RZ ;  /* 0x0001f4ff01007387 */ /* 0x000fe80000100800 */
[----:B------:R-:W-:Y:S04]  /*5960*/  STL [R1+0x1f8], RZ ;  /* 0x0001f8ff01007387 */ /* 0x000fe80000100800 */
[----:B------:R-:W-:Y:S01]  /*5970*/  STL [R1+0x1fc], RZ ;  /* 0x0001fcff01007387 */ /* 0x000fe20000100800 */
[----:B------:R-:W-:-:S02]  /*5980*/  ISETP.GE.AND P0, PT, R0, 0x1, PT ;  /* 0x000000010000780c */ /* 0x000fc40003f06270 */
        /* <DEDUP_REMOVED lines=17> */
[----:B------:R-:W-:-:S03]  /*5aa0*/  PRMT R203, R124, 0x5410, R203 ;  /* 0x000054107ccb7816 */ /* 0x000fc600000000cb */
[----:B------:R-:W-:Y:S01]  /*5ab0*/  STS.128 [R102+UR5], R16 ;  /* 0x0000001066007988 */ /* 0x000fe20008000c05 */
[----:B------:R-:W-:-:S03]  /*5ac0*/  IMAD.MOV.U32 R12, RZ, RZ, -0x800000 ;  /* 0xff800000ff0c7424 */ /* 0x000fc600078e00ff */
[----:B------:R0:W-:Y:S01]  /*5ad0*/  STS.128 [R102+UR5+0x4000], R200 ;  /* 0x004000c866007988 */ /* 0x0001e20008000c05 */
[----:B------:R-:W-:Y:S01]  /*5ae0*/  IMAD.MOV.U32 R10, RZ, RZ, -0x800000 ;  /* 0xff800000ff0a7424 */ /* 0x000fe200078e00ff */
[----:B------:R-:W-:Y:S01]  /*5af0*/  CS2R R24, SRZ ;  /* 0x0000000000187805 */ /* 0x000fe2000001ff00 */
[----:B------:R-:W-:Y:S01]  /*5b00*/  IMAD.MOV.U32 R9, RZ, RZ, -0x800000 ;  /* 0xff800000ff097424 */ /* 0x000fe200078e00ff */
[----:B------:R-:W-:Y:S01]  /*5b10*/  CS2R R26, SRZ ;  /* 0x00000000001a7805 */ /* 0x000fe2000001ff00 */
[----:B------:R-:W-:Y:S01]  /*5b20*/  IMAD.MOV.U32 R8, RZ, RZ, -0x800000 ;  /* 0xff800000ff087424 */ /* 0x000fe200078e00ff */
[----:B------:R-:W-:Y:S02]  /*5b30*/  CS2R R28, SRZ ;  /* 0x00000000001c7805 */ /* 0x000fe4000001ff00 */
[----:B------:R-:W-:Y:S02]  /*5b40*/  CS2R R30, SRZ ;  /* 0x00000000001e7805 */ /* 0x000fe4000001ff00 */
[----:B------:R-:W-:-:S02]  /*5b50*/  CS2R R32, SRZ ;  /* 0x0000000000207805 */ /* 0x000fc4000001ff00 */
[----:B------:R-:W-:Y:S02]  /*5b60*/  CS2R R34, SRZ ;  /* 0x0000000000227805 */ /* 0x000fe4000001ff00 */
[----:B------:R-:W-:Y:S02]  /*5b70*/  CS2R R36, SRZ ;  /* 0x0000000000247805 */ /* 0x000fe4000001ff00 */
[----:B------:R-:W-:Y:S02]  /*5b80*/  CS2R R38, SRZ ;  /* 0x0000000000267805 */ /* 0x000fe4000001ff00 */
        /* <DEDUP_REMOVED lines=31> */
[----:B0-----:R-:W-:Y:S02]  /*5d80*/  CS2R R102, SRZ ;  /* 0x0000000000667805 */ /* 0x001fe4000001ff00 */
        /* <DEDUP_REMOVED lines=24> */
[----:B------:R-:W-:Y:S01]  /*5f10*/  LOP3.LUT R0, R239, 0x60, RZ, 0xc0, !PT ;  /* 0x00000060ef007812 */ /* 0x000fe200078ec0ff */
[----:B------:R-:W-:Y:S06]  /*5f20*/  @!P0 BRA `(.L_x_0) ;  /* 0x0000023800a48947 */ /* 0x000fec0003800000 */
[----:B------:R-:W0:Y:S01]  /*5f30*/  LDC.64 R2, c[0x0][0x250] ;  /* 0x00009400ff027b82 */ /* 0x000e220000000a00 */
[C---:B------:R-:W-:Y:S01]  /*5f40*/  LOP3.LUT R4, R239.reuse, 0x1, RZ, 0xc0, !PT ;  /* 0x00000001ef047812 */ /* 0x040fe200078ec0ff */
[----:B------:R-:W-:Y:S01]  /*5f50*/  ULDC.64 UR10, c[0x0][0x260] ;  /* 0x00009800000a7ab9 */ /* 0x000fe20000000a00 */
[----:B------:R-:W-:Y:S01]  /*5f60*/  LOP3.LUT R5, R239, 0x1c, RZ, 0xc0, !PT ;  /* 0x0000001cef057812 */ /* 0x000fe200078ec0ff */
[----:B------:R-:W-:Y:S01]  /*5f70*/  UMOV UR9, UR10 ;  /* 0x0000000a00097c82 */ /* 0x000fe20008000000 */
[--C-:B------:R-:W-:Y:S01]  /*5f80*/  SHF.R.U32.HI R14, RZ, 0x1, R239.reuse ;  /* 0x00000001ff0e7819 */ /* 0x100fe200000116ef */
[----:B------:R-:W-:Y:S01]  /*5f90*/  UMOV UR8, UR11 ;  /* 0x0000000b00087c82 */ /* 0x000fe20008000000 */
[----:B------:R-:W-:Y:S01]  /*5fa0*/  SHF.R.U32.HI R7, RZ, 0x2, R239 ;  /* 0x00000002ff077819 */ /* 0x000fe200000116ef */
[----:B------:R-:W1:Y:S01]  /*5fb0*/  S2UR UR4, SR_CTAID.Y ;  /* 0x00000000000479c3 */ /* 0x000e620000002600 */
[----:B------:R-:W-:Y:S01]  /*5fc0*/  IMAD R5, R4, 0x2, R5 ;  /* 0x0000000204057824 */ /* 0x000fe200078e0205 */
[----:B------:R-:W-:Y:S01]  /*5fd0*/  SGXT.U32 R14, R14, 0x1 ;  /* 0x000000010e0e781a */ /* 0x000fe20000000000 */
[----:B------:R-:W-:Y:S01]  /*5fe0*/  ULDC UR12, c[0x0][0x268] ;  /* 0x00009a00000c7ab9 */ /* 0x000fe20000000800 */
[----:B------:R-:W-:Y:S01]  /*5ff0*/  SHF.R.U32.HI R0, RZ, 0x1, R0 ;  /* 0x00000001ff007819 */ /* 0x000fe20000011600 */
[----:B------:R-:W-:Y:S01]  /*6000*/  UIADD3 UR10, UR5, 0x8000, URZ ;  /* 0x00008000050a7890 */ /* 0x000fe2000fffe03f */
[----:B------:R-:W-:Y:S01]  /*6010*/  SGXT.U32 R7, R7, 0x3 ;  /* 0x000000030707781a */ /* 0x000fe20000000000 */
[----:B------:R-:W-:Y:S01]  /*6020*/  USHF.R.U32.HI UR36, URZ, 0x4, UR5 ;  /* 0x000000043f247899 */ /* 0x000fe20008011605 */
[----:B------:R-:W2:Y:S01]  /*6030*/  LDC R6, c[0x0][0x258] ;  /* 0x00009600ff067b82 */ /* 0x000ea20000000800 */
[----:B------:R-:W-:Y:S01]  /*6040*/  LOP3.LUT R14, R5, R14, RZ, 0xfc, !PT ;  /* 0x0000000e050e7212 */ /* 0x000fe200078efcff */
[----:B------:R-:W-:Y:S01]  /*6050*/  USHF.R.U32.HI UR10, URZ, 0x4, UR10 ;  /* 0x000000043f0a7899 */ /* 0x000fe2000801160a */
[----:B------:R-:W-:Y:S01]  /*6060*/  LOP3.LUT R7, R237, R0, R7, 0xfe, !PT ;  /* 0x00000000ed077212 */ /* 0x000fe200078efe07 */
[----:B------:R-:W-:Y:S01]  /*6070*/  IMAD.U32 R0, RZ, RZ, UR11 ;  /* 0x0000000bff007e24 */ /* 0x000fe2000f8e00ff */
[----:B------:R-:W-:Y:S01]  /*6080*/  UMOV UR11, URZ ;  /* 0x0000003f000b7c82 */ /* 0x000fe20008000000 */
[----:B------:R-:W-:Y:S01]  /*6090*/  LOP3.LUT P6, RZ, R239, 0x1, RZ, 0xc0, !PT ;  /* 0x00000001efff7812 */ /* 0x000fe200078cc0ff */
[----:B------:R-:W-:Y:S01]  /*60a0*/  USGXT.U32 UR36, UR36, 0xe ;  /* 0x0000000e2424789a */ /* 0x000fe20008000000 */
[----:B------:R-:W3:Y:S01]  /*60b0*/  LDC.64 R8, c[0x0][0x218] ;  /* 0x00008600ff087b82 */ /* 0x000ee20000000a00 */
[----:B------:R-:W-:Y:S01]  /*60c0*/  STL [R1+0x140c], R7 ;  /* 0x00140c0701007387 */ /* 0x000fe20000100800 */
[C---:B0-----:R-:W-:Y:S01]  /*60d0*/  IMAD R143, R3.reuse, 0x46, RZ ;  /* 0x00000046038f7824 */ /* 0x041fe200078e02ff */
[----:B------:R-:W-:Y:S01]  /*60e0*/  USGXT.U32 UR38, UR10, 0xe ;  /* 0x0000000e0a26789a */ /* 0x000fe20008000000 */
[C---:B------:R-:W-:Y:S01]  /*60f0*/  IMAD R142, R3.reuse, 0x47, RZ ;  /* 0x00000047038e7824 */ /* 0x040fe200078e02ff */
[----:B------:R0:W-:Y:S01]  /*6100*/  STL [R1+0x13fc], R0 ;  /* 0x0013fc0001007387 */ /* 0x0001e20000100800 */
[C---:B------:R-:W-:Y:S01]  /*6110*/  IMAD R141, R3.reuse, 0x48, RZ ;  /* 0x00000048038d7824 */ /* 0x040fe200078e02ff */
[----:B------:R-:W-:Y:S01]  /*6120*/  UIADD3 UR10, UP0, UR36, 0x2, URZ ;  /* 0x00000002240a7890 */ /* 0x000fe2000ff1e03f */
[----:B------:R-:W4:Y:S01]  /*6130*/  LDC.64 R10, c[0x0][0x220] ;  /* 0x00008800ff0a7b82 */ /* 0x000f220000000a00 */
[----:B-1----:R-:W-:Y:S01]  /*6140*/  IMAD R2, R2, UR4, RZ ;  /* 0x0000000402027c24 */ /* 0x002fe2000f8e02ff */
[----:B------:R-:W-:Y:S01]  /*6150*/  UIMAD UR4, UR4, UR9, URZ ;  /* 0x00000009040472a4 */ /* 0x000fe2000f8e023f */
[C---:B------:R-:W-:Y:S01]  /*6160*/  IMAD R140, R3.reuse, 0x49, RZ ;  /* 0x00000049038c7824 */ /* 0x040fe200078e02ff */
[----:B------:R-:W-:Y:S01]  /*6170*/  CS2R R24, SRZ ;  /* 0x0000000000187805 */ /* 0x000fe2000001ff00 */
[C---:B------:R-:W-:Y:S01]  /*6180*/  IMAD R139, R3.reuse, 0x4a, RZ ;  /* 0x0000004a038b7824 */ /* 0x040fe200078e02ff */
[----:B------:R-:W-:Y:S01]  /*6190*/  UMOV UR9, URZ ;  /* 0x0000003f00097c82 */ /* 0x000fe20008000000 */
[----:B------:R-:W-:Y:S01]  /*61a0*/  IMAD R138, R3, 0x4b, RZ ;  /* 0x0000004b038a7824 */ /* 0x000fe200078e02ff */
[----:B------:R-:W1:Y:S01]  /*61b0*/  LDC R144, c[0x0][0x268] ;  /* 0x00009a00ff907b82 */ /* 0x000e620000000800 */
[C---:B--2---:R-:W-:Y:S01]  /*61c0*/  IMAD R5, R209.reuse, R6, RZ ;  /* 0x00000006d1057224 */ /* 0x044fe200078e02ff */
[----:B------:R-:W-:Y:S01]  /*61d0*/  CS2R R26, SRZ ;  /* 0x00000000001a7805 */ /* 0x000fe2000001ff00 */
[----:B------:R-:W-:Y:S01]  /*61e0*/  IMAD R209, R209, UR8, RZ ;  /* 0x00000008d1d17c24 */ /* 0x000fe2000f8e02ff */
[----:B------:R-:W-:Y:S01]  /*61f0*/  USHF.R.S32.HI UR8, URZ, 0x1f, UR4 ;  /* 0x0000001f3f087899 */ /* 0x000fe20008011404 */
[----:B------:R-:W-:Y:S01]  /*6200*/  IMAD R6, R6, 0x80, R5 ;  /* 0x0000008006067824 */ /* 0x000fe200078e0205 */
[----:B------:R-:W-:Y:S01]  /*6210*/  CS2R R28, SRZ ;  /* 0x00000000001c7805 */ /* 0x000fe2000001ff00 */
[C---:B------:R-:W-:Y:S01]  /*6220*/  IMAD R137, R3.reuse, 0x4c, RZ ;  /* 0x0000004c03897824 */ /* 0x040fe200078e02ff */
[C---:B---3--:R-:W-:Y:S01]  /*6230*/  IADD3 R4, P0, R2.reuse, R8, RZ ;  /* 0x0000000802047210 */ /* 0x048fe20007f1e0ff */
[----:B------:R-:W-:Y:S01]  /*6240*/  IMAD.MOV.U32 R8, RZ, RZ, 0x3f800000 ;  /* 0x3f800000ff087424 */ /* 0x000fe200078e00ff */
[----:B------:R-:W-:Y:S01]  /*6250*/  SHF.R.S32.HI R252, RZ, 0x1f, R209 ;  /* 0x0000001ffffc7819 */ /* 0x000fe200000114d1 */
[----:B------:R-:W-:Y:S01]  /*6260*/  IMAD R136, R3, 0x4d, RZ ;  /* 0x0000004d03887824 */ /* 0x000fe200078e02ff */
[----:B0-----:R-:W-:Y:S01]  /*6270*/  LEA.HI.X.SX32 R0, R2, R9, 0x1, P0 ;  /* 0x0000000902007211 */ /* 0x001fe200000f0eff */
[----:B------:R-:W-:Y:S01]  /*6280*/  IMAD.MOV.U32 R9, RZ, RZ, -0x800000 ;  /* 0xff800000ff097424 */ /* 0x000fe200078e00ff */
[-C--:B------:R-:W-:Y:S01]  /*6290*/  IADD3 R2, P0, R5, R4.reuse, RZ ;  /* 0x0000000405027210 */ /* 0x080fe20007f1e0ff */
[C---:B------:R-:W-:Y:S01]  /*62a0*/  IMAD R135, R3.reuse, 0x4e, RZ ;  /* 0x0000004e03877824 */ /* 0x040fe200078e02ff */
[C---:B------:R-:W-:Y:S01]  /*62b0*/  IADD3 R4, P1, R6.reuse, R4, RZ ;  /* 0x0000000406047210 */ /* 0x040fe20007f3e0ff */
[----:B------:R-:W-:Y:S01]  /*62c0*/  IMAD R134, R3, 0x4f, RZ ;  /* 0x0000004f03867824 */ /* 0x000fe200078e02ff */
[----:B----4-:R-:W-:Y:S01]  /*62d0*/  IADD3 R7, P2, P3, R209, UR4, R10 ;  /* 0x00000004d1077c10 */ /* 0x010fe2000fb5e00a */
[----:B------:R-:W-:Y:S01]  /*62e0*/  IMAD.MOV.U32 R10, RZ, RZ, 0x3f800000 ;  /* 0x3f800000ff0a7424 */ /* 0x000fe200078e00ff */
[-C--:B------:R-:W-:Y:S01]  /*62f0*/  LEA.HI.X.SX32 R5, R5, R0.reuse, 0x1, P0 ;  /* 0x0000000005057211 */ /* 0x080fe200000f0eff */
[----:B------:R-:W-:Y:S01]  /*6300*/  IMAD R133, R3, 0x50, RZ ;  /* 0x0000005003857824 */ /* 0x000fe200078e02ff */
[----:B------:R-:W-:Y:S01]  /*6310*/  LEA.HI.X.SX32 R6, R6, R0, 0x1, P1 ;  /* 0x0000000006067211 */ /* 0x000fe200008f0eff */
[----:B------:R-:W-:Y:S01]  /*6320*/  IMAD.U32 R0, RZ, RZ, UR11 ;  /* 0x0000000bff007e24 */ /* 0x000fe2000f8e00ff */
[----:B------:R-:W-:Y:S01]  /*6330*/  STL [R1+0x300], R7 ;  /* 0x0003000701007387 */ /* 0x000fe20000100800 */
[----:B------:R-:W-:Y:S01]  /*6340*/  IADD3 RZ, P4, R143, R4, RZ ;  /* 0x000000048fff7210 */ /* 0x000fe20007f9e0ff */
[C---:B------:R-:W-:Y:S01]  /*6350*/  IMAD R132, R3.reuse, 0x51, RZ ;  /* 0x0000005103847824 */ /* 0x040fe200078e02ff */
[----:B------:R-:W-:Y:S01]  /*6360*/  SHF.R.S32.HI R143, RZ, 0x1f, R143 ;  /* 0x0000001fff8f7819 */ /* 0x000fe2000001148f */
[----:B------:R-:W-:Y:S01]  /*6370*/  STL [R1+0xa14], R0 ;  /* 0x000a140001007387 */ /* 0x000fe20000100800 */
[----:B------:R-:W-:Y:S01]  /*6380*/  IADD3.X R252, R252, UR8, R11, P2, P3 ;  /* 0x00000008fcfc7c10 */ /* 0x000fe200097e640b */
[----:B------:R-:W-:Y:S01]  /*6390*/  IMAD R131, R3, 0x52, RZ ;  /* 0x0000005203837824 */ /* 0x000fe200078e02ff */
[C---:B------:R-:W-:Y:S01]  /*63a0*/  IADD3 RZ, P5, R142.reuse, R2, RZ ;  /* 0x000000028eff7210 */ /* 0x040fe20007fbe0ff */
[----:B------:R0:W-:Y:S01]  /*63b0*/  STL [R1+0xa18], R9 ;  /* 0x000a180901007387 */ /* 0x0001e20000100800 */
[----:B------:R-:W-:Y:S01]  /*63c0*/  IADD3 RZ, P2, R142, R4, RZ ;  /* 0x000000048eff7210 */ /* 0x000fe20007f5e0ff */
[----:B------:R-:W-:Y:S01]  /*63d0*/  IMAD.X R143, R143, 0x1, R6, P4 ;  /* 0x000000018f8f7824 */ /* 0x000fe200020e0606 */
[----:B------:R-:W-:Y:S01]  /*63e0*/  SHF.R.S32.HI R142, RZ, 0x1f, R142 ;  /* 0x0000001fff8e7819 */ /* 0x000fe2000001148e */
[----:B------:R-:W-:Y:S01]  /*63f0*/  STL [R1+0xa28], R8 ;  /* 0x000a280801007387 */ /* 0x000fe20000100800 */
[----:B------:R-:W-:Y:S01]  /*6400*/  IADD3 RZ, P1, R141, R2, RZ ;  /* 0x000000028dff7210 */ /* 0x000fe20007f3e0ff */
[----:B------:R-:W-:Y:S01]  /*6410*/  IMAD R130, R3, 0x53, RZ ;  /* 0x0000005303827824 */ /* 0x000fe200078e02ff */
[----:B------:R-:W-:Y:S01]  /*6420*/  IADD3 RZ, P0, R141, R4, RZ ;  /* 0x000000048dff7210 */ /* 0x000fe20007f1e0ff */
[----:B------:R2:W-:Y:S01]  /*6430*/  STL [R1+0xa30], R10 ;  /* 0x000a300a01007387 */ /* 0x0005e20000100800 */
[----:B------:R-:W-:Y:S01]  /*6440*/  SHF.R.S32.HI R141, RZ, 0x1f, R141 ;  /* 0x0000001fff8d7819 */ /* 0x000fe2000001148d */
[----:B0-----:R-:W-:Y:S01]  /*6450*/  IMAD.MOV.U32 R9, RZ, RZ, 0x3f800000 ;  /* 0x3f800000ff097424 */ /* 0x001fe200078e00ff */
[C---:B------:R-:W-:Y:S01]  /*6460*/  IADD3 RZ, P3, R140.reuse, R2, RZ ;  /* 0x000000028cff7210 */ /* 0x040fe20007f7e0ff */
[C---:B------:R-:W-:Y:S01]  /*6470*/  IMAD R129, R3.reuse, 0x54, RZ ;  /* 0x0000005403817824 */ /* 0x040fe200078e02ff */
[----:B------:R-:W-:Y:S01]  /*6480*/  IADD3 RZ, P4, R140, R4, RZ ;  /* 0x000000048cff7210 */ /* 0x000fe20007f9e0ff */
[C---:B------:R-:W-:Y:S01]  /*6490*/  IMAD R128, R3.reuse, 0x55, RZ ;  /* 0x0000005503807824 */ /* 0x040fe200078e02ff */
[----:B------:R0:W-:Y:S01]  /*64a0*/  STL [R1+0xa34], R9 ;  /* 0x000a340901007387 */ /* 0x0001e20000100800 */
[----:B------:R-:W-:Y:S01]  /*64b0*/  SHF.R.S32.HI R140, RZ, 0x1f, R140 ;  /* 0x0000001fff8c7819 */ /* 0x000fe2000001148c */
[C---:B------:R-:W-:Y:S01]  /*64c0*/  IMAD R127, R3.reuse, 0x56, RZ ;  /* 0x00000056037f7824 */ /* 0x040fe200078e02ff */
[----:B------:R-:W3:Y:S01]  /*64d0*/  LDC R145, c[0x0][0x268] ;  /* 0x00009a00ff917b82 */ /* 0x000ee20000000800 */
[----:B--2---:R-:W-:Y:S01]  /*64e0*/  IMAD.MOV.U32 R10, RZ, RZ, -0x800000 ;  /* 0xff800000ff0a7424 */ /* 0x004fe200078e00ff */
[----:B------:R2:W-:Y:S01]  /*64f0*/  STL [R1+0xa2c], R8 ;  /* 0x000a2c0801007387 */ /* 0x0005e20000100800 */
[C---:B------:R-:W-:Y:S01]  /*6500*/  IMAD R126, R3.reuse, 0x57, RZ ;  /* 0x00000057037e7824 */ /* 0x040fe200078e02ff */
[----:B------:R-:W-:Y:S01]  /*6510*/  UMOV UR8, URZ ;  /* 0x0000003f00087c82 */ /* 0x000fe20008000000 */
[C---:B------:R-:W-:Y:S01]  /*6520*/  IMAD R125, R3.reuse, 0x58, RZ ;  /* 0x00000058037d7824 */ /* 0x040fe200078e02ff */
[----:B------:R4:W-:Y:S01]  /*6530*/  STL [R1+0xa1c], R10 ;  /* 0x000a1c0a01007387 */ /* 0x0009e20000100800 */
[----:B0-----:R-:W-:Y:S01]  /*6540*/  IMAD.MOV.U32 R9, RZ, RZ, -0x800000 ;  /* 0xff800000ff097424 */ /* 0x001fe200078e00ff */
[----:B------:R-:W0:Y:S01]  /*6550*/  LDC R146, c[0x0][0x268] ;  /* 0x00009a00ff927b82 */ /* 0x000e220000000800 */
[C---:B------:R-:W-:Y:S01]  /*6560*/  IMAD R124, R3.reuse, 0x59, RZ ;  /* 0x00000059037c7824 */ /* 0x040fe200078e02ff */
[----:B------:R-:W-:Y:S01]  /*6570*/  UIADD3.X UR11, UR8, 0x40000040, URZ, UP0, !UPT ;  /* 0x40000040080b7890 */ /* 0x000fe200087fe43f */
[C---:B------:R-:W-:Y:S01]  /*6580*/  IMAD R123, R3.reuse, 0x5a, RZ ;  /* 0x0000005a037b7824 */ /* 0x040fe200078e02ff */
[----:B------:R1:W-:Y:S01]  /*6590*/  STL [R1+0xa20], R9 ;  /* 0x000a200901007387 */ /* 0x0003e20000100800 */
[----:B--2---:R-:W-:Y:S01]  /*65a0*/  IMAD.MOV.U32 R8, RZ, RZ, -0x800000 ;  /* 0xff800000ff087424 */ /* 0x004fe200078e00ff */
[----:B------:R-:W-:Y:S01]  /*65b0*/  UIADD3 UR14, UP0, UR38, 0x2, URZ ;  /* 0x00000002260e7890 */ /* 0x000fe2000ff1e03f */
[C---:B------:R-:W-:Y:S01]  /*65c0*/  IMAD R11, R3.reuse, 0x5e, RZ ;  /* 0x0000005e030b7824 */ /* 0x040fe200078e02ff */
[----:B------:R-:W-:Y:S01]  /*65d0*/  STL [R1], RZ ;  /* 0x000000ff01007387 */ /* 0x000fe20000100800 */
[C---:B----4-:R-:W-:Y:S01]  /*65e0*/  IMAD R10, R3.reuse, 0x5d, RZ ;  /* 0x0000005d030a7824 */ /* 0x050fe200078e02ff */
[----:B------:R-:W2:Y:S01]  /*65f0*/  LDC R147, c[0x0][0x268] ;  /* 0x00009a00ff937b82 */ /* 0x000ea20000000800 */
[C---:B------:R-:W-:Y:S01]  /*6600*/  IMAD R12, R3.reuse, 0x5f, RZ ;  /* 0x0000005f030c7824 */ /* 0x040fe200078e02ff */
[----:B------:R4:W-:Y:S01]  /*6610*/  STL [R1+0xa24], R8 ;  /* 0x000a240801007387 */ /* 0x0009e20000100800 */
[C---:B------:R-:W-:Y:S01]  /*6620*/  IMAD R13, R3.reuse, 0x60, RZ ;  /* 0x00000060030d7824 */ /* 0x040fe200078e02ff */
[----:B------:R-:W-:Y:S01]  /*6630*/  UIADD3.X UR15, UR9, 0x40000040, URZ, UP0, !UPT ;  /* 0x40000040090f7890 */ /* 0x000fe200087fe43f */
[C---:B-1----:R-:W-:Y:S01]  /*6640*/  IMAD R9, R3.reuse, 0x5c, RZ ;  /* 0x0000005c03097824 */ /* 0x042fe200078e02ff */
[----:B------:R-:W-:Y:S01]  /*6650*/  STL [R1+0x4], RZ ;  /* 0x000004ff01007387 */ /* 0x000fe20000100800 */
[C---:B------:R-:W-:Y:S01]  /*6660*/  IMAD R15, R3.reuse, 0x61, RZ ;  /* 0x00000061030f7824 */ /* 0x040fe200078e02ff */
[----:B------:R-:W1:Y:S01]  /*6670*/  LDC R148, c[0x0][0x268] ;  /* 0x00009a00ff947b82 */ /* 0x000e620000000800 */
[C---:B------:R-:W-:Y:S01]  /*6680*/  IMAD R16, R3.reuse, 0x62, RZ ;  /* 0x0000006203107824 */ /* 0x040fe200078e02ff */
[----:B------:R-:W-:Y:S01]  /*6690*/  STL [R1+0x8], RZ ;  /* 0x000008ff01007387 */ /* 0x000fe20000100800 */
[C---:B------:R-:W-:Y:S01]  /*66a0*/  IMAD R17, R3.reuse, 0x63, RZ ;  /* 0x0000006303117824 */ /* 0x040fe200078e02ff */
[----:B------:R-:W-:Y:S01]  /*66b0*/  UMOV UR8, UR10 ;  /* 0x0000000a00087c82 */ /* 0x000fe20008000000 */
[C---:B----4-:R-:W-:Y:S01]  /*66c0*/  IMAD R8, R3.reuse, 0x5b, RZ ;  /* 0x0000005b03087824 */ /* 0x050fe200078e02ff */
[----:B------:R-:W-:Y:S01]  /*66d0*/  STL [R1+0xc], RZ ;  /* 0x00000cff01007387 */ /* 0x000fe20000100800 */
[C---:B------:R-:W-:Y:S01]  /*66e0*/  IMAD R18, R3.reuse, 0x64, RZ ;  /* 0x0000006403127824 */ /* 0x040fe200078e02ff */
[----:B------:R-:W4:Y:S01]  /*66f0*/  LDC R149, c[0x0][0x268] ;  /* 0x00009a00ff957b82 */ /* 0x000f220000000800 */
[C---:B------:R-:W-:Y:S01]  /*6700*/  IMAD R19, R3.reuse, 0x65, RZ ;  /* 0x0000006503137824 */ /* 0x040fe200078e02ff */
[----:B------:R-:W-:Y:S01]  /*6710*/  STL [R1+0x10], RZ ;  /* 0x000010ff01007387 */ /* 0x000fe20000100800 */
[C---:B------:R-:W-:Y:S01]  /*6720*/  IMAD R20, R3.reuse, 0x66, RZ ;  /* 0x0000006603147824 */ /* 0x040fe200078e02ff */
[----:B------:R-:W-:Y:S01]  /*6730*/  UMOV UR9, UR11 ;  /* 0x0000000b00097c82 */ /* 0x000fe20008000000 */
[C---:B------:R-:W-:Y:S01]  /*6740*/  IMAD R21, R3.reuse, 0x67, RZ ;  /* 0x0000006703157824 */ /* 0x040fe200078e02ff */
[----:B------:R-:W-:Y:S01]  /*6750*/  STL [R1+0x14], RZ ;  /* 0x000014ff01007387 */ /* 0x000fe20000100800 */
[C---:B------:R-:W-:Y:S01]  /*6760*/  IMAD R22, R3.reuse, 0x68, RZ ;  /* 0x0000006803167824 */ /* 0x040fe200078e02ff */
[----:B------:R-:W4:Y:S01]  /*6770*/  LDC R150, c[0x0][0x268] ;  /* 0x00009a00ff967b82 */ /* 0x000f220000000800 */
[C---:B------:R-:W-:Y:S01]  /*6780*/  IMAD R23, R3.reuse, 0x69, RZ ;  /* 0x0000006903177824 */ /* 0x040fe200078e02ff */
[----:B------:R-:W-:Y:S01]  /*6790*/  STL [R1+0x18], RZ ;  /* 0x000018ff01007387 */ /* 0x000fe20000100800 */
[C---:B------:R-:W-:Y:S01]  /*67a0*/  IMAD R101, R3.reuse, 0x6a, RZ ;  /* 0x0000006a03657824 */ /* 0x040fe200078e02ff */
[----:B------:R-:W-:Y:S01]  /*67b0*/  UIADD3.64 UR10, UR8, 0x1fe, URZ ;  /* 0x000001fe080a7897 */ /* 0x000fe2000fffe03f */
[C---:B------:R-:W-:Y:S01]  /*67c0*/  IMAD R102, R3.reuse, 0x6b, RZ ;  /* 0x0000006b03667824 */ /* 0x040fe200078e02ff */
[----:B------:R-:W-:Y:S01]  /*67d0*/  STL [R1+0x1c], RZ ;  /* 0x00001cff01007387 */ /* 0x000fe20000100800 */
[C---:B------:R-:W-:Y:S01]  /*67e0*/  IMAD R103, R3.reuse, 0x6c, RZ ;  /* 0x0000006c03677824 */ /* 0x040fe200078e02ff */
[----:B------:R-:W4:Y:S01]  /*67f0*/  LDC R151, c[0x0][0x268] ;  /* 0x00009a00ff977b82 */ /* 0x000f220000000800 */
[C---:B------:R-:W-:Y:S01]  /*6800*/  IMAD R104, R3.reuse, 0x6d, RZ ;  /* 0x0000006d03687824 */ /* 0x040fe200078e02ff */
[----:B------:R-:W-:Y:S01]  /*6810*/  STL [R1+0x20], RZ ;  /* 0x000020ff01007387 */ /* 0x000fe20000100800 */
[C---:B------:R-:W-:Y:S01]  /*6820*/  IMAD R105, R3.reuse, 0x6e, RZ ;  /* 0x0000006e03697824 */ /* 0x040fe200078e02ff */
[----:B------:R-:W-:Y:S01]  /*6830*/  CS2R R30, SRZ ;  /* 0x00000000001e7805 */ /* 0x000fe2000001ff00 */
        /* <DEDUP_REMOVED lines=28> */
[----:B------:R-:W-:Y:S01]  /*6a00*/  IMAD R120, R3, 0x7d, RZ ;  /* 0x0000007d03787824 */ /* 0x000fe200078e02ff */
[----:B------:R-:W-:Y:S01]  /*6a10*/  STL [R1+0x40], RZ ;  /* 0x000040ff01007387 */ /* 0x000fe20000100800 */
[----:B------:R-:W-:Y:S01]  /*6a20*/  IMAD.SHL.U32 R144, R144, 0x2, RZ ;  /* 0x0000000290907824 */ /* 0x000fe200078e00ff */
[----:B------:R-:W-:Y:S01]  /*6a30*/  CS2R R38, SRZ ;  /* 0x0000000000267805 */ /* 0x000fe2000001ff00 */
[----:B---3--:R-:W-:Y:S01]  /*6a40*/  IMAD R145, R145, 0x3, RZ ;  /* 0x0000000391917824 */ /* 0x008fe200078e02ff */
[----:B------:R-:W-:Y:S01]  /*6a50*/  STL [R1+0x44], RZ ;  /* 0x000044ff01007387 */ /* 0x000fe20000100800 */
[----:B0-----:R-:W-:Y:S01]  /*6a60*/  IMAD.SHL.U32 R146, R146, 0x4, RZ ;  /* 0x0000000492927824 */ /* 0x001fe200078e00ff */
[----:B------:R-:W0:Y:S01]  /*6a70*/  LDC R156, c[0x0][0x268] ;  /* 0x00009a00ff9c7b82 */ /* 0x000e220000000800 */
[----:B--2---:R-:W-:Y:S01]  /*6a80*/  IMAD R147, R147, 0x5, RZ ;  /* 0x0000000593937824 */ /* 0x004fe200078e02ff */
[----:B------:R-:W-:Y:S01]  /*6a90*/  STL [R1+0x48], RZ ;  /* 0x000048ff01007387 */ /* 0x000fe20000100800 */
[----:B-1----:R-:W-:Y:S01]  /*6aa0*/  IMAD R148, R148, 0x6, RZ ;  /* 0x0000000694947824 */ /* 0x002fe200078e02ff */
[----:B------:R-:W-:Y:S01]  /*6ab0*/  CS2R R40, SRZ ;  /* 0x0000000000287805 */ /* 0x000fe2000001ff00 */
[----:B----4-:R-:W-:Y:S01]  /*6ac0*/  IMAD R149, R149, 0x7, RZ ;  /* 0x0000000795957824 */ /* 0x010fe200078e02ff */
[----:B------:R-:W-:Y:S01]  /*6ad0*/  STL [R1+0x4c], RZ ;  /* 0x00004cff01007387 */ /* 0x000fe20000100800 */
[----:B------:R-:W-:Y:S01]  /*6ae0*/  IMAD.SHL.U32 R150, R150, 0x8, RZ ;  /* 0x0000000896967824 */ /* 0x000fe200078e00ff */
[----:B------:R-:W1:Y:S01]  /*6af0*/  LDC R157, c[0x0][0x268] ;  /* 0x00009a00ff9d7b82 */ /* 0x000e620000000800 */
[----:B------:R-:W-:Y:S01]  /*6b00*/  IMAD R151, R151, 0x9, RZ ;  /* 0x0000000997977824 */ /* 0x000fe200078e02ff */
[----:B------:R-:W-:Y:S01]  /*6b10*/  STL [R1+0x50], RZ ;  /* 0x000050ff01007387 */ /* 0x000fe20000100800 */
[----:B------:R-:W-:Y:S01]  /*6b20*/  IMAD R152, R152, 0xa, RZ ;  /* 0x0000000a98987824 */ /* 0x000fe200078e02ff */
[----:B------:R-:W-:Y:S01]  /*6b30*/  CS2R R42, SRZ ;  /* 0x00000000002a7805 */ /* 0x000fe2000001ff00 */
[----:B------:R-:W-:Y:S01]  /*6b40*/  IMAD R153, R153, 0xb, RZ ;  /* 0x0000000b99997824 */ /* 0x000fe200078e02ff */
[----:B------:R-:W-:Y:S01]  /*6b50*/  STL [R1+0x54], RZ ;  /* 0x000054ff01007387 */ /* 0x000fe20000100800 */
[----:B------:R-:W-:Y:S01]  /*6b60*/  IMAD R154, R154, 0xc, RZ ;  /* 0x0000000c9a9a7824 */ /* 0x000fe200078e02ff */
[----:B------:R-:W2:Y:S01]  /*6b70*/  LDC R158, c[0x0][0x268] ;  /* 0x00009a00ff9e7b82 */ /* 0x000ea20000000800 */
[----:B------:R-:W-:Y:S01]  /*6b80*/  IMAD R155, R155, 0xd, RZ ;  /* 0x0000000d9b9b7824 */ /* 0x000fe200078e02ff */
[----:B------:R-:W-:Y:S01]  /*6b90*/  STL [R1+0x58], RZ ;  /* 0x000058ff01007387 */ /* 0x000fe20000100800 */
[C---:B------:R-:W-:Y:S01]  /*6ba0*/  IMAD R121, R3.reuse, 0x7e, RZ ;  /* 0x0000007e03797824 */ /* 0x040fe200078e02ff */
[----:B------:R-:W-:Y:S01]  /*6bb0*/  CS2R R44, SRZ ;  /* 0x00000000002c7805 */ /* 0x000fe2000001ff00 */
[----:B------:R-:W-:Y:S01]  /*6bc0*/  IMAD R122, R3, 0x7f, RZ ;  /* 0x0000007f037a7824 */ /* 0x000fe200078e02ff */
[----:B------:R-:W-:Y:S01]  /*6bd0*/  STL [R1+0x5c], RZ ;  /* 0x00005cff01007387 */ /* 0x000fe20000100800 */
[----:B------:R-:W-:Y:S01]  /*6be0*/  IMAD.MOV.U32 R0, RZ, RZ, RZ ;  /* 0x000000ffff007224 */ /* 0x000fe200078e00ff */
[----:B------:R-:W3:Y:S01]  /*6bf0*/  LDC R159, c[0x0][0x268] ;  /* 0x00009a00ff9f7b82 */ /* 0x000ee20000000800 */
[----:B0-----:R-:W-:Y:S01]  /*6c00*/  IMAD R156, R156, 0xe, RZ ;  /* 0x0000000e9c9c7824 */ /* 0x001fe200078e02ff */
[----:B------:R-:W-:Y:S01]  /*6c10*/  STL [R1+0x60], RZ ;  /* 0x000060ff01007387 */ /* 0x000fe20000100800 */
[----:B------:R-:W-:-:S02]  /*6c20*/  CS2R R46, SRZ ;  /* 0x00000000002e7805 */ /* 0x000fc4000001ff00 */
[----:B------:R-:W-:Y:S02]  /*6c30*/  CS2R R48, SRZ ;  /* 0x0000000000307805 */ /* 0x000fe4000001ff00 */
[----:B------:R-:W-:Y:S01]  /*6c40*/  CS2R R50, SRZ ;  /* 0x0000000000327805 */ /* 0x000fe2000001ff00 */
[----:B------:R-:W-:Y:S01]  /*6c50*/  STL [R1+0x64], RZ ;  /* 0x000064ff01007387 */ /* 0x000fe20000100800 */
[----:B------:R-:W-:Y:S01]  /*6c60*/  CS2R R52, SRZ ;  /* 0x0000000000347805 */ /* 0x000fe2000001ff00 */
[----:B------:R-:W0:Y:S01]  /*6c70*/  LDC R160, c[0x0][0x268] ;  /* 0x00009a00ffa07b82 */ /* 0x000e220000000800 */
[----:B-1----:R-:W-:Y:S01]  /*6c80*/  IMAD R157, R157, 0xf, RZ ;  /* 0x0000000f9d9d7824 */ /* 0x002fe200078e02ff */
[----:B------:R-:W-:Y:S01]  /*6c90*/  STL [R1+0x68], RZ ;  /* 0x000068ff01007387 */ /* 0x000fe20000100800 */
[----:B------:R-:W-:Y:S02]  /*6ca0*/  CS2R R54, SRZ ;  /* 0x0000000000367805 */ /* 0x000fe4000001ff00 */
[----:B------:R-:W-:-:S02]  /*6cb0*/  CS2R R56, SRZ ;  /* 0x0000000000387805 */ /* 0x000fc4000001ff00 */
[----:B------:R-:W-:Y:S01]  /*6cc0*/  CS2R R58, SRZ ;  /* 0x00000000003a7805 */ /* 0x000fe2000001ff00 */
[----:B------:R-:W-:Y:S01]  /*6cd0*/  STL [R1+0x6c], RZ ;  /* 0x00006cff01007387 */ /* 0x000fe20000100800 */
[----:B------:R-:W-:Y:S01]  /*6ce0*/  CS2R R60, SRZ ;  /* 0x00000000003c7805 */ /* 0x000fe2000001ff00 */
[----:B------:R-:W1:Y:S01]  /*6cf0*/  LDC R161, c[0x0][0x268] ;  /* 0x00009a00ffa17b82 */ /* 0x000e620000000800 */
[----:B--2---:R-:W-:Y:S01]  /*6d00*/  IMAD.SHL.U32 R158, R158, 0x10, RZ ;  /* 0x000000109e9e7824 */ /* 0x004fe200078e00ff */
[----:B------:R-:W-:Y:S01]  /*6d10*/  STL [R1+0x70], RZ ;  /* 0x000070ff01007387 */ /* 0x000fe20000100800 */
[----:B------:R-:W-:Y:S02]  /*6d20*/  CS2R R62, SRZ ;  /* 0x00000000003e7805 */ /* 0x000fe4000001ff00 */
[----:B------:R-:W-:Y:S02]  /*6d30*/  CS2R R64, SRZ ;  /* 0x0000000000407805 */ /* 0x000fe4000001ff00 */
[----:B------:R-:W-:Y:S01]  /*6d40*/  CS2R R66, SRZ ;  /* 0x0000000000427805 */ /* 0x000fe2000001ff00 */
[----:B------:R-:W-:Y:S01]  /*6d50*/  STL [R1+0x74], RZ ;  /* 0x000074ff01007387 */ /* 0x000fe20000100800 */
[----:B------:R-:W-:Y:S01]  /*6d60*/  CS2R R68, SRZ ;  /* 0x0000000000447805 */ /* 0x000fe2000001ff00 */
[----:B------:R-:W2:Y:S01]  /*6d70*/  LDC R162, c[0x0][0x268] ;  /* 0x00009a00ffa27b82 */ /* 0x000ea20000000800 */
[----:B---3--:R-:W-:Y:S01]  /*6d80*/  IMAD R159, R159, 0x11, RZ ;  /* 0x000000119f9f7824 */ /* 0x008fe200078e02ff */
[----:B------:R-:W-:Y:S01]  /*6d90*/  STL [R1+0x78], RZ ;  /* 0x000078ff01007387 */ /* 0x000fe20000100800 */
[----:B------:R-:W-:-:S02]  /*6da0*/  CS2R R70, SRZ ;  /* 0x0000000000467805 */ /* 0x000fc4000001ff00 */
[----:B------:R-:W-:Y:S02]  /*6db0*/  CS2R R72, SRZ ;  /* 0x0000000000487805 */ /* 0x000fe4000001ff00 */
[----:B------:R-:W-:Y:S01]  /*6dc0*/  CS2R R74, SRZ ;  /* 0x00000000004a7805 */ /* 0x000fe2000001ff00 */
[----:B------:R-:W-:Y:S01]  /*6dd0*/  STL [R1+0x7c], RZ ;  /* 0x00007cff01007387 */ /* 0x000fe20000100800 */
[----:B------:R-:W-:Y:S01]  /*6de0*/  CS2R R76, SRZ ;  /* 0x00000000004c7805 */ /* 0x000fe2000001ff00 */
[----:B------:R-:W3:Y:S01]  /*6df0*/  LDC R163, c[0x0][0x268] ;  /* 0x00009a00ffa37b82 */ /* 0x000ee20000000800 */
[----:B0-----:R-:W-:Y:S01]  /*6e00*/  IMAD R160, R160, 0x12, RZ ;  /* 0x00000012a0a07824 */ /* 0x001fe200078e02ff */
[----:B------:R-:W-:Y:S01]  /*6e10*/  STL [R1+0x80], RZ ;  /* 0x000080ff01007387 */ /* 0x000fe20000100800 */
[----:B------:R-:W-:Y:S02]  /*6e20*/  CS2R R78, SRZ ;  /* 0x00000000004e7805 */ /* 0x000fe4000001ff00 */
[----:B------:R-:W-:-:S02]  /*6e30*/  CS2R R80, SRZ ;  /* 0x0000000000507805 */ /* 0x000fc4000001ff00 */
[----:B------:R-:W-:Y:S01]  /*6e40*/  CS2R R82, SRZ ;  /* 0x0000000000527805 */ /* 0x000fe2000001ff00 */
[----:B------:R-:W-:Y:S01]  /*6e50*/  STL [R1+0x84], RZ ;  /* 0x000084ff01007387 */ /* 0x000fe20000100800 */
[----:B------:R-:W-:Y:S01]  /*6e60*/  CS2R R84, SRZ ;  /* 0x0000000000547805 */ /* 0x000fe2000001ff00 */
[----:B------:R-:W0:Y:S01]  /*6e70*/  LDC R164, c[0x0][0x268] ;  /* 0x00009a00ffa47b82 */ /* 0x000e220000000800 */
[----:B-1----:R-:W-:Y:S01]  /*6e80*/  IMAD R161, R161, 0x13, RZ ;  /* 0x00000013a1a17824 */ /* 0x002fe200078e02ff */
[----:B------:R-:W-:Y:S01]  /*6e90*/  STL [R1+0x88], RZ ;  /* 0x000088ff01007387 */ /* 0x000fe20000100800 */
[----:B------:R-:W-:Y:S02]  /*6ea0*/  CS2R R86, SRZ ;  /* 0x0000000000567805 */ /* 0x000fe4000001ff00 */
[----:B------:R-:W-:Y:S02]  /*6eb0*/  CS2R R88, SRZ ;  /* 0x0000000000587805 */ /* 0x000fe4000001ff00 */
[----:B------:R-:W-:Y:S01]  /*6ec0*/  CS2R R90, SRZ ;  /* 0x00000000005a7805 */ /* 0x000fe2000001ff00 */
[----:B------:R-:W-:Y:S01]  /*6ed0*/  STL [R1+0x8c], RZ ;  /* 0x00008cff01007387 */ /* 0x000fe20000100800 */
[----:B------:R-:W-:Y:S01]  /*6ee0*/  CS2R R92, SRZ ;  /* 0x00000000005c7805 */ /* 0x000fe2000001ff00 */
[----:B------:R-:W1:Y:S01]  /*6ef0*/  LDC R165, c[0x0][0x268] ;  /* 0x00009a00ffa57b82 */ /* 0x000e620000000800 */
[----:B--2---:R-:W-:Y:S01]  /*6f00*/  IMAD R162, R162, 0x14, RZ ;  /* 0x00000014a2a27824 */ /* 0x004fe200078e02ff */
[----:B------:R-:W-:Y:S01]  /*6f10*/  STL [R1+0x90], RZ ;  /* 0x000090ff01007387 */ /* 0x000fe20000100800 */
[----:B------:R-:W-:-:S02]  /*6f20*/  CS2R R94, SRZ ;  /* 0x00000000005e7805 */ /* 0x000fc4000001ff00 */
[----:B------:R-:W-:Y:S02]  /*6f30*/  CS2R R96, SRZ ;  /* 0x0000000000607805 */ /* 0x000fe4000001ff00 */
[----:B------:R-:W-:Y:S01]  /*6f40*/  CS2R R98, SRZ ;  /* 0x0000000000627805 */ /* 0x000fe2000001ff00 */
[----:B------:R-:W-:Y:S01]  /*6f50*/  STL [R1+0x94], RZ ;  /* 0x000094ff01007387 */ /* 0x000fe20000100800 */
[----:B------:R-:W-:Y:S01]  /*6f60*/  UMOV UR61, URZ ;  /* 0x0000003f003d7c82 */ /* 0x000fe20008000000 */
[----:B------:R-:W2:Y:S01]  /*6f70*/  LDC R166, c[0x0][0x268] ;  /* 0x00009a00ffa67b82 */ /* 0x000ea20000000800 */
[----:B---3--:R-:W-:Y:S01]  /*6f80*/  IMAD R163, R163, 0x15, RZ ;  /* 0x00000015a3a37824 */ /* 0x008fe200078e02ff */
[----:B------:R-:W-:Y:S01]  /*6f90*/  STL [R1+0x98], RZ ;  /* 0x000098ff01007387 */ /* 0x000fe20000100800 */
[----:B------:R-:W-:-:S05]  /*6fa0*/  ULDC UR60, c[0x0][0x238] ;  /* 0x00008e00003c7ab9 */ /* 0x000fca0000000800 */
[----:B------:R-:W3:Y:S01]  /*6fb0*/  LDC R167, c[0x0][0x268] ;  /* 0x00009a00ffa77b82 */ /* 0x000ee20000000800 */
[----:B------:R-:W-:Y:S01]  /*6fc0*/  STL [R1+0x9c], RZ ;  /* 0x00009cff01007387 */ /* 0x000fe20000100800 */
[----:B0-----:R-:W-:-:S06]  /*6fd0*/  IMAD R164, R164, 0x16, RZ ;  /* 0x00000016a4a47824 */ /* 0x001fcc00078e02ff */
[----:B------:R-:W0:Y:S01]  /*6fe0*/  LDC R168, c[0x0][0x268] ;  /* 0x00009a00ffa87b82 */ /* 0x000e220000000800 */
[----:B------:R-:W-:Y:S01]  /*6ff0*/  STL [R1+0xa0], RZ ;  /* 0x0000a0ff01007387 */ /* 0x000fe20000100800 */
[----:B-1----:R-:W-:-:S06]  /*7000*/  IMAD R165, R165, 0x17, RZ ;  /* 0x00000017a5a57824 */ /* 0x002fcc00078e02ff */
[----:B------:R-:W1:Y:S01]  /*7010*/  LDC R169, c[0x0][0x268] ;  /* 0x00009a00ffa97b82 */ /* 0x000e620000000800 */
[----:B------:R-:W-:Y:S01]  /*7020*/  STL [R1+0xa4], RZ ;  /* 0x0000a4ff01007387 */ /* 0x000fe20000100800 */
[----:B--2---:R-:W-:-:S06]  /*7030*/  IMAD R166, R166, 0x18, RZ ;  /* 0x00000018a6a67824 */ /* 0x004fcc00078e02ff */
[----:B------:R-:W2:Y:S01]  /*7040*/  LDC R170, c[0x0][0x268] ;  /* 0x00009a00ffaa7b82 */ /* 0x000ea20000000800 */
[----:B------:R-:W-:Y:S01]  /*7050*/  STL [R1+0xa8], RZ ;  /* 0x0000a8ff01007387 */ /* 0x000fe20000100800 */
[----:B---3--:R-:W-:-:S06]  /*7060*/  IMAD R167, R167, 0x19, RZ ;  /* 0x00000019a7a77824 */ /* 0x008fcc00078e02ff */
        /* <DEDUP_REMOVED lines=20> */
[----:B--2---:R-:W-:-:S06]  /*71b0*/  IMAD.SHL.U32 R174, R174, 0x20, RZ ;  /* 0x00000020aeae7824 */ /* 0x004fcc00078e00ff */
        /* <DEDUP_REMOVED lines=221> */
[----:B0-----:R-:W-:Y:S01]  /*7f90*/  IMAD R248, R248, 0x6a, RZ ;  /* 0x0000006af8f87824 */ /* 0x001fe200078e02ff */
[----:B------:R-:W-:Y:S02]  /*7fa0*/  UIADD3.64 UR18, UR8, 0x200, URZ ;  /* 0x0000020008127897 */ /* 0x000fe4000fffe03f */
[----:B------:R-:W-:Y:S01]  /*7fb0*/  STL [R1+0x1f0], RZ ;  /* 0x0001f0ff01007387 */ /* 0x000fe20000100800 */
[----:B------:R-:W-:Y:S01]  /*7fc0*/  UMOV UR4, URZ ;  /* 0x0000003f00047c82 */ /* 0x000fe20008000000 */
[----:B------:R-:W-:Y:S01]  /*7fd0*/  UIADD3.64 UR16, UR8, 0x4, URZ ;  /* 0x0000000408107897 */ /* 0x000fe2000fffe03f */
[----:B-1----:R-:W-:Y:S01]  /*7fe0*/  IMAD R249, R249, 0x6b, RZ ;  /* 0x0000006bf9f97824 */ /* 0x002fe200078e02ff */
[----:B------:R-:W-:Y:S01]  /*7ff0*/  STL [R1+0x1f4], RZ ;  /* 0x0001f4ff01007387 */ /* 0x000fe20000100800 */
[----:B------:R-:W-:-:S02]  /*8000*/  UIADD3.64 UR20, UR8, 0x3fe, URZ ;  /* 0x000003fe08147897 */ /* 0x000fc4000fffe03f */
[----:B------:R-:W-:Y:S01]  /*8010*/  UIADD3.64 UR24, UR8, 0x400, URZ ;  /* 0x0000040008187897 */ /* 0x000fe2000fffe03f */
[----:B------:R-:W-:Y:S01]  /*8020*/  STL [R1+0x1f8], RZ ;  /* 0x0001f8ff01007387 */ /* 0x000fe20000100800 */
[----:B------:R-:W-:Y:S01]  /*8030*/  UIADD3.64 UR28, UR8, 0x402, URZ ;  /* 0x00000402081c7897 */ /* 0x000fe2000fffe03f */
[----:B--2---:R-:W-:Y:S02]  /*8040*/  IMAD R250, R250, 0x6c, RZ ;  /* 0x0000006cfafa7824 */ /* 0x004fe400078e02ff */
[----:B------:R-:W-:Y:S01]  /*8050*/  STL [R1+0x1fc], RZ ;  /* 0x0001fcff01007387 */ /* 0x000fe20000100800 */
[----:B------:R-:W-:-:S03]  /*8060*/  UIADD3.64 UR32, UR8, 0x404, URZ ;  /* 0x0000040408207897 */ /* 0x000fc6000fffe03f */
[----:B------:R0:W-:Y:S01]  /*8070*/  STL [R1+0x13f8], R143 ;  /* 0x0013f88f01007387 */ /* 0x0001e20000100800 */
[----:B---3--:R-:W-:Y:S02]  /*8080*/  IMAD R251, R251, 0x6d, RZ ;  /* 0x0000006dfbfb7824 */ /* 0x008fe400078e02ff */
[C---:B0-----:R-:W-:Y:S01]  /*8090*/  IMAD.X R143, R142.reuse, 0x1, R5, P5 ;  /* 0x000000018e8f7824 */ /* 0x041fe200028e0605 */
[C---:B------:R-:W-:Y:S01]  /*80a0*/  IADD3 RZ, P5, R139.reuse, R2, RZ ;  /* 0x000000028bff7210 */ /* 0x040fe20007fbe0ff */
[--C-:B------:R-:W-:Y:S01]  /*80b0*/  IMAD.X R142, R142, 0x1, R6.reuse, P2 ;  /* 0x000000018e8e7824 */ /* 0x100fe200010e0606 */
[----:B------:R-:W-:Y:S02]  /*80c0*/  IADD3 RZ, P2, R139, R4, RZ ;  /* 0x000000048bff7210 */ /* 0x000fe40007f5e0ff */
[----:B------:R-:W-:Y:S01]  /*80d0*/  SHF.R.S32.HI R139, RZ, 0x1f, R139 ;  /* 0x0000001fff8b7819 */ /* 0x000fe2000001148b */
[----:B------:R-:W0:Y:S01]  /*80e0*/  LDC R143, c[0x0][0x268] ;  /* 0x00009a00ff8f7b82 */ /* 0x000e220000000800 */
[----:B------:R1:W-:Y:S02]  /*80f0*/  STL [R1+0x13f0], R142 ;  /* 0x0013f08e01007387 */ /* 0x0003e40000100800 */
[C---:B-1----:R-:W-:Y:S01]  /*8100*/  IMAD.X R142, R141.reuse, 0x1, R5, P1 ;  /* 0x000000018d8e7824 */ /* 0x042fe200008e0605 */
[C---:B------:R-:W-:Y:S01]  /*8110*/  IADD3 RZ, P1, R138.reuse, R2, RZ ;  /* 0x000000028aff7210 */ /* 0x040fe20007f3e0ff */
[----:B------:R-:W-:Y:S01]  /*8120*/  IMAD.X R141, R141, 0x1, R6, P0 ;  /* 0x000000018d8d7824 */ /* 0x000fe200000e0606 */
[----:B------:R-:W-:-:S02]  /*8130*/  IADD3 RZ, P0, R138, R4, RZ ;  /* 0x000000048aff7210 */ /* 0x000fc40007f1e0ff */
[----:B------:R-:W-:Y:S01]  /*8140*/  SHF.R.S32.HI R138, RZ, 0x1f, R138 ;  /* 0x0000001fff8a7819 */ /* 0x000fe2000001148a */
[----:B------:R-:W1:Y:S01]  /*8150*/  LDC R142, c[0x0][0x268] ;  /* 0x00009a00ff8e7b82 */ /* 0x000e620000000800 */
[----:B------:R2:W-:Y:S02]  /*8160*/  STL [R1+0x13e8], R141 ;  /* 0x0013e88d01007387 */ /* 0x0005e40000100800 */
[C---:B--2---:R-:W-:Y:S01]  /*8170*/  IMAD.X R141, R140.reuse, 0x1, R5, P3 ;  /* 0x000000018c8d7824 */ /* 0x044fe200018e0605 */
[C---:B------:R-:W-:Y:S01]  /*8180*/  IADD3 RZ, P3, R137.reuse, R2, RZ ;  /* 0x0000000289ff7210 */ /* 0x040fe20007f7e0ff */
[----:B------:R-:W-:Y:S01]  /*8190*/  IMAD.X R140, R140, 0x1, R6, P4 ;  /* 0x000000018c8c7824 */ /* 0x000fe200020e0606 */
[----:B------:R-:W-:Y:S02]  /*81a0*/  IADD3 RZ, P4, R137, R4, RZ ;  /* 0x0000000489ff7210 */ /* 0x000fe40007f9e0ff */
[----:B------:R-:W-:Y:S02]  /*81b0*/  SHF.R.S32.HI R137, RZ, 0x1f, R137 ;  /* 0x0000001fff897819 */ /* 0x000fe40000011489 */
[----:B------:R2:W-:Y:S01]  /*81c0*/  STL [R1+0x13e0], R140 ;  /* 0x0013e08c01007387 */ /* 0x0005e20000100800 */
[----:B-1----:R-:W-:-:S02]  /*81d0*/  IMAD R141, R142, 0x6e, RZ ;  /* 0x0000006e8e8d7824 */ /* 0x002fc400078e02ff */
[----:B------:R-:W1:Y:S01]  /*81e0*/  LDC R142, c[0x0][0x268] ;  /* 0x00009a00ff8e7b82 */ /* 0x000e620000000800 */
[C-C-:B--2---:R-:W-:Y:S01]  /*81f0*/  IMAD.X R140, R139.reuse, 0x1, R5.reuse, P5 ;  /* 0x000000018b8c7824 */ /* 0x144fe200028e0605 */
[C---:B------:R-:W-:Y:S01]  /*8200*/  IADD3 RZ, P5, R136.reuse, R2, RZ ;  /* 0x0000000288ff7210 */ /* 0x040fe20007fbe0ff */
[----:B------:R-:W-:Y:S01]  /*8210*/  IMAD.X R139, R139, 0x1, R6, P2 ;  /* 0x000000018b8b7824 */ /* 0x000fe200010e0606 */
[----:B------:R-:W-:Y:S02]  /*8220*/  IADD3 RZ, P2, R136, R4, RZ ;  /* 0x0000000488ff7210 */ /* 0x000fe40007f5e0ff */
[----:B------:R-:W-:Y:S02]  /*8230*/  SHF.R.S32.HI R136, RZ, 0x1f, R136 ;  /* 0x0000001fff887819 */ /* 0x000fe40000011488 */
[----:B------:R2:W-:Y:S02]  /*8240*/  STL [R1+0x13d8], R139 ;  /* 0x0013d88b01007387 */ /* 0x0005e40000100800 */
[C---:B--2---:R-:W-:Y:S01]  /*8250*/  IMAD.X R139, R138.reuse, 0x1, R5, P1 ;  /* 0x000000018a8b7824 */ /* 0x044fe200008e0605 */
[C---:B------:R-:W-:Y:S01]  /*8260*/  IADD3 RZ, P1, R135.reuse, R2, RZ ;  /* 0x0000000287ff7210 */ /* 0x040fe20007f3e0ff */
[----:B------:R-:W-:Y:S01]  /*8270*/  IMAD.X R138, R138, 0x1, R6, P0 ;  /* 0x000000018a8a7824 */ /* 0x000fe200000e0606 */
[----:B------:R-:W-:-:S02]  /*8280*/  IADD3 RZ, P0, R135, R4, RZ ;  /* 0x0000000487ff7210 */ /* 0x000fc40007f1e0ff */
[----:B------:R-:W-:Y:S01]  /*8290*/  SHF.R.S32.HI R135, RZ, 0x1f, R135 ;  /* 0x0000001fff877819 */ /* 0x000fe20000011487 */
[----:B-1----:R-:W-:Y:S01]  /*82a0*/  IMAD R139, R142, 0x71, RZ ;  /* 0x000000718e8b7824 */ /* 0x002fe200078e02ff */
[----:B------:R1:W-:Y:S01]  /*82b0*/  STL [R1+0x13d0], R138 ;  /* 0x0013d08a01007387 */ /* 0x0003e20000100800 */
[----:B------:R-:W2:Y:S01]  /*82c0*/  LDC R142, c[0x0][0x268] ;  /* 0x00009a00ff8e7b82 */ /* 0x000ea20000000800 */
[C---:B-1----:R-:W-:Y:S01]  /*82d0*/  IMAD.X R138, R137.reuse, 0x1, R5, P3 ;  /* 0x00000001898a7824 */ /* 0x042fe200018e0605 */
[C---:B------:R-:W-:Y:S01]  /*82e0*/  IADD3 RZ, P3, R134.reuse, R2, RZ ;  /* 0x0000000286ff7210 */ /* 0x040fe20007f7e0ff */
[----:B------:R-:W-:Y:S01]  /*82f0*/  IMAD.X R137, R137, 0x1, R6, P4 ;  /* 0x0000000189897824 */ /* 0x000fe200020e0606 */
[----:B------:R-:W-:Y:S02]  /*8300*/  IADD3 RZ, P4, R134, R4, RZ ;  /* 0x0000000486ff7210 */ /* 0x000fe40007f9e0ff */
[----:B------:R-:W-:Y:S02]  /*8310*/  SHF.R.S32.HI R134, RZ, 0x1f, R134 ;  /* 0x0000001fff867819 */ /* 0x000fe40000011486 */
[----:B------:R1:W-:Y:S01]  /*8320*/  STL [R1+0x13c8], R137 ;  /* 0x0013c88901007387 */ /* 0x0003e20000100800 */
[----:B--2---:R-:W-:-:S02]  /*8330*/  IMAD R142, R142, 0x72, RZ ;  /* 0x000000728e8e7824 */ /* 0x004fc400078e02ff */
[C---:B-1----:R-:W-:Y:S01]  /*8340*/  IMAD.X R137, R136.reuse, 0x1, R5, P5 ;  /* 0x0000000188897824 */ /* 0x042fe200028e0605 */
[C---:B------:R-:W-:Y:S01]  /*8350*/  IADD3 RZ, P5, R133.reuse, R2, RZ ;  /* 0x0000000285ff7210 */ /* 0x040fe20007fbe0ff */
[--C-:B------:R-:W-:Y:S01]  /*8360*/  IMAD.X R136, R136, 0x1, R6.reuse, P2 ;  /* 0x0000000188887824 */ /* 0x100fe200010e0606 */
[----:B------:R-:W-:Y:S02]  /*8370*/  IADD3 RZ, P2, R133, R4, RZ ;  /* 0x0000000485ff7210 */ /* 0x000fe40007f5e0ff */
[----:B------:R-:W-:Y:S02]  /*8380*/  SHF.R.S32.HI R133, RZ, 0x1f, R133 ;  /* 0x0000001fff857819 */ /* 0x000fe40000011485 */
[----:B------:R1:W-:Y:S02]  /*8390*/  STL [R1+0x13c0], R136 ;  /* 0x0013c08801007387 */ /* 0x0003e40000100800 */
[C---:B-1----:R-:W-:Y:S01]  /*83a0*/  IMAD.X R136, R135.reuse, 0x1, R5, P1 ;  /* 0x0000000187887824 */ /* 0x042fe200008e0605 */
[C---:B------:R-:W-:Y:S01]  /*83b0*/  IADD3 RZ, P1, R132.reuse, R2, RZ ;  /* 0x0000000284ff7210 */ /* 0x040fe20007f3e0ff */
[----:B------:R-:W-:Y:S01]  /*83c0*/  IMAD.X R135, R135, 0x1, R6, P0 ;  /* 0x0000000187877824 */ /* 0x000fe200000e0606 */
[----:B------:R-:W-:-:S02]  /*83d0*/  IADD3 RZ, P0, R132, R4, RZ ;  /* 0x0000000484ff7210 */ /* 0x000fc40007f1e0ff */
[----:B------:R-:W-:Y:S02]  /*83e0*/  SHF.R.S32.HI R132, RZ, 0x1f, R132 ;  /* 0x0000001fff847819 */ /* 0x000fe40000011484 */
[----:B------:R1:W-:Y:S02]  /*83f0*/  STL [R1+0x13b8], R135 ;  /* 0x0013b88701007387 */ /* 0x0003e40000100800 */
        /* <DEDUP_REMOVED lines=72> */
[C-C-:B-1----:R-:W-:Y:S01]  /*8880*/  IMAD.X R123, R8.reuse, 0x1, R5.reuse, P3 ;  /* 0x00000001087b7824 */ /* 0x142fe200018e0605 */
[C---:B------:R-:W-:Y:S01]  /*8890*/  IADD3 RZ, P3, R11.reuse, R2, RZ ;  /* 0x000000020bff7210 */ /* 0x040fe20007f7e0ff */
[--C-:B------:R-:W-:Y:S01]  /*88a0*/  IMAD.X R8, R8, 0x1, R6.reuse, P4 ;  /* 0x0000000108087824 */ /* 0x100fe200020e0606 */
[----:B------:R-:W-:Y:S01]  /*88b0*/  IADD3 RZ, P4, R11, R4, RZ ;  /* 0x000000040bff7210 */ /* 0x000fe20007f9e0ff */
[C---:B------:R-:W-:Y:S01]  /*88c0*/  IMAD.X R123, R9.reuse, 0x1, R5, P5 ;  /* 0x00000001097b7824 */ /* 0x040fe200028e0605 */
[----:B------:R-:W-:Y:S02]  /*88d0*/  SHF.R.S32.HI R11, RZ, 0x1f, R11 ;  /* 0x0000001fff0b7819 */ /* 0x000fe4000001140b */
[----:B------:R1:W-:Y:S01]  /*88e0*/  STL [R1+0x1350], R8 ;  /* 0x0013500801007387 */ /* 0x0003e20000100800 */
[C---:B------:R-:W-:Y:S01]  /*88f0*/  IADD3 RZ, P5, R12.reuse, R2, RZ ;  /* 0x000000020cff7210 */ /* 0x040fe20007fbe0ff */
[----:B-1----:R-:W-:Y:S01]  /*8900*/  IMAD.X R8, R9, 0x1, R6, P2 ;  /* 0x0000000109087824 */ /* 0x002fe200010e0606 */
[----:B------:R-:W-:Y:S01]  /*8910*/  IADD3 RZ, P2, R12, R4, RZ ;  /* 0x000000040cff7210 */ /* 0x000fe20007f5e0ff */
[--C-:B------:R-:W-:Y:S01]  /*8920*/  IMAD.X R9, R10, 0x1, R5.reuse, P1 ;  /* 0x000000010a097824 */ /* 0x100fe200008e0605 */
[----:B------:R-:W-:Y:S01]  /*8930*/  SHF.R.S32.HI R12, RZ, 0x1f, R12 ;  /* 0x0000001fff0c7819 */ /* 0x000fe2000001140c */
[----:B------:R-:W-:Y:S01]  /*8940*/  IMAD.X R9, R11, 0x1, R5, P3 ;  /* 0x000000010b097824 */ /* 0x000fe200018e0605 */
[----:B------:R1:W-:Y:S01]  /*8950*/  STL [R1+0x1348], R8 ;  /* 0x0013480801007387 */ /* 0x0003e20000100800 */
[----:B------:R-:W-:-:S02]  /*8960*/  IADD3 RZ, P1, R13, R2, RZ ;  /* 0x000000020dff7210 */ /* 0x000fc40007f3e0ff */
[-C--:B------:R-:W-:Y:S01]  /*8970*/  IADD3 RZ, P3, R15, R2.reuse, RZ ;  /* 0x000000020fff7210 */ /* 0x080fe20007f7e0ff */
[----:B------:R-:W-:Y:S01]  /*8980*/  IMAD.X R9, R12, 0x1, R5, P5 ;  /* 0x000000010c097824 */ /* 0x000fe200028e0605 */
[----:B------:R-:W-:Y:S01]  /*8990*/  IADD3 RZ, P5, R16, R2, RZ ;  /* 0x0000000210ff7210 */ /* 0x000fe20007fbe0ff */
[--C-:B-1----:R-:W-:Y:S01]  /*89a0*/  IMAD.X R8, R10, 0x1, R6.reuse, P0 ;  /* 0x000000010a087824 */ /* 0x102fe200000e0606 */
[----:B------:R-:W-:Y:S02]  /*89b0*/  IADD3 RZ, P0, R13, R4, RZ ;  /* 0x000000040dff7210 */ /* 0x000fe40007f1e0ff */
[----:B------:R-:W-:Y:S02]  /*89c0*/  SHF.R.S32.HI R13, RZ, 0x1f, R13 ;  /* 0x0000001fff0d7819 */ /* 0x000fe4000001140d */
[----:B------:R1:W-:Y:S03]  /*89d0*/  STL [R1+0x1340], R8 ;  /* 0x0013400801007387 */ /* 0x0003e60000100800 */
[----:B------:R-:W-:Y:S01]  /*89e0*/  IMAD.X R9, R13, 0x1, R5, P1 ;  /* 0x000000010d097824 */ /* 0x000fe200008e0605 */
[----:B------:R-:W-:Y:S01]  /*89f0*/  IADD3 RZ, P1, R17, R2, RZ ;  /* 0x0000000211ff7210 */ /* 0x000fe20007f3e0ff */
[----:B-1----:R-:W-:Y:S01]  /*8a00*/  IMAD.X R8, R11, 0x1, R6, P4 ;  /* 0x000000010b087824 */ /* 0x002fe200020e0606 */
[----:B------:R-:W-:-:S02]  /*8a10*/  IADD3 RZ, P4, R15, R4, RZ ;  /* 0x000000040fff7210 */ /* 0x000fc40007f9e0ff */
[----:B------:R-:W-:Y:S02]  /*8a20*/  SHF.R.S32.HI R15, RZ, 0x1f, R15 ;  /* 0x0000001fff0f7819 */ /* 0x000fe4000001140f */
[----:B------:R1:W-:Y:S03]  /*8a30*/  STL [R1+0x1338], R8 ;  /* 0x0013380801007387 */ /* 0x0003e60000100800 */
[----:B------:R-:W-:Y:S01]  /*8a40*/  IMAD.X R9, R15, 0x1, R5, P3 ;  /* 0x000000010f097824 */ /* 0x000fe200018e0605 */
[----:B------:R-:W-:Y:S01]  /*8a50*/  IADD3 RZ, P3, R18, R2, RZ ;  /* 0x0000000212ff7210 */ /* 0x000fe20007f7e0ff */
[----:B-1----:R-:W-:Y:S01]  /*8a60*/  IMAD.X R8, R12, 0x1, R6, P2 ;  /* 0x000000010c087824 */ /* 0x002fe200010e0606 */
[----:B------:R-:W-:Y:S02]  /*8a70*/  IADD3 RZ, P2, R16, R4, RZ ;  /* 0x0000000410ff7210 */ /* 0x000fe40007f5e0ff */
[----:B------:R-:W-:-:S02]  /*8a80*/  SHF.R.S32.HI R16, RZ, 0x1f, R16 ;  /* 0x0000001fff107819 */ /* 0x000fc40000011410 */
[----:B------:R1:W-:Y:S03]  /*8a90*/  STL [R1+0x1330], R8 ;  /* 0x0013300801007387 */ /* 0x0003e60000100800 */
        /* <DEDUP_REMOVED lines=18> */
[--C-:B------:R-:W-:Y:S01]  /*8bc0*/  IMAD.X R9, R19, 0x1, R5.reuse, P5 ;  /* 0x0000000113097824 */ /* 0x100fe200028e0605 */
[----:B------:R-:W-:Y:S01]  /*8bd0*/  IADD3 RZ, P5, R22, R2, RZ ;  /* 0x0000000216ff7210 */ /* 0x000fe20007fbe0ff */
[----:B-1----:R-:W-:Y:S01]  /*8be0*/  IMAD.X R8, R17, 0x1, R6, P0 ;  /* 0x0000000111087824 */ /* 0x002fe200000e0606 */
        /* <DEDUP_REMOVED lines=108> */
[-C--:B------:R-:W-:Y:S02]  /*92b0*/  IADD3 RZ, P0, R115, R4.reuse, RZ ;  /* 0x0000000473ff7210 */ /* 0x080fe40007f1e0ff */
[----:B------:R-:W-:Y:S02]  /*92c0*/  SHF.R.S32.HI R115, RZ, 0x1f, R115 ;  /* 0x0000001fff737819 */ /* 0x000fe40000011473 */
[----:B------:R1:W-:Y:S02]  /*92d0*/  STL [R1+0x1284], R8 ;  /* 0x0012840801007387 */ /* 0x0003e40000100800 */
[----:B-1----:R-:W-:Y:S01]  /*92e0*/  IMAD.X R8, R113, 0x1, R6, P4 ;  /* 0x0000000171087824 */ /* 0x002fe200020e0606 */
[----:B------:R-:W-:-:S02]  /*92f0*/  IADD3 RZ, P4, R116, R4, RZ ;  /* 0x0000000474ff7210 */ /* 0x000fc40007f9e0ff */
[----:B------:R-:W-:Y:S02]  /*9300*/  SHF.R.S32.HI R116, RZ, 0x1f, R116 ;  /* 0x0000001fff747819 */ /* 0x000fe40000011474 */
[----:B------:R1:W-:Y:S04]  /*9310*/  STL [R1+0x127c], R8 ;  /* 0x00127c0801007387 */ /* 0x0003e80000100800 */
[----:B------:R2:W-:Y:S01]  /*9320*/  STL [R1+0x1270], R9 ;  /* 0x0012700901007387 */ /* 0x0005e20000100800 */
[--C-:B-1----:R-:W-:Y:S01]  /*9330*/  IMAD.X R8, R114, 0x1, R6.reuse, P2 ;  /* 0x0000000172087824 */ /* 0x102fe200010e0606 */
[----:B------:R-:W-:Y:S02]  /*9340*/  IADD3 RZ, P2, R117, R4, RZ ;  /* 0x0000000475ff7210 */ /* 0x000fe40007f5e0ff */
[----:B------:R-:W-:Y:S01]  /*9350*/  SHF.R.S32.HI R117, RZ, 0x1f, R117 ;  /* 0x0000001fff757819 */ /* 0x000fe20000011475 */
[--C-:B--2---:R-:W-:Y:S01]  /*9360*/  IMAD.X R9, R115, 0x1, R5.reuse, P1 ;  /* 0x0000000173097824 */ /* 0x104fe200008e0605 */
[----:B------:R1:W-:Y:S01]  /*9370*/  STL [R1+0x1274], R8 ;  /* 0x0012740801007387 */ /* 0x0003e20000100800 */
[-C--:B------:R-:W-:Y:S01]  /*9380*/  IADD3 RZ, P1, R118, R2.reuse, RZ ;  /* 0x0000000276ff7210 */ /* 0x080fe20007f3e0ff */
[--C-:B------:R-:W-:Y:S01]  /*9390*/  IMAD.X R9, R116, 0x1, R5.reuse, P3 ;  /* 0x0000000174097824 */ /* 0x100fe200018e0605 */
[-C--:B------:R-:W-:Y:S01]  /*93a0*/  IADD3 RZ, P3, R119, R2.reuse, RZ ;  /* 0x0000000277ff7210 */ /* 0x080fe20007f7e0ff */
        /* <DEDUP_REMOVED lines=13> */
[----:B------:R-:W-:Y:S01]  /*9480*/  IADD3 R9, P3, R7, UR12, RZ ;  /* 0x0000000c07097c10 */ /* 0x000fe2000ff7e0ff */
[----:B------:R-:W-:Y:S01]  /*9490*/  UIADD3.64 UR10, UR8, 0x202, URZ ;  /* 0x00000202080a7897 */ /* 0x000fe2000fffe03f */
[----:B------:R-:W-:Y:S02]  /*94a0*/  CS2R R100, SRZ ;  /* 0x0000000000647805 */ /* 0x000fe4000001ff00 */
[----:B------:R-:W-:Y:S02]  /*94b0*/  CS2R R102, SRZ ;  /* 0x0000000000667805 */ /* 0x000fe4000001ff00 */
[----:B------:R-:W-:-:S02]  /*94c0*/  CS2R R104, SRZ ;  /* 0x0000000000687805 */ /* 0x000fc4000001ff00 */
[----:B------:R-:W-:Y:S01]  /*94d0*/  CS2R R106, SRZ ;  /* 0x00000000006a7805 */ /* 0x000fe2000001ff00 */
[----:B-1----:R-:W-:Y:S01]  /*94e0*/  IMAD.X R8, R117, 0x1, R6, P2 ;  /* 0x0000000175087824 */ /* 0x002fe200010e0606 */
[----:B------:R-:W-:Y:S02]  /*94f0*/  IADD3 RZ, P2, R120, R4, RZ ;  /* 0x0000000478ff7210 */ /* 0x000fe40007f5e0ff */
[----:B------:R-:W-:Y:S02]  /*9500*/  CS2R R108, SRZ ;  /* 0x00000000006c7805 */ /* 0x000fe4000001ff00 */
[----:B------:R-:W-:Y:S02]  /*9510*/  SHF.R.S32.HI R120, RZ, 0x1f, R120 ;  /* 0x0000001fff787819 */ /* 0x000fe40000011478 */
[----:B------:R-:W-:Y:S01]  /*9520*/  CS2R R110, SRZ ;  /* 0x00000000006e7805 */ /* 0x000fe2000001ff00 */
[----:B------:R1:W-:Y:S01]  /*9530*/  STL [R1+0x125c], R8 ;  /* 0x00125c0801007387 */ /* 0x0003e20000100800 */
        /* <DEDUP_REMOVED lines=8> */
[----:B------:R-:W-:Y:S01]  /*95c0*/  CS2R R136, SRZ ;  /* 0x0000000000887805 */ /* 0x000fe2000001ff00 */
[--C-:B-1----:R-:W-:Y:S01]  /*95d0*/  IMAD.X R8, R118, 0x1, R6.reuse, P0 ;  /* 0x0000000176087824 */ /* 0x102fe200000e0606 */
[----:B------:R-:W-:Y:S01]  /*95e0*/  IADD3 RZ, P0, R121, R4, RZ ;  /* 0x0000000479ff7210 */ /* 0x000fe20007f1e0ff */
[----:B------:R-:W-:Y:S01]  /*95f0*/  UIADD3.64 UR12, UR8, 0x2, URZ ;  /* 0x00000002080c7897 */ /* 0x000fe2000fffe03f */
[----:B------:R-:W-:Y:S02]  /*9600*/  SHF.R.S32.HI R121, RZ, 0x1f, R121 ;  /* 0x0000001fff797819 */ /* 0x000fe40000011479 */
[----:B------:R1:W-:Y:S04]  /*9610*/  STL [R1+0x1254], R8 ;  /* 0x0012540801007387 */ /* 0x0003e80000100800 */
[----:B------:R2:W-:Y:S01]  /*9620*/  STL [R1+0xa60], R9 ;  /* 0x000a600901007387 */ /* 0x0005e20000100800 */
[----:B-1----:R-:W-:Y:S01]  /*9630*/  IMAD.X R8, R119, 0x1, R6, P4 ;  /* 0x0000000177087824 */ /* 0x002fe200020e0606 */
[----:B--2---:R-:W-:-:S04]  /*9640*/  IADD3 R9, P4, R144, R7, RZ ;  /* 0x0000000790097210 */ /* 0x004fc80007f9e0ff */
[----:B------:R1:W-:Y:S04]  /*9650*/  STL [R1+0xa54], R8 ;  /* 0x000a540801007387 */ /* 0x0003e80000100800 */
[----:B------:R0:W-:Y:S01]  /*9660*/  STL [R1+0xa68], R9 ;  /* 0x000a680901007387 */ /* 0x0001e20000100800 */
[----:B-1----:R-:W-:Y:S01]  /*9670*/  IMAD.X R8, R120, 0x1, R5, P5 ;  /* 0x0000000178087824 */ /* 0x002fe200028e0605 */
[-C--:B------:R-:W-:Y:S02]  /*9680*/  IADD3 R10, P5, R145, R7.reuse, RZ ;  /* 0x00000007910a7210 */ /* 0x080fe40007fbe0ff */
[-C--:B0-----:R-:W-:Y:S02]  /*9690*/  LEA.HI.X.SX32 R9, R143, R252.reuse, 0x1, P3 ;  /* 0x000000fc8f097211 */ /* 0x081fe400018f0eff */
[----:B------:R-:W-:Y:S01]  /*96a0*/  IADD3 R8, P3, R146, R7, RZ ;  /* 0x0000000792087210 */ /* 0x000fe20007f7e0ff */
[----:B------:R0:W-:Y:S01]  /*96b0*/  STL [R1+0xa70], R10 ;  /* 0x000a700a01007387 */ /* 0x0001e20000100800 */
[----:B------:R-:W1:Y:S03]  /*96c0*/  LDC R143, c[0x0][0x268] ;  /* 0x00009a00ff8f7b82 */ /* 0x000e660000000800 */
[----:B------:R2:W-:Y:S04]  /*96d0*/  STL [R1+0xa5c], R9 ;  /* 0x000a5c0901007387 */ /* 0x0005e80000100800 */
[----:B------:R3:W-:Y:S01]  /*96e0*/  STL [R1+0xa78], R8 ;  /* 0x000a780801007387 */ /* 0x0007e20000100800 */
[----:B0-----:R-:W-:-:S02]  /*96f0*/  LEA.HI.X.SX32 R10, R144, R252, 0x1, P4 ;  /* 0x000000fc900a7211 */ /* 0x001fc400020f0eff */
[----:B--2---:R-:W-:-:S03]  /*9700*/  IADD3 R9, P4, R147, R7, RZ ;  /* 0x0000000793097210 */ /* 0x004fc60007f9e0ff */
[----:B------:R0:W-:Y:S01]  /*9710*/  STL [R1+0xa64], R10 ;  /* 0x000a640a01007387 */ /* 0x0001e20000100800 */
[----:B---3--:R-:W-:-:S03]  /*9720*/  LEA.HI.X.SX32 R8, R145, R252, 0x1, P5 ;  /* 0x000000fc91087211 */ /* 0x008fc600028f0eff */
[----:B------:R2:W-:Y:S04]  /*9730*/  STL [R1+0xa80], R9 ;  /* 0x000a800901007387 */ /* 0x0005e80000100800 */
[----:B------:R3:W-:Y:S01]  /*9740*/  STL [R1+0xa6c], R8 ;  /* 0x000a6c0801007387 */ /* 0x0007e20000100800 */
[-C--:B0-----:R-:W-:Y:S01]  /*9750*/  IADD3 R10, P5, R148, R7.reuse, RZ ;  /* 0x00000007940a7210 */ /* 0x081fe20007fbe0ff */
[----:B-1----:R-:W-:Y:S02]  /*9760*/  IMAD R140, R143, 0x6f, RZ ;  /* 0x0000006f8f8c7824 */ /* 0x002fe400078e02ff */
[----:B------:R-:W0:Y:S01]  /*9770*/  LDC R143, c[0x0][0x268] ;  /* 0x00009a00ff8f7b82 */ /* 0x000e220000000800 */
[----:B--2---:R-:W-:Y:S01]  /*9780*/  LEA.HI.X.SX32 R9, R146, R252, 0x1, P3 ;  /* 0x000000fc92097211 */ /* 0x004fe200018f0eff */
[----:B------:R1:W-:Y:S01]  /*9790*/  STL [R1+0xa88], R10 ;  /* 0x000a880a01007387 */ /* 0x0003e20000100800 */
[----:B---3--:R-:W-:-:S03]  /*97a0*/  IADD3 R8, P3, R149, R7, RZ ;  /* 0x0000000795087210 */ /* 0x008fc60007f7e0ff */
[----:B------:R2:W-:Y:S04]  /*97b0*/  STL [R1+0xa74], R9 ;  /* 0x000a740901007387 */ /* 0x0005e80000100800 */
[----:B------:R3:W-:Y:S01]  /*97c0*/  STL [R1+0xa90], R8 ;  /* 0x000a900801007387 */ /* 0x0007e20000100800 */
[----:B-1----:R-:W-:Y:S02]  /*97d0*/  LEA.HI.X.SX32 R10, R147, R252, 0x1, P4 ;  /* 0x000000fc930a7211 */ /* 0x002fe400020f0eff */
[----:B--2---:R-:W-:-:S03]  /*97e0*/  IADD3 R9, P4, R150, R7, RZ ;  /* 0x0000000796097210 */ /* 0x004fc60007f9e0ff */
[----:B------:R1:W-:Y:S01]  /*97f0*/  STL [R1+0xa7c], R10 ;  /* 0x000a7c0a01007387 */ /* 0x0003e20000100800 */
[----:B---3--:R-:W-:-:S03]  /*9800*/  LEA.HI.X.SX32 R8, R148, R252, 0x1, P5 ;  /* 0x000000fc94087211 */ /* 0x008fc600028f0eff */
[----:B------:R2:W-:Y:S01]  /*9810*/  STL [R1+0xa98], R9 ;  /* 0x000a980901007387 */ /* 0x0005e20000100800 */
[----:B0-----:R-:W-:-:S03]  /*9820*/  IMAD R143, R143, 0x70, RZ ;  /* 0x000000708f8f7824 */ /* 0x001fc600078e02ff */
[----:B------:R0:W-:Y:S01]  /*9830*/  STL [R1+0xa84], R8 ;  /* 0x000a840801007387 */ /* 0x0001e20000100800 */
[----:B-1----:R-:W-:Y:S02]  /*9840*/  IADD3 R10, P5, R151, R7, RZ ;  /* 0x00000007970a7210 */ /* 0x002fe40007fbe0ff */
[----:B--2---:R-:W-:-:S03]  /*9850*/  LEA.HI.X.SX32 R9, R149, R252, 0x1, P3 ;  /* 0x000000fc95097211 */ /* 0x004fc600018f0eff */
[----:B------:R1:W-:Y:S01]  /*9860*/  STL [R1+0xaa0], R10 ;  /* 0x000aa00a01007387 */ /* 0x0003e20000100800 */
[----:B0-----:R-:W-:-:S03]  /*9870*/  IADD3 R8, P3, R152, R7, RZ ;  /* 0x0000000798087210 */ /* 0x001fc60007f7e0ff */
[----:B------:R0:W-:Y:S04]  /*9880*/  STL [R1+0xa8c], R9 ;  /* 0x000a8c0901007387 */ /* 0x0001e80000100800 */
[----:B------:R2:W-:Y:S01]  /*9890*/  STL [R1+0xaa8], R8 ;  /* 0x000aa80801007387 */ /* 0x0005e20000100800 */
[----:B-1----:R-:W-:Y:S02]  /*98a0*/  LEA.HI.X.SX32 R10, R150, R252, 0x1, P4 ;  /* 0x000000fc960a7211 */ /* 0x002fe400020f0eff */
[----:B0-----:R-:W-:-:S03]  /*98b0*/  IADD3 R9, P4, R153, R7, RZ ;  /* 0x0000000799097210 */ /* 0x001fc60007f9e0ff */
[----:B------:R0:W-:Y:S01]  /*98c0*/  STL [R1+0xa94], R10 ;  /* 0x000a940a01007387 */ /* 0x0001e20000100800 */
[----:B--2---:R-:W-:-:S03]  /*98d0*/  LEA.HI.X.SX32 R8, R151, R252, 0x1, P5 ;  /* 0x000000fc97087211 */ /* 0x004fc600028f0eff */
[----:B------:R1:W-:Y:S04]  /*98e0*/  STL [R1+0xab0], R9 ;  /* 0x000ab00901007387 */ /* 0x0003e80000100800 */
[----:B------:R2:W-:Y:S01]  /*98f0*/  STL [R1+0xa9c], R8 ;  /* 0x000a9c0801007387 */ /* 0x0005e20000100800 */
[----:B0-----:R-:W-:Y:S02]  /*9900*/  IADD3 R10, P5, R154, R7, RZ ;  /* 0x000000079a0a7210 */ /* 0x001fe40007fbe0ff */
[----:B-1----:R-:W-:-:S03]  /*9910*/  LEA.HI.X.SX32 R9, R152, R252, 0x1, P3 ;  /* 0x000000fc98097211 */ /* 0x002fc600018f0eff */
[----:B------:R0:W-:Y:S01]  /*9920*/  STL [R1+0xab8], R10 ;  /* 0x000ab80a01007387 */ /* 0x0001e20000100800 */
[----:B--2---:R-:W-:-:S03]  /*9930*/  IADD3 R8, P3, R155, R7, RZ ;  /* 0x000000079b087210 */ /* 0x004fc60007f7e0ff */
[----:B------:R1:W-:Y:S04]  /*9940*/  STL [R1+0xaa4], R9 ;  /* 0x000aa40901007387 */ /* 0x0003e80000100800 */
[----:B------:R2:W-:Y:S01]  /*9950*/  STL [R1+0xac0], R8 ;  /* 0x000ac00801007387 */ /* 0x0005e20000100800 */
[----:B0-----:R-:W-:Y:S02]  /*9960*/  LEA.HI.X.SX32 R10, R153, R252, 0x1, P4 ;  /* 0x000000fc990a7211 */ /* 0x001fe400020f0eff */
[----:B-1----:R-:W-:-:S03]  /*9970*/  IADD3 R9, P4, R156, R7, RZ ;  /* 0x000000079c097210 */ /* 0x002fc60007f9e0ff */
        /* <DEDUP_REMOVED lines=372> */
[----:B------:R-:W-:Y:S01]  /*b0c0*/  STL [R1+0xd94], R10 ;  /* 0x000d940a01007387 */ /* 0x000fe20000100800 */
[----:B--2---:R-:W-:-:S03]  /*b0d0*/  LEA.HI.X.SX32 R8, R247, R252, 0x1, P5 ;  /* 0x000000fcf7087211 */ /* 0x004fc600028f0eff */
[----:B------:R0:W-:Y:S04]  /*b0e0*/  STL [R1+0xdb0], R9 ;  /* 0x000db00901007387 */ /* 0x0001e80000100800 */
[----:B------:R1:W-:Y:S01]  /*b0f0*/  STL [R1+0xd9c], R8 ;  /* 0x000d9c0801007387 */ /* 0x0003e20000100800 */
[----:B0-----:R-:W-:Y:S02]  /*b100*/  IADD3 R9, P5, R250, R7, RZ ;  /* 0x00000007fa097210 */ /* 0x001fe40007fbe0ff */
[----:B-1----:R-:W-:-:S03]  /*b110*/  LEA.HI.X.SX32 R8, R248, R252, 0x1, P3 ;  /* 0x000000fcf8087211 */ /* 0x002fc600018f0eff */
        /* <DEDUP_REMOVED lines=16> */
[----:B------:R0:W-:Y:S01]  /*b220*/  STL [R1+0xdd8], R9 ;  /* 0x000dd80901007387 */ /* 0x0001e20000100800 */
[----:B------:R-:W1:Y:S03]  /*b230*/  LDC R141, c[0x0][0x268] ;  /* 0x00009a00ff8d7b82 */ /* 0x000e660000000800 */
[----:B------:R2:W-:Y:S01]  /*b240*/  STL [R1+0xdc4], R8 ;  /* 0x000dc40801007387 */ /* 0x0005e20000100800 */
[----:B0-----:R-:W-:Y:S02]  /*b250*/  IADD3 R9, P4, R139, R7, RZ ;  /* 0x000000078b097210 */ /* 0x001fe40007f9e0ff */
[----:B--2---:R-:W-:-:S03]  /*b260*/  LEA.HI.X.SX32 R8, R140, R252, 0x1, P5 ;  /* 0x000000fc8c087211 */ /* 0x004fc600028f0eff */
[----:B------:R0:W-:Y:S04]  /*b270*/  STL [R1+0xde0], R9 ;  /* 0x000de00901007387 */ /* 0x0001e80000100800 */
[----:B------:R2:W-:Y:S01]  /*b280*/  STL [R1+0xdcc], R8 ;  /* 0x000dcc0801007387 */ /* 0x0005e20000100800 */
[----:B-1----:R-:W-:Y:S01]  /*b290*/  IMAD R140, R141, 0x73, RZ ;  /* 0x000000738d8c7824 */ /* 0x002fe200078e02ff */
[----:B0-----:R-:W-:Y:S01]  /*b2a0*/  IADD3 R9, P5, R142, R7, RZ ;  /* 0x000000078e097210 */ /* 0x001fe20007fbe0ff */
[----:B------:R-:W0:Y:S01]  /*b2b0*/  LDC R141, c[0x0][0x268] ;  /* 0x00009a00ff8d7b82 */ /* 0x000e220000000800 */
[----:B--2---:R-:W-:-:S03]  /*b2c0*/  LEA.HI.X.SX32 R8, R143, R252, 0x1, P3 ;  /* 0x000000fc8f087211 */ /* 0x004fc600018f0eff */
[----:B------:R1:W-:Y:S04]  /*b2d0*/  STL [R1+0xde8], R9 ;  /* 0x000de80901007387 */ /* 0x0003e80000100800 */
[----:B------:R-:W2:Y:S01]  /*b2e0*/  LDC R143, c[0x0][0x268] ;  /* 0x00009a00ff8f7b82 */ /* 0x000ea20000000800 */
[----:B------:R3:W-:Y:S01]  /*b2f0*/  STL [R1+0xdd4], R8 ;  /* 0x000dd40801007387 */ /* 0x0007e20000100800 */
[----:B-1----:R-:W-:Y:S02]  /*b300*/  IADD3 R9, P3, R140, R7, RZ ;  /* 0x000000078c097210 */ /* 0x002fe40007f7e0ff */
[----:B---3--:R-:W-:-:S03]  /*b310*/  LEA.HI.X.SX32 R8, R139, R252, 0x1, P4 ;  /* 0x000000fc8b087211 */ /* 0x008fc600020f0eff */
[----:B------:R1:W-:Y:S01]  /*b320*/  STL [R1+0xdf0], R9 ;  /* 0x000df00901007387 */ /* 0x0003e20000100800 */
[----:B0-----:R-:W-:-:S03]  /*b330*/  IMAD R141, R141, 0x74, RZ ;  /* 0x000000748d8d7824 */ /* 0x001fc600078e02ff */
[----:B------:R0:W-:Y:S02]  /*b340*/  STL [R1+0xddc], R8 ;  /* 0x000ddc0801007387 */ /* 0x0001e40000100800 */
[-C--:B-1----:R-:W-:Y:S01]  /*b350*/  IADD3 R9, P4, R141, R7.reuse, RZ ;  /* 0x000000078d097210 */ /* 0x082fe20007f9e0ff */
[----:B--2---:R-:W-:Y:S02]  /*b360*/  IMAD R139, R143, 0x75, RZ ;  /* 0x000000758f8b7824 */ /* 0x004fe400078e02ff */
[----:B------:R-:W1:Y:S01]  /*b370*/  LDC R143, c[0x0][0x268] ;  /* 0x00009a00ff8f7b82 */ /* 0x000e620000000800 */
[----:B0-----:R-:W-:Y:S01]  /*b380*/  LEA.HI.X.SX32 R8, R142, R252, 0x1, P5 ;  /* 0x000000fc8e087211 */ /* 0x001fe200028f0eff */
[----:B------:R0:W-:Y:S04]  /*b390*/  STL [R1+0xdf8], R9 ;  /* 0x000df80901007387 */ /* 0x0001e80000100800 */
[----:B------:R2:W-:Y:S02]  /*b3a0*/  STL [R1+0xde4], R8 ;  /* 0x000de40801007387 */ /* 0x0005e40000100800 */
[----:B------:R-:W3:Y:S01]  /*b3b0*/  LDC R142, c[0x0][0x268] ;  /* 0x00009a00ff8e7b82 */ /* 0x000ee20000000800 */
[----:B0-----:R-:W-:-:S02]  /*b3c0*/  IADD3 R9, P5, R139, R7, RZ ;  /* 0x000000078b097210 */ /* 0x001fc40007fbe0ff */
[----:B--2---:R-:W-:-:S03]  /*b3d0*/  LEA.HI.X.SX32 R8, R140, R252, 0x1, P3 ;  /* 0x000000fc8c087211 */ /* 0x004fc600018f0eff */
[----:B------:R0:W-:Y:S04]  /*b3e0*/  STL [R1+0xe00], R9 ;  /* 0x000e000901007387 */ /* 0x0001e80000100800 */
[----:B------:R2:W-:Y:S01]  /*b3f0*/  STL [R1+0xdec], R8 ;  /* 0x000dec0801007387 */ /* 0x0005e20000100800 */
[----:B-1----:R-:W-:-:S05]  /*b400*/  IMAD R143, R143, 0x76, RZ ;  /* 0x000000768f8f7824 */ /* 0x002fca00078e02ff */
[-C--:B0-----:R-:W-:Y:S02]  /*b410*/  IADD3 R9, P3, R143, R7.reuse, RZ ;  /* 0x000000078f097210 */ /* 0x081fe40007f7e0ff */
[----:B--2---:R-:W-:Y:S01]  /*b420*/  LEA.HI.X.SX32 R8, R141, R252, 0x1, P4 ;  /* 0x000000fc8d087211 */ /* 0x004fe200020f0eff */
[----:B---3--:R-:W-:Y:S01]  /*b430*/  IMAD R140, R142, 0x77, RZ ;  /* 0x000000778e8c7824 */ /* 0x008fe200078e02ff */
[----:B------:R-:W0:Y:S01]  /*b440*/  LDC R141, c[0x0][0x268] ;  /* 0x00009a00ff8d7b82 */ /* 0x000e220000000800 */
[----:B------:R1:W-:Y:S04]  /*b450*/  STL [R1+0xe08], R9 ;  /* 0x000e080901007387 */ /* 0x0003e80000100800 */
[----:B------:R2:W-:Y:S03]  /*b460*/  STL [R1+0xdf4], R8 ;  /* 0x000df40801007387 */ /* 0x0005e60000100800 */
[----:B------:R-:W3:Y:S01]  /*b470*/  LDC R142, c[0x0][0x268] ;  /* 0x00009a00ff8e7b82 */ /* 0x000ee20000000800 */
[----:B-1----:R-:W-:-:S02]  /*b480*/  IADD3 R9, P4, R140, R7, RZ ;  /* 0x000000078c097210 */ /* 0x002fc40007f9e0ff */
[----:B--2---:R-:W-:-:S03]  /*b490*/  LEA.HI.X.SX32 R8, R139, R252, 0x1, P5 ;  /* 0x000000fc8b087211 */ /* 0x004fc600028f0eff */
[----:B------:R-:W-:Y:S04]  /*b4a0*/  STL [R1+0xe10], R9 ;  /* 0x000e100901007387 */ /* 0x000fe80000100800 */
[----:B------:R1:W-:Y:S01]  /*b4b0*/  STL [R1+0xdfc], R8 ;  /* 0x000dfc0801007387 */ /* 0x0003e20000100800 */
[----:B0-----:R-:W-:Y:S02]  /*b4c0*/  IMAD R139, R141, 0x79, RZ ;  /* 0x000000798d8b7824 */ /* 0x001fe400078e02ff */
[----:B------:R-:W0:Y:S01]  /*b4d0*/  LDC R141, c[0x0][0x268] ;  /* 0x00009a00ff8d7b82 */ /* 0x000e220000000800 */
[----:B-1----:R-:W-:Y:S01]  /*b4e0*/  LEA.HI.X.SX32 R8, R143, R252, 0x1, P3 ;  /* 0x000000fc8f087211 */ /* 0x002fe200018f0eff */
[----:B---3--:R-:W-:-:S06]  /*b4f0*/  IMAD R142, R142, 0x78, RZ ;  /* 0x000000788e8e7824 */ /* 0x008fcc00078e02ff */
[----:B------:R-:W1:Y:S01]  /*b500*/  LDC R143, c[0x0][0x268] ;  /* 0x00009a00ff8f7b82 */ /* 0x000e620000000800 */
[----:B------:R-:W-:-:S05]  /*b510*/  IADD3 R9, P5, R142, R7, RZ ;  /* 0x000000078e097210 */ /* 0x000fca0007fbe0ff */
[----:B------:R2:W-:Y:S04]  /*b520*/  STL [R1+0xe18], R9 ;  /* 0x000e180901007387 */ /* 0x0005e80000100800 */
[----:B------:R3:W-:Y:S01]  /*b530*/  STL [R1+0xe04], R8 ;  /* 0x000e040801007387 */ /* 0x0007e20000100800 */
[----:B0-----:R-:W-:Y:S01]  /*b540*/  IMAD R141, R141, 0x7a, RZ ;  /* 0x0000007a8d8d7824 */ /* 0x001fe200078e02ff */
[----:B--2---:R-:W-:Y:S02]  /*b550*/  IADD3 R9, P3, R139, R7, RZ ;  /* 0x000000078b097210 */ /* 0x004fe40007f7e0ff */
[----:B---3--:R-:W-:-:S03]  /*b560*/  LEA.HI.X.SX32 R8, R140, R252, 0x1, P4 ;  /* 0x000000fc8c087211 */ /* 0x008fc600020f0eff */
[----:B------:R0:W-:Y:S01]  /*b570*/  STL [R1+0xe20], R9 ;  /* 0x000e200901007387 */ /* 0x0001e20000100800 */
[----:B-1----:R-:W-:Y:S02]  /*b580*/  IMAD R140, R143, 0x7b, RZ ;  /* 0x0000007b8f8c7824 */ /* 0x002fe400078e02ff */
[----:B------:R-:W1:Y:S01]  /*b590*/  LDC R143, c[0x0][0x268] ;  /* 0x00009a00ff8f7b82 */ /* 0x000e620000000800 */
[----:B------:R2:W-:Y:S01]  /*b5a0*/  STL [R1+0xe0c], R8 ;  /* 0x000e0c0801007387 */ /* 0x0005e20000100800 */
[----:B0-----:R-:W-:Y:S02]  /*b5b0*/  IADD3 R9, P4, R141, R7, RZ ;  /* 0x000000078d097210 */ /* 0x001fe40007f9e0ff */
[----:B--2---:R-:W-:-:S03]  /*b5c0*/  LEA.HI.X.SX32 R8, R142, R252, 0x1, P5 ;  /* 0x000000fc8e087211 */ /* 0x004fc600028f0eff */
[----:B------:R0:W-:Y:S01]  /*b5d0*/  STL [R1+0xe28], R9 ;  /* 0x000e280901007387 */ /* 0x0001e20000100800 */
[----:B------:R-:W2:Y:S03]  /*b5e0*/  LDC R142, c[0x0][0x268] ;  /* 0x00009a00ff8e7b82 */ /* 0x000ea60000000800 */
[----:B------:R3:W-:Y:S01]  /*b5f0*/  STL [R1+0xe14], R8 ;  /* 0x000e140801007387 */ /* 0x0007e20000100800 */
[----:B0-----:R-:W-:Y:S01]  /*b600*/  IADD3 R9, P5, R140, R7, RZ ;  /* 0x000000078c097210 */ /* 0x001fe20007fbe0ff */
[----:B-1----:R-:W-:Y:S01]  /*b610*/  IMAD R143, R143, 0x7c, RZ ;  /* 0x0000007c8f8f7824 */ /* 0x002fe200078e02ff */
[----:B---3--:R-:W-:-:S03]  /*b620*/  LEA.HI.X.SX32 R8, R139, R252, 0x1, P3 ;  /* 0x000000fc8b087211 */ /* 0x008fc600018f0eff */
[----:B------:R0:W-:Y:S04]  /*b630*/  STL [R1+0xe30], R9 ;  /* 0x000e300901007387 */ /* 0x0001e80000100800 */
[----:B------:R1:W-:Y:S01]  /*b640*/  STL [R1+0xe1c], R8 ;  /* 0x000e1c0801007387 */ /* 0x0003e20000100800 */
[----:B--2---:R-:W-:Y:S01]  /*b650*/  IMAD R139, R142, 0x7d, RZ ;  /* 0x0000007d8e8b7824 */ /* 0x004fe200078e02ff */
[----:B0-----:R-:W-:Y:S01]  /*b660*/  IADD3 R9, P3, R143, R7, RZ ;  /* 0x000000078f097210 */ /* 0x001fe20007f7e0ff */
[----:B------:R-:W0:Y:S01]  /*b670*/  LDC R142, c[0x0][0x268] ;  /* 0x00009a00ff8e7b82 */ /* 0x000e220000000800 */
[----:B-1----:R-:W-:-:S03]  /*b680*/  LEA.HI.X.SX32 R8, R141, R252, 0x1, P4 ;  /* 0x000000fc8d087211 */ /* 0x002fc600020f0eff */
[----:B------:R1:W-:Y:S04]  /*b690*/  STL [R1+0xe38], R9 ;  /* 0x000e380901007387 */ /* 0x0003e80000100800 */
[----:B------:R-:W2:Y:S01]  /*b6a0*/  LDC R141, c[0x0][0x268] ;  /* 0x00009a00ff8d7b82 */ /* 0x000ea20000000800 */
[----:B------:R3:W-:Y:S01]  /*b6b0*/  STL [R1+0xe24], R8 ;  /* 0x000e240801007387 */ /* 0x0007e20000100800 */
[----:B-1----:R-:W-:Y:S02]  /*b6c0*/  IADD3 R9, P4, R139, R7, RZ ;  /* 0x000000078b097210 */ /* 0x002fe40007f9e0ff */
[----:B---3--:R-:W-:-:S03]  /*b6d0*/  LEA.HI.X.SX32 R8, R140, R252, 0x1, P5 ;  /* 0x000000fc8c087211 */ /* 0x008fc600028f0eff */
[----:B------:R1:W-:Y:S04]  /*b6e0*/  STL [R1+0xe40], R9 ;  /* 0x000e400901007387 */ /* 0x0003e80000100800 */
[----:B------:R3:W-:Y:S01]  /*b6f0*/  STL [R1+0xe2c], R8 ;  /* 0x000e2c0801007387 */ /* 0x0007e20000100800 */
[----:B0-----:R-:W-:-:S05]  /*b700*/  IMAD R142, R142, 0x7e, RZ ;  /* 0x0000007e8e8e7824 */ /* 0x001fca00078e02ff */
[-C--:B-1----:R-:W-:Y:S01]  /*b710*/  IADD3 R9, P5, R142, R7.reuse, RZ ;  /* 0x000000078e097210 */ /* 0x082fe20007fbe0ff */
[----:B--2---:R-:W-:Y:S01]  /*b720*/  IMAD R140, R141, 0x7f, RZ ;  /* 0x0000007f8d8c7824 */ /* 0x004fe200078e02ff */
[----:B---3--:R-:W-:Y:S01]  /*b730*/  LEA.HI.X.SX32 R8, R143, R252, 0x1, P3 ;  /* 0x000000fc8f087211 */ /* 0x008fe200018f0eff */
[----:B------:R-:W0:Y:S02]  /*b740*/  LDC R141, c[0x0][0x268] ;  /* 0x00009a00ff8d7b82 */ /* 0x000e240000000800 */
[----:B------:R1:W-:Y:S04]  /*b750*/  STL [R1+0xe48], R9 ;  /* 0x000e480901007387 */ /* 0x0003e80000100800 */
[----:B------:R2:W-:Y:S02]  /*b760*/  STL [R1+0xe34], R8 ;  /* 0x000e340801007387 */ /* 0x0005e40000100800 */
[----:B------:R-:W3:Y:S01]  /*b770*/  LDC R143, c[0x0][0x268] ;  /* 0x00009a00ff8f7b82 */ /* 0x000ee20000000800 */
[----:B-1----:R-:W-:-:S02]  /*b780*/  IADD3 R9, P3, R140, R7, RZ ;  /* 0x000000078c097210 */ /* 0x002fc40007f7e0ff */
[----:B--2---:R-:W-:-:S03]  /*b790*/  LEA.HI.X.SX32 R8, R139, R252, 0x1, P4 ;  /* 0x000000fc8b087211 */ /* 0x004fc600020f0eff */
[----:B------:R1:W-:Y:S04]  /*b7a0*/  STL [R1+0xe50], R9 ;  /* 0x000e500901007387 */ /* 0x0003e80000100800 */
[----:B------:R2:W-:Y:S01]  /*b7b0*/  STL [R1+0xe3c], R8 ;  /* 0x000e3c0801007387 */ /* 0x0005e20000100800 */
[----:B0-----:R-:W-:-:S05]  /*b7c0*/  IMAD.SHL.U32 R141, R141, 0x80, RZ ;  /* 0x000000808d8d7824 */ /* 0x001fca00078e00ff */
[-C--:B-1----:R-:W-:Y:S02]  /*b7d0*/  IADD3 R9, P4, R141, R7.reuse, RZ ;  /* 0x000000078d097210 */ /* 0x082fe40007f9e0ff */
        /* <DEDUP_REMOVED lines=58> */
[----:B0-----:R-:W-:-:S05]  /*bb80*/  IMAD R142, R142, 0x8a, RZ ;  /* 0x0000008a8e8e7824 */ /* 0x001fca00078e02ff */
        /* <DEDUP_REMOVED lines=634> */
[----:B------:R0:W-:Y:S01]  /*e330*/  STL [R1+0x11f0], R9 ;  /* 0x0011f00901007387 */ /* 0x0001e20000100800 */
[----:B------:R-:W1:Y:S03]  /*e340*/  LDC R139, c[0x0][0x268] ;  /* 0x00009a00ff8b7b82 */ /* 0x000e660000000800 */
[----:B------:R3:W-:Y:S01]  /*e350*/  STL [R1+0x11dc], R8 ;  /* 0x0011dc0801007387 */ /* 0x0007e20000100800 */
[----:B0-----:R-:W-:Y:S01]  /*e360*/  IADD3 R9, P3, R143, R7, RZ ;  /* 0x000000078f097210 */ /* 0x001fe20007f7e0ff */
[----:B--2---:R-:W-:Y:S01]  /*e370*/  IMAD R142, R142, 0xf5, RZ ;  /* 0x000000f58e8e7824 */ /* 0x004fe200078e02ff */
[----:B---3--:R-:W-:-:S03]  /*e380*/  LEA.HI.X.SX32 R8, R141, R252, 0x1, P4 ;  /* 0x000000fc8d087211 */ /* 0x008fc600020f0eff */
[----:B------:R0:W-:Y:S01]  /*e390*/  STL [R1+0x11f8], R9 ;  /* 0x0011f80901007387 */ /* 0x0001e20000100800 */
[----:B------:R-:W2:Y:S03]  /*e3a0*/  LDC R141, c[0x0][0x268] ;  /* 0x00009a00ff8d7b82 */ /* 0x000ea60000000800 */
[----:B------:R3:W-:Y:S01]  /*e3b0*/  STL [R1+0x11e4], R8 ;  /* 0x0011e40801007387 */ /* 0x0007e20000100800 */
[----:B0-----:R-:W-:Y:S01]  /*e3c0*/  IADD3 R9, P4, R142, R7, RZ ;  /* 0x000000078e097210 */ /* 0x001fe20007f9e0ff */
[----:B-1----:R-:W-:-:S03]  /*e3d0*/  IMAD R138, R139, 0xf6, RZ ;  /* 0x000000f68b8a7824 */ /* 0x002fc600078e02ff */
[----:B------:R-:W0:Y:S01]  /*e3e0*/  LDC R139, c[0x0][0x268] ;  /* 0x00009a00ff8b7b82 */ /* 0x000e220000000800 */
[-C--:B---3--:R-:W-:Y:S01]  /*e3f0*/  LEA.HI.X.SX32 R8, R140, R252.reuse, 0x1, P5 ;  /* 0x000000fc8c087211 */ /* 0x088fe200028f0eff */
[----:B------:R1:W-:Y:S04]  /*e400*/  STL [R1+0x1200], R9 ;  /* 0x0012000901007387 */ /* 0x0003e80000100800 */
[----:B------:R3:W-:Y:S02]  /*e410*/  STL [R1+0x11ec], R8 ;  /* 0x0011ec0801007387 */ /* 0x0007e40000100800 */
[----:B------:R-:W4:Y:S01]  /*e420*/  LDC R140, c[0x0][0x268] ;  /* 0x00009a00ff8c7b82 */ /* 0x000f220000000800 */
[----:B-1----:R-:W-:Y:S01]  /*e430*/  IADD3 R9, P5, R138, R7, RZ ;  /* 0x000000078a097210 */ /* 0x002fe20007fbe0ff */
[----:B--2---:R-:W-:Y:S01]  /*e440*/  IMAD R141, R141, 0xf7, RZ ;  /* 0x000000f78d8d7824 */ /* 0x004fe200078e02ff */
[----:B---3--:R-:W-:-:S03]  /*e450*/  LEA.HI.X.SX32 R8, R143, R252, 0x1, P3 ;  /* 0x000000fc8f087211 */ /* 0x008fc600018f0eff */
[----:B------:R1:W-:Y:S02]  /*e460*/  STL [R1+0x1208], R9 ;  /* 0x0012080901007387 */ /* 0x0003e40000100800 */
[----:B------:R-:W2:Y:S02]  /*e470*/  LDC R143, c[0x0][0x268] ;  /* 0x00009a00ff8f7b82 */ /* 0x000ea40000000800 */
[----:B------:R3:W-:Y:S01]  /*e480*/  STL [R1+0x11f4], R8 ;  /* 0x0011f40801007387 */ /* 0x0007e20000100800 */
[----:B0-----:R-:W-:Y:S01]  /*e490*/  IMAD R139, R139, 0xfb, RZ ;  /* 0x000000fb8b8b7824 */ /* 0x001fe200078e02ff */
[----:B-1----:R-:W-:Y:S02]  /*e4a0*/  IADD3 R9, P3, R141, R7, RZ ;  /* 0x000000078d097210 */ /* 0x002fe40007f7e0ff */
[-C--:B---3--:R-:W-:Y:S01]  /*e4b0*/  LEA.HI.X.SX32 R8, R142, R252.reuse, 0x1, P4 ;  /* 0x000000fc8e087211 */ /* 0x088fe200020f0eff */
[----:B----4-:R-:W-:Y:S01]  /*e4c0*/  IMAD R140, R140, 0xf8, RZ ;  /* 0x000000f88c8c7824 */ /* 0x010fe200078e02ff */
[----:B------:R-:W0:Y:S01]  /*e4d0*/  LDC R142, c[0x0][0x268] ;  /* 0x00009a00ff8e7b82 */ /* 0x000e220000000800 */
[----:B------:R1:W-:Y:S04]  /*e4e0*/  STL [R1+0x1210], R9 ;  /* 0x0012100901007387 */ /* 0x0003e80000100800 */
[----:B------:R3:W-:Y:S01]  /*e4f0*/  STL [R1+0x11fc], R8 ;  /* 0x0011fc0801007387 */ /* 0x0007e20000100800 */
[----:B--2---:R-:W-:Y:S01]  /*e500*/  IMAD R143, R143, 0xf9, RZ ;  /* 0x000000f98f8f7824 */ /* 0x004fe200078e02ff */
[----:B-1----:R-:W-:-:S02]  /*e510*/  LEA.HI.X.SX32 R9, R138, R252, 0x1, P5 ;  /* 0x000000fc8a097211 */ /* 0x002fc400028f0eff */
[----:B---3--:R-:W-:-:S05]  /*e520*/  IADD3 R8, P4, R140, R7, RZ ;  /* 0x000000078c087210 */ /* 0x008fca0007f9e0ff */
[----:B------:R1:W-:Y:S01]  /*e530*/  STL [R1+0x1218], R8 ;  /* 0x0012180801007387 */ /* 0x0003e20000100800 */
[----:B0-----:R-:W-:-:S03]  /*e540*/  IMAD R142, R142, 0xfa, RZ ;  /* 0x000000fa8e8e7824 */ /* 0x001fc600078e02ff */
[----:B------:R0:W-:Y:S01]  /*e550*/  STL [R1+0x1204], R9 ;  /* 0x0012040901007387 */ /* 0x0001e20000100800 */
[----:B-1----:R-:W-:Y:S02]  /*e560*/  IADD3 R8, P5, R143, R7, RZ ;  /* 0x000000078f087210 */ /* 0x002fe40007fbe0ff */
[----:B0-----:R-:W-:-:S03]  /*e570*/  LEA.HI.X.SX32 R9, R141, R252, 0x1, P3 ;  /* 0x000000fc8d097211 */ /* 0x001fc600018f0eff */
[----:B------:R0:W-:Y:S01]  /*e580*/  STL [R1+0x1220], R8 ;  /* 0x0012200801007387 */ /* 0x0001e20000100800 */
[----:B------:R-:W1:Y:S03]  /*e590*/  LDC R141, c[0x0][0x268] ;  /* 0x00009a00ff8d7b82 */ /* 0x000e660000000800 */
[----:B------:R2:W-:Y:S01]  /*e5a0*/  STL [R1+0x120c], R9 ;  /* 0x00120c0901007387 */ /* 0x0005e20000100800 */
[----:B0-----:R-:W-:Y:S02]  /*e5b0*/  IADD3 R8, P3, R142, R7, RZ ;  /* 0x000000078e087210 */ /* 0x001fe40007f7e0ff */
[----:B--2---:R-:W-:-:S03]  /*e5c0*/  LEA.HI.X.SX32 R9, R140, R252, 0x1, P4 ;  /* 0x000000fc8c097211 */ /* 0x004fc600020f0eff */
[----:B------:R0:W-:Y:S04]  /*e5d0*/  STL [R1+0x1228], R8 ;  /* 0x0012280801007387 */ /* 0x0001e80000100800 */
[----:B------:R2:W-:Y:S01]  /*e5e0*/  STL [R1+0x1214], R9 ;  /* 0x0012140901007387 */ /* 0x0005e20000100800 */
[----:B0-----:R-:W-:Y:S01]  /*e5f0*/  IADD3 R8, P4, R139, R7, RZ ;  /* 0x000000078b087210 */ /* 0x001fe20007f9e0ff */
[----:B-1----:R-:W-:Y:S01]  /*e600*/  IMAD R140, R141, 0xfc, RZ ;  /* 0x000000fc8d8c7824 */ /* 0x002fe200078e02ff */
[----:B--2---:R-:W-:-:S03]  /*e610*/  LEA.HI.X.SX32 R9, R142, R252, 0x1, P3 ;  /* 0x000000fc8e097211 */ /* 0x004fc600018f0eff */
[----:B------:R0:W-:Y:S02]  /*e620*/  STL [R1+0x1230], R8 ;  /* 0x0012300801007387 */ /* 0x0001e40000100800 */
[----:B0-----:R-:W-:Y:S02]  /*e630*/  LEA.HI.X.SX32 R8, R143, R252, 0x1, P5 ;  /* 0x000000fc8f087211 */ /* 0x001fe400028f0eff */
[----:B------:R-:W0:Y:S03]  /*e640*/  LDC R143, c[0x0][0x268] ;  /* 0x00009a00ff8f7b82 */ /* 0x000e260000000800 */
[----:B------:R1:W-:Y:S02]  /*e650*/  STL [R1+0x121c], R8 ;  /* 0x00121c0801007387 */ /* 0x0003e40000100800 */
[----:B-1----:R-:W-:-:S05]  /*e660*/  IADD3 R8, P5, R140, R7, RZ ;  /* 0x000000078c087210 */ /* 0x002fca0007fbe0ff */
[----:B------:R1:W-:Y:S04]  /*e670*/  STL [R1+0x1238], R8 ;  /* 0x0012380801007387 */ /* 0x0003e80000100800 */
[----:B------:R2:W-:Y:S01]  /*e680*/  STL [R1+0x1224], R9 ;  /* 0x0012240901007387 */ /* 0x0005e20000100800 */
[----:B0-----:R-:W-:Y:S02]  /*e690*/  IMAD R141, R143, 0xfd, RZ ;  /* 0x000000fd8f8d7824 */ /* 0x001fe400078e02ff */
[----:B------:R-:W0:Y:S03]  /*e6a0*/  LDC R143, c[0x0][0x268] ;  /* 0x00009a00ff8f7b82 */ /* 0x000e260000000800 */
[----:B-1----:R-:W-:-:S02]  /*e6b0*/  IADD3 R8, P3, R141, R7, RZ ;  /* 0x000000078d087210 */ /* 0x002fc40007f7e0ff */
[----:B--2---:R-:W-:-:S03]  /*e6c0*/  LEA.HI.X.SX32 R9, R139, R252, 0x1, P4 ;  /* 0x000000fc8b097211 */ /* 0x004fc600020f0eff */
[----:B------:R1:W-:Y:S04]  /*e6d0*/  STL [R1+0x1240], R8 ;  /* 0x0012400801007387 */ /* 0x0003e80000100800 */
[----:B------:R-:W-:Y:S01]  /*e6e0*/  STL [R1+0x122c], R9 ;  /* 0x00122c0901007387 */ /* 0x000fe20000100800 */
[----:B0-----:R-:W-:Y:S02]  /*e6f0*/  IMAD R142, R143, 0xfe, RZ ;  /* 0x000000fe8f8e7824 */ /* 0x001fe400078e02ff */
[----:B------:R-:W0:Y:S03]  /*e700*/  LDC R143, c[0x0][0x268] ;  /* 0x00009a00ff8f7b82 */ /* 0x000e260000000800 */
[----:B-1----:R-:W-:-:S05]  /*e710*/  IADD3 R8, P4, R142, R7, RZ ;  /* 0x000000078e087210 */ /* 0x002fca0007f9e0ff */
[----:B------:R1:W-:Y:S02]  /*e720*/  STL [R1+0x1248], R8 ;  /* 0x0012480801007387 */ /* 0x0003e40000100800 */
[----:B-1----:R-:W-:-:S05]  /*e730*/  LEA.HI.X.SX32 R8, R140, R252, 0x1, P5 ;  /* 0x000000fc8c087211 */ /* 0x002fca00028f0eff */
[----:B------:R1:W-:Y:S01]  /*e740*/  STL [R1+0x1234], R8 ;  /* 0x0012340801007387 */ /* 0x0003e20000100800 */
[----:B0-----:R-:W-:-:S05]  /*e750*/  IMAD R143, R143, 0xff, RZ ;  /* 0x000000ff8f8f7824 */ /* 0x001fca00078e02ff */
[----:B------:R-:W-:Y:S02]  /*e760*/  IADD3 R9, P5, R143, R7, RZ ;  /* 0x000000078f097210 */ /* 0x000fe40007fbe0ff */
[----:B------:R0:W5:Y:S01]  /*e770*/  LDL.LU R7, [R1+0x140c] ;  /* 0x00140c0001077983 */ /* 0x0001620000300800 */
[----:B------:R-:W-:Y:S02]  /*e780*/  CS2R R116, SRZ ;  /* 0x0000000000747805 */ /* 0x000fe4000001ff00 */
[----:B-1----:R-:W-:Y:S02]  /*e790*/  LEA.HI.X.SX32 R8, R141, R252, 0x1, P3 ;  /* 0x000000fc8d087211 */ /* 0x002fe400018f0eff */
[----:B------:R-:W-:Y:S01]  /*e7a0*/  CS2R R118, SRZ ;  /* 0x0000000000767805 */ /* 0x000fe2000001ff00 */
[----:B------:R1:W-:Y:S01]  /*e7b0*/  STL [R1+0x124c], R9 ;  /* 0x00124c0901007387 */ /* 0x0003e20000100800 */
[----:B------:R-:W-:Y:S02]  /*e7c0*/  IADD3 RZ, P3, R122, R2, RZ ;  /* 0x000000027aff7210 */ /* 0x000fe40007f7e0ff */
[----:B------:R-:W-:-:S02]  /*e7d0*/  CS2R R138, SRZ ;  /* 0x00000000008a7805 */ /* 0x000fc4000001ff00 */
[----:B------:R-:W-:Y:S01]  /*e7e0*/  CS2R R140, SRZ ;  /* 0x00000000008c7805 */ /* 0x000fe2000001ff00 */
[----:B------:R2:W-:Y:S01]  /*e7f0*/  STL [R1+0x123c], R8 ;  /* 0x00123c0801007387 */ /* 0x0005e20000100800 */
[----:B------:R-:W-:Y:S02]  /*e800*/  CS2R R144, SRZ ;  /* 0x0000000000907805 */ /* 0x000fe4000001ff00 */
[----:B------:R-:W-:Y:S02]  /*e810*/  CS2R R146, SRZ ;  /* 0x0000000000927805 */ /* 0x000fe4000001ff00 */
[----:B------:R-:W-:Y:S02]  /*e820*/  CS2R R148, SRZ ;  /* 0x0000000000947805 */ /* 0x000fe4000001ff00 */
[----:B------:R-:W-:Y:S01]  /*e830*/  CS2R R150, SRZ ;  /* 0x0000000000967805 */ /* 0x000fe2000001ff00 */
[----:B------:R-:W-:Y:S01]  /*e840*/  UMOV UR10, UR14 ;  /* 0x0000000e000a7c82 */ /* 0x000fe20008000000 */
[----:B-1----:R-:W-:Y:S01]  /*e850*/  IMAD.X R9, R121, 0x1, R5, P1 ;  /* 0x0000000179097824 */ /* 0x002fe200008e0605 */
[----:B------:R-:W-:Y:S01]  /*e860*/  UMOV UR11, UR15 ;  /* 0x0000000f000b7c82 */ /* 0x000fe20008000000 */
[----:B------:R-:W-:Y:S01]  /*e870*/  UIADD3.64 UR40, UR8, 0x204, URZ ;  /* 0x0000020408287897 */ /* 0x000fe2000fffe03f */
[----:B--2---:R-:W-:Y:S01]  /*e880*/  LEA.HI.X.SX32 R8, R142, R252, 0x1, P4 ;  /* 0x000000fc8e087211 */ /* 0x004fe200020f0eff */
[----:B------:R-:W-:Y:S01]  /*e890*/  UIADD3.64 UR44, UR8, 0x5fe, URZ ;  /* 0x000005fe082c7897 */ /* 0x000fe2000fffe03f */
[----:B------:R-:W-:Y:S01]  /*e8a0*/  IADD3 RZ, P4, R122, R4, RZ ;  /* 0x000000047aff7210 */ /* 0x000fe20007f9e0ff */
[----:B------:R-:W-:Y:S01]  /*e8b0*/  UIADD3.64 UR48, UR8, 0x600, URZ ;  /* 0x0000060008307897 */ /* 0x000fe2000fffe03f */
[----:B------:R-:W-:Y:S01]  /*e8c0*/  SHF.R.S32.HI R122, RZ, 0x1f, R122 ;  /* 0x0000001fff7a7819 */ /* 0x000fe2000001147a */
[----:B------:R1:W-:Y:S01]  /*e8d0*/  STL [R1+0x1244], R8 ;  /* 0x0012440801007387 */ /* 0x0003e20000100800 */
[----:B------:R-:W-:-:S02]  /*e8e0*/  UIADD3.64 UR52, UR8, 0x602, URZ ;  /* 0x0000060208347897 */ /* 0x000fc4000fffe03f */
[----:B------:R-:W-:Y:S01]  /*e8f0*/  UIADD3.64 UR56, UR8, 0x604, URZ ;  /* 0x0000060408387897 */ /* 0x000fe2000fffe03f */
[----:B------:R-:W-:Y:S01]  /*e900*/  IMAD.X R9, R122, 0x1, R5, P3 ;  /* 0x000000017a097824 */ /* 0x000fe200018e0605 */
[----:B------:R-:W-:Y:S02]  /*e910*/  UIADD3.64 UR14, UR10, 0x2, URZ ;  /* 0x000000020a0e7897 */ /* 0x000fe4000fffe03f */
[----:B------:R-:W-:Y:S02]  /*e920*/  UIADD3.64 UR18, UR10, 0x4, URZ ;  /* 0x000000040a127897 */ /* 0x000fe4000fffe03f */
[----:B------:R-:W-:Y:S01]  /*e930*/  UIADD3.64 UR22, UR10, 0x3fe, URZ ;  /* 0x000003fe0a167897 */ /* 0x000fe2000fffe03f */
[----:B-1----:R-:W-:Y:S02]  /*e940*/  LEA.HI.X.SX32 R8, R143, R252, 0x1, P5 ;  /* 0x000000fc8f087211 */ /* 0x002fe400028f0eff */
[----:B------:R-:W-:Y:S01]  /*e950*/  CS2R R142, SRZ ;  /* 0x00000000008e7805 */ /* 0x000fe2000001ff00 */
[----:B------:R-:W-:-:S02]  /*e960*/  UIADD3.64 UR26, UR10, 0x400, URZ ;  /* 0x000004000a1a7897 */ /* 0x000fc4000fffe03f */
[----:B------:R-:W-:Y:S01]  /*e970*/  UIADD3.64 UR30, UR10, 0x402, URZ ;  /* 0x000004020a1e7897 */ /* 0x000fe2000fffe03f */
[----:B------:R1:W-:Y:S01]  /*e980*/  STL [R1+0xa4c], R8 ;  /* 0x000a4c0801007387 */ /* 0x0003e20000100800 */
[----:B------:R-:W-:Y:S01]  /*e990*/  UIADD3.64 UR34, UR10, 0x404, URZ ;  /* 0x000004040a227897 */ /* 0x000fe2000fffe03f */
[----:B------:R-:W-:Y:S01]  /*e9a0*/  UMOV UR39, 0x40000040 ;  /* 0x4000004000277882 */ /* 0x000fe20000000000 */
[----:B-1----:R-:W-:-:S05]  /*e9b0*/  IMAD.X R8, R120, 0x1, R6, P2 ;  /* 0x0000000178087824 */ /* 0x002fca00010e0606 */
[----:B------:R1:W-:Y:S02]  /*e9c0*/  STL [R1+0xa38], R8 ;  /* 0x000a380801007387 */ /* 0x0003e40000100800 */
[----:B-1----:R-:W-:Y:S01]  /*e9d0*/  IMAD.X R8, R121, 0x1, R6, P0 ;  /* 0x0000000179087824 */ /* 0x002fe200000e0606 */
[----:B------:R-:W-:-:S04]  /*e9e0*/  CS2R R120, SRZ ;  /* 0x0000000000787805 */ /* 0x000fc8000001ff00 */
[----:B------:R1:W-:Y:S04]  /*e9f0*/  STL [R1+0xa40], R8 ;  /* 0x000a400801007387 */ /* 0x0003e80000100800 */
[----:B------:R0:W-:Y:S01]  /*ea00*/  STL [R1+0xa44], R9 ;  /* 0x000a440901007387 */ /* 0x0001e20000100800 */
[----:B-1----:R-:W-:Y:S01]  /*ea10*/  IMAD.X R8, R122, 0x1, R6, P4 ;  /* 0x000000017a087824 */ /* 0x002fe200020e0606 */
[----:B------:R-:W-:-:S04]  /*ea20*/  CS2R R122, SRZ ;  /* 0x00000000007a7805 */ /* 0x000fc8000001ff00 */
[----:B------:R0:W-:Y:S03]  /*ea30*/  STL [R1+0xa48], R8 ;  /* 0x000a480801007387 */ /* 0x0001e60000100800 */
.L_x_1:
[----:B01----:R-:W2:Y:S01]  /*ea40*/  LDL R8, [R1+0xa14] ;  /* 0x000a140001087983 */ /* 0x003ea20000100800 */
[C---:B-----5:R-:W-:Y:S02]  /*ea50*/  IADD3 R12, P1, R0.reuse, R4, RZ ;  /* 0x00000004000c7210 */ /* 0x060fe40007f3e0ff */
[----:B------:R-:W-:Y:S01]  /*ea60*/  IADD3 R16, P0, R0, R2, RZ ;  /* 0x0000000200107210 */ /* 0x000fe20007f1e0ff */
[----:B-----5:R-:W-:Y:S01]  /*ea70*/  STL [R1+0x1788], R7 ;  /* 0x0017880701007387 */ /* 0x020fe20000100800 */
[----:B------:R-:W-:Y:S02]  /*ea80*/  IADD3 R10, P3, R2, R3, RZ ;  /* 0x00000003020a7210 */ /* 0x000fe40007f7e0ff */
[----:B------:R-:W-:Y:S01]  /*ea90*/  SHF.R.S32.HI R15, RZ, 0x1f, R3 ;  /* 0x0000001fff0f7819 */ /* 0x000fe20000011403 */
[----:B------:R-:W-:Y:S01]  /*eaa0*/  STL [R1+0x1784], R252 ;  /* 0x001784fc01007387 */ /* 0x000fe20000100800 */
[----:B------:R-:W-:-:S03]  /*eab0*/  IADD3 R10, P2, R0, R10, RZ ;  /* 0x0000000a000a7210 */ /* 0x000fc60007f5e0ff */
[----:B------:R-:W-:Y:S01]  /*eac0*/  STL.64 [R1+0x1630], R150 ;  /* 0x0016309601007387 */ /* 0x000fe20000100a00 */
[----:B------:R-:W-:-:S03]  /*ead0*/  IMAD.X R9, R15, 0x1, R5, P3 ;  /* 0x000000010f097824 */ /* 0x000fc600018e0605 */
[----:B------:R0:W-:Y:S04]  /*eae0*/  STL [R1+0x1628], R145 ;  /* 0x0016289101007387 */ /* 0x0001e80000100800 */
[----:B------:R1:W-:Y:S04]  /*eaf0*/  STL.64 [R1+0x1620], R148 ;  /* 0x0016209401007387 */ /* 0x0003e80000100a00 */
[----:B------:R3:W-:Y:S01]  /*eb00*/  STL.64 [R1+0x1618], R146 ;  /* 0x0016189201007387 */ /* 0x0007e20000100a00 */
[----:B------:R-:W-:Y:S01]  /*eb10*/  IMAD R20, R3, 0x3, RZ ;  /* 0x0000000303147824 */ /* 0x000fe200078e02ff */
[----:B0-----:R-:W-:-:S02]  /*eb20*/  MOV R145, UR48 ;  /* 0x0000003000917c02 */ /* 0x001fc40008000f00 */
[----:B------:R-:W-:Y:S01]  /*eb30*/  STL [R1+0x1610], R144 ;  /* 0x0016109001007387 */ /* 0x000fe20000100800 */
[----:B------:R-:W-:Y:S02]  /*eb40*/  MOV R150, UR53 ;  /* 0x0000003500967c02 */ /* 0x000fe40008000f00 */
[----:B------:R-:W-:Y:S01]  /*eb50*/  MOV R151, UR52 ;  /* 0x0000003400977c02 */ /* 0x000fe20008000f00 */
[----:B------:R-:W-:Y:S01]  /*eb60*/  STL.64 [R1+0x1608], R142 ;  /* 0x0016088e01007387 */ /* 0x000fe20000100a00 */
[----:B-1----:R-:W-:Y:S02]  /*eb70*/  MOV R148, UR44 ;  /* 0x0000002c00947c02 */ /* 0x002fe40008000f00 */
[----:B------:R-:W-:Y:S01]  /*eb80*/  MOV R149, UR49 ;  /* 0x0000003100957c02 */ /* 0x000fe20008000f00 */
[----:B------:R-:W-:Y:S01]  /*eb90*/  STL [R1+0x1600], R137 ;  /* 0x0016008901007387 */ /* 0x000fe20000100800 */
[----:B---3--:R-:W-:-:S03]  /*eba0*/  MOV R147, UR45 ;  /* 0x0000002d00937c02 */ /* 0x008fc60008000f00 */
[----:B------:R-:W-:Y:S04]  /*ebb0*/  STL.64 [R1+0x15f8], R140 ;  /* 0x0015f88c01007387 */ /* 0x000fe80000100a00 */
[----:B------:R-:W-:Y:S04]  /*ebc0*/  STL.64 [R1+0x15f0], R138 ;  /* 0x0015f08a01007387 */ /* 0x000fe80000100a00 */
[----:B------:R-:W-:Y:S04]  /*ebd0*/  STL [R1+0x15e8], R136 ;  /* 0x0015e88801007387 */ /* 0x000fe80000100800 */
[----:B------:R-:W-:Y:S04]  /*ebe0*/  STL.64 [R1+0x15e0], R134 ;  /* 0x0015e08601007387 */ /* 0x000fe80000100a00 */
[----:B------:R-:W-:Y:S04]  /*ebf0*/  STL [R1+0x15d8], R129 ;  /* 0x0015d88101007387 */ /* 0x000fe80000100800 */
        /* <DEDUP_REMOVED lines=60> */
[----:B------:R-:W-:Y:S01]  /*efc0*/  STL [R1+0x14ac], R63 ;  /* 0x0014ac3f01007387 */ /* 0x000fe20000100800 */
[----:B--2---:R-:W-:-:S02]  /*efd0*/  R2UR UR58, R8 ;  /* 0x00000000083a72ca */ /* 0x004fc400000e0000 */
[----:B------:R-:W-:Y:S01]  /*efe0*/  SHF.R.S32.HI R8, RZ, 0x1f, R0 ;  /* 0x0000001fff087819 */ /* 0x000fe20000011400 */
[----:B------:R-:W-:Y:S04]  /*eff0*/  STL [R1+0x14a8], R62 ;  /* 0x0014a83e01007387 */ /* 0x000fe80000100800 */
[----:B------:R-:W-:Y:S01]  /*f000*/  STL [R1+0x14a4], R61 ;  /* 0x0014a43d01007387 */ /* 0x000fe20000100800 */
[C---:B------:R-:W-:Y:S02]  /*f010*/  IMAD.X R13, R8.reuse, 0x1, R6, P1 ;  /* 0x00000001080d7824 */ /* 0x040fe400008e0606 */
[C---:B------:R-:W-:Y:S01]  /*f020*/  IMAD.X R17, R8.reuse, 0x1, R5, P0 ;  /* 0x0000000108117824 */ /* 0x040fe200000e0605 */
[----:B------:R-:W-:Y:S01]  /*f030*/  STL [R1+0x14a0], R60 ;  /* 0x0014a03c01007387 */ /* 0x000fe20000100800 */
[----:B------:R-:W-:-:S03]  /*f040*/  IMAD.X R11, R8, 0x1, R9, P2 ;  /* 0x00000001080b7824 */ /* 0x000fc600010e0609 */
        /* <DEDUP_REMOVED lines=36> */
[----:B------:R0:W-:Y:S01]  /*f290*/  STL [R1+0x140c], R14 ;  /* 0x00140c0e01007387 */ /* 0x0001e20000100800 */
[----:B------:R-:W-:-:S03]  /*f2a0*/  IADD3 R18, P0, R4, R3, RZ ;  /* 0x0000000304127210 */ /* 0x000fc60007f1e0ff */
[----:B------:R-:W2:Y:S04]  /*f2b0*/  LDG.E.U8 R21, desc[UR6][R16.64] ;  /* 0x0000000610157981 */ /* 0x000ea8000c1e1100 */
[----:B0-----:R0:W3:Y:S04]  /*f2c0*/  LDG.E.U8 R14, desc[UR6][R12.64] ;  /* 0x000000060c0e7981 */ /* 0x0010e8000c1e1100 */
[----:B------:R1:W-:Y:S01]  /*f2d0*/  STL [R1+0x178c], R147 ;  /* 0x00178c9301007387 */ /* 0x0003e20000100800 */
[----:B------:R-:W-:-:S03]  /*f2e0*/  IADD3 R18, P1, R0, R18, RZ ;  /* 0x0000001200127210 */ /* 0x000fc60007f3e0ff */
[----:B------:R-:W-:Y:S01]  /*f2f0*/  STL [R1+0x1790], R148 ;  /* 0x0017909401007387 */ /* 0x000fe20000100800 */
[----:B0-----:R-:W-:-:S03]  /*f300*/  IMAD.SHL.U32 R12, R3, 0x2, RZ ;  /* 0x00000002030c7824 */ /* 0x001fc600078e00ff */
[----:B------:R-:W-:Y:S02]  /*f310*/  STL [R1+0x1794], R149 ;  /* 0x0017949501007387 */ /* 0x000fe40000100800 */
[C---:B------:R-:W-:Y:S02]  /*f320*/  IADD3 R16, P2, R12.reuse, R2, RZ ;  /* 0x000000020c107210 */ /* 0x040fe40007f5e0ff */
[----:B-1----:R0:W4:Y:S01]  /*f330*/  LDG.E.U8 R147, desc[UR6][R10.64] ;  /* 0x000000060a937981 */ /* 0x002122000c1e1100 */
[----:B------:R-:W-:Y:S02]  /*f340*/  SHF.R.S32.HI R9, RZ, 0x1f, R12 ;  /* 0x0000001fff097819 */ /* 0x000fe4000001140c */
[----:B------:R-:W-:Y:S01]  /*f350*/  IADD3 R12, P3, R12, R4, RZ ;  /* 0x000000040c0c7210 */ /* 0x000fe20007f7e0ff */
[----:B------:R-:W-:Y:S02]  /*f360*/  STL [R1+0x1798], R145 ;  /* 0x0017989101007387 */ /* 0x000fe40000100800 */
[C---:B------:R-:W-:Y:S01]  /*f370*/  IMAD.X R17, R9.reuse, 0x1, R5, P2 ;  /* 0x0000000109117824 */ /* 0x040fe200010e0605 */
[C---:B------:R-:W-:Y:S01]  /*f380*/  IADD3 R16, P2, R0.reuse, R16, RZ ;  /* 0x0000001000107210 */ /* 0x040fe20007f5e0ff */
[--C-:B------:R-:W-:Y:S01]  /*f390*/  IMAD.X R13, R9, 0x1, R6.reuse, P3 ;  /* 0x00000001090d7824 */ /* 0x100fe200018e0606 */
[----:B------:R-:W-:Y:S01]  /*f3a0*/  IADD3 R12, P3, R0, R12, RZ ;  /* 0x0000000c000c7210 */ /* 0x000fe20007f7e0ff */
[----:B0-----:R-:W-:Y:S01]  /*f3b0*/  IMAD.X R11, R15, 0x1, R6, P0 ;  /* 0x000000010f0b7824 */ /* 0x001fe200000e0606 */
[----:B------:R-:W-:Y:S01]  /*f3c0*/  STL [R1+0x179c], R150 ;  /* 0x00179c9601007387 */ /* 0x000fe20000100800 */
[----:B------:R-:W-:-:S02]  /*f3d0*/  IMAD.X R17, R8, 0x1, R17, P2 ;  /* 0x0000000108117824 */ /* 0x000fc400010e0611 */
[C---:B------:R-:W-:Y:S02]  /*f3e0*/  IMAD.X R19, R8.reuse, 0x1, R11, P1 ;  /* 0x0000000108137824 */ /* 0x040fe400008e060b */
[----:B------:R-:W-:Y:S01]  /*f3f0*/  IMAD.X R13, R8, 0x1, R13, P3 ;  /* 0x00000001080d7824 */ /* 0x000fe200018e060d */
[----:B------:R-:W2:Y:S04]  /*f400*/  LDG.E.U8 R129, desc[UR6][R16.64] ;  /* 0x0000000610817981 */ /* 0x000ea8000c1e1100 */
[----:B------:R-:W3:Y:S04]  /*f410*/  LDG.E.U8 R7, desc[UR6][R18.64] ;  /* 0x0000000612077981 */ /* 0x000ee8000c1e1100 */
[----:B------:R0:W2:Y:S01]  /*f420*/  LDG.E.U8 R128, desc[UR6][R12.64] ;  /* 0x000000060c807981 */ /* 0x0000a2000c1e1100 */
[----:B------:R-:W-:-:S02]  /*f430*/  IADD3 R10, P0, R20, R2, RZ ;  /* 0x00000002140a7210 */ /* 0x000fc40007f1e0ff */
[----:B------:R-:W-:Y:S01]  /*f440*/  SHF.R.S32.HI R15, RZ, 0x1f, R20 ;  /* 0x0000001fff0f7819 */ /* 0x000fe20000011414 */
[----:B------:R-:W-:Y:S01]  /*f450*/  STL [R1+0x17a0], R151 ;  /* 0x0017a09701007387 */ /* 0x000fe20000100800 */
[----:B------:R-:W-:-:S03]  /*f460*/  IADD3 R10, P1, R0, R10, RZ ;  /* 0x0000000a000a7210 */ /* 0x000fc60007f3e0ff */
[----:B------:R-:W-:Y:S02]  /*f470*/  IMAD.X R9, R15, 0x1, R5, P0 ;  /* 0x000000010f097824 */ /* 0x000fe400000e0605 */
[----:B0-----:R-:W-:Y:S02]  /*f480*/  IMAD.SHL.U32 R12, R3, 0x4, RZ ;  /* 0x00000004030c7824 */ /* 0x001fe400078e00ff */
[----:B------:R-:W-:-:S03]  /*f490*/  IMAD.X R11, R8, 0x1, R9, P1 ;  /* 0x00000001080b7824 */ /* 0x000fc600008e0609 */
[C---:B------:R-:W-:Y:S02]  /*f4a0*/  IADD3 R16, P2, R12.reuse, R2, RZ ;  /* 0x000000020c107210 */ /* 0x040fe40007f5e0ff */
[----:B------:R-:W-:Y:S01]  /*f4b0*/  SHF.R.S32.HI R9, RZ, 0x1f, R12 ;  /* 0x0000001fff097819 */ /* 0x000fe2000001140c */
[----:B------:R-:W-:Y:S01]  /*f4c0*/  IMAD R23, R3, 0x5, RZ ;  /* 0x0000000503177824 */ /* 0x000fe200078e02ff */
[-C--:B------:R-:W-:Y:S01]  /*f4d0*/  IADD3 R12, P3, R12, R4.reuse, RZ ;  /* 0x000000040c0c7210 */ /* 0x080fe20007f7e0ff */
[----:B------:R0:W2:Y:S01]  /*f4e0*/  LDG.E.U8 R111, desc[UR6][R10.64] ;  /* 0x000000060a6f7981 */ /* 0x0000a2000c1e1100 */
[----:B------:R-:W-:-:S03]  /*f4f0*/  IADD3 R18, P1, R20, R4, RZ ;  /* 0x0000000414127210 */ /* 0x000fc60007f3e0ff */
[--C-:B------:R-:W-:Y:S01]  /*f500*/  IMAD.X R13, R9, 0x1, R6.reuse, P3 ;  /* 0x00000001090d7824 */ /* 0x100fe200018e0606 */
[C---:B------:R-:W-:Y:S01]  /*f510*/  IADD3 R12, P3, R0.reuse, R12, RZ ;  /* 0x0000000c000c7210 */ /* 0x040fe20007f7e0ff */
[----:B0-----:R-:W-:Y:S01]  /*f520*/  IMAD.X R10, R15, 0x1, R6, P1 ;  /* 0x000000010f0a7824 */ /* 0x001fe200008e0606 */
[----:B------:R-:W-:Y:S01]  /*f530*/  IADD3 R18, P1, R0, R18, RZ ;  /* 0x0000001200127210 */ /* 0x000fe20007f3e0ff */
[----:B------:R-:W-:Y:S01]  /*f540*/  IMAD.X R15, R9, 0x1, R5, P2 ;  /* 0x00000001090f7824 */ /* 0x000fe200010e0605 */
[----:B------:R-:W-:Y:S01]  /*f550*/  IADD3 R11, P0, R23, R2, RZ ;  /* 0x00000002170b7210 */ /* 0x000fe20007f1e0ff */
[----:B------:R-:W-:Y:S01]  /*f560*/  IMAD.X R13, R8, 0x1, R13, P3 ;  /* 0x00000001080d7824 */ /* 0x000fe200018e060d */
[----:B------:R-:W-:Y:S01]  /*f570*/  IADD3 R16, P2, R0, R16, RZ ;  /* 0x0000001000107210 */ /* 0x000fe20007f5e0ff */
[----:B------:R-:W-:Y:S01]  /*f580*/  IMAD.X R19, R8, 0x1, R10, P1 ;  /* 0x0000000108137824 */ /* 0x000fe200008e060a */
[----:B------:R-:W-:Y:S02]  /*f590*/  IADD3 R10, P1, R0, R11, RZ ;  /* 0x0000000b000a7210 */ /* 0x000fe40007f3e0ff */
[----:B------:R0:W2:Y:S01]  /*f5a0*/  LDG.E.U8 R92, desc[UR6][R12.64] ;  /* 0x000000060c5c7981 */ /* 0x0000a2000c1e1100 */
[----:B------:R-:W-:-:S03]  /*f5b0*/  IMAD.X R17, R8, 0x1, R15, P2 ;  /* 0x0000000108117824 */ /* 0x000fc600010e060f */
[----:B------:R-:W2:Y:S04]  /*f5c0*/  LDG.E.U8 R110, desc[UR6][R18.64] ;  /* 0x00000006126e7981 */ /* 0x000ea8000c1e1100 */
[----:B------:R1:W2:Y:S01]  /*f5d0*/  LDG.E.U8 R93, desc[UR6][R16.64] ;  /* 0x00000006105d7981 */ /* 0x0002a2000c1e1100 */
[----:B0-----:R-:W-:-:S05]  /*f5e0*/  IMAD R12, R3, 0x6, RZ ;  /* 0x00000006030c7824 */ /* 0x001fca00078e02ff */
[----:B-1----:R-:W-:Y:S01]  /*f5f0*/  IADD3 R16, P2, R12, R2, RZ ;  /* 0x000000020c107210 */ /* 0x002fe20007f5e0ff */
[----:B----4-:R-:W-:Y:S04]  /*f600*/  STL [R1+0x17a4], R147 ;  /* 0x0017a49301007387 */ /* 0x010fe80000100800 */
[----:B---3--:R-:W-:Y:S04]  /*f610*/  STL [R1+0x17a8], R7 ;  /* 0x0017a80701007387 */ /* 0x008fe80000100800 */
[----:B--2---:R-:W-:Y:S04]  /*f620*/  STL [R1+0x17ac], R129 ;  /* 0x0017ac8101007387 */ /* 0x004fe80000100800 */
[----:B------:R-:W-:Y:S04]  /*f630*/  STL [R1+0x17b0], R128 ;  /* 0x0017b08001007387 */ /* 0x000fe80000100800 */
[----:B------:R0:W-:Y:S02]  /*f640*/  STL [R1+0x44c], R21 ;  /* 0x00044c1501007387 */ /* 0x0001e40000100800 */
[----:B0-----:R-:W-:-:S05]  /*f650*/  SHF.R.S32.HI R21, RZ, 0x1f, R23 ;  /* 0x0000001fff157819 */ /* 0x001fca0000011417 */
[----:B------:R-:W-:-:S04]  /*f660*/  IMAD.X R9, R21, 0x1, R5, P0 ;  /* 0x0000000115097824 */ /* 0x000fc800000e0605 */
[----:B------:R-:W-:Y:S01]  /*f670*/  IMAD.X R11, R8, 0x1, R9, P1 ;  /* 0x00000001080b7824 */ /* 0x000fe200008e0609 */
[-C--:B------:R-:W-:Y:S02]  /*f680*/  IADD3 R18, P1, R23, R4.reuse, RZ ;  /* 0x0000000417127210 */ /* 0x080fe40007f3e0ff */
[----:B------:R-:W-:Y:S02]  /*f690*/  SHF.R.S32.HI R9, RZ, 0x1f, R12 ;  /* 0x0000001fff097819 */ /* 0x000fe4000001140c */
[----:B------:R-:W-:Y:S01]  /*f6a0*/  IADD3 R12, P3, R12, R4, RZ ;  /* 0x000000040c0c7210 */ /* 0x000fe20007f7e0ff */
[----:B------:R0:W2:Y:S02]  /*f6b0*/  LDG.E.U8 R75, desc[UR6][R10.64] ;  /* 0x000000060a4b7981 */ /* 0x0000a4000c1e1100 */
[C---:B------:R-:W-:Y:S01]  /*f6c0*/  IMAD.X R15, R9.reuse, 0x1, R5, P2 ;  /* 0x00000001090f7824 */ /* 0x040fe200010e0605 */
[C---:B------:R-:W-:Y:S01]  /*f6d0*/  IADD3 R16, P2, R0.reuse, R16, RZ ;  /* 0x0000001000107210 */ /* 0x040fe20007f5e0ff */
[--C-:B------:R-:W-:Y:S01]  /*f6e0*/  IMAD.X R13, R9, 0x1, R6.reuse, P3 ;  /* 0x00000001090d7824 */ /* 0x100fe200018e0606 */
[C---:B------:R-:W-:Y:S01]  /*f6f0*/  IADD3 R12, P3, R0.reuse, R12, RZ ;  /* 0x0000000c000c7210 */ /* 0x040fe20007f7e0ff */
[----:B0-----:R-:W-:Y:S01]  /*f700*/  IMAD.X R10, R21, 0x1, R6, P1 ;  /* 0x00000001150a7824 */ /* 0x001fe200008e0606 */
[----:B------:R-:W-:Y:S01]  /*f710*/  IADD3 R18, P1, R0, R18, RZ ;  /* 0x0000001200127210 */ /* 0x000fe20007f3e0ff */
[----:B------:R-:W-:-:S02]  /*f720*/  IMAD.X R17, R8, 0x1, R15, P2 ;  /* 0x0000000108117824 */ /* 0x000fc400010e060f */
[C---:B------:R-:W-:Y:S02]  /*f730*/  IMAD.X R13, R8.reuse, 0x1, R13, P3 ;  /* 0x00000001080d7824 */ /* 0x040fe400018e060d */
[----:B------:R-:W-:Y:S01]  /*f740*/  IMAD.X R19, R8, 0x1, R10, P1 ;  /* 0x0000000108137824 */ /* 0x000fe200008e060a */
[----:B------:R-:W3:Y:S04]  /*f750*/  LDG.E.U8 R57, desc[UR6][R16.64] ;  /* 0x0000000610397981 */ /* 0x000ee8000c1e1100 */
[----:B------:R-:W4:Y:S04]  /*f760*/  LDG.E.U8 R74, desc[UR6][R18.64] ;  /* 0x00000006124a7981 */ /* 0x000f28000c1e1100 */
[----:B------:R0:W3:Y:S01]  /*f770*/  LDG.E.U8 R56, desc[UR6][R12.64] ;  /* 0x000000060c387981 */ /* 0x0000e2000c1e1100 */
[----:B------:R-:W-:-:S05]  /*f780*/  IMAD R22, R3, 0x7, RZ ;  /* 0x0000000703167824 */ /* 0x000fca00078e02ff */
[----:B------:R-:W-:Y:S02]  /*f790*/  IADD3 R11, P0, R22, R2, RZ ;  /* 0x00000002160b7210 */ /* 0x000fe40007f1e0ff */
[----:B------:R-:W-:Y:S02]  /*f7a0*/  SHF.R.S32.HI R20, RZ, 0x1f, R22 ;  /* 0x0000001fff147819 */ /* 0x000fe40000011416 */
[----:B------:R-:W-:Y:S01]  /*f7b0*/  IADD3 R10, P1, R0, R11, RZ ;  /* 0x0000000b000a7210 */ /* 0x000fe20007f3e0ff */
[----:B0-----:R-:W-:Y:S02]  /*f7c0*/  IMAD.SHL.U32 R12, R3, 0x8, RZ ;  /* 0x00000008030c7824 */ /* 0x001fe400078e00ff */
[----:B------:R-:W-:-:S03]  /*f7d0*/  IMAD.X R9, R20, 0x1, R5, P0 ;  /* 0x0000000114097824 */ /* 0x000fc600000e0605 */
[----:B------:R-:W-:Y:S01]  /*f7e0*/  IADD3 R16, P2, R12, R2, RZ ;  /* 0x000000020c107210 */ /* 0x000fe20007f5e0ff */
[----:B------:R-:W-:Y:S01]  /*f7f0*/  IMAD.X R11, R8, 0x1, R9, P1 ;  /* 0x00000001080b7824 */ /* 0x000fe200008e0609 */
[----:B------:R-:W-:Y:S02]  /*f800*/  SHF.R.S32.HI R9, RZ, 0x1f, R12 ;  /* 0x0000001fff097819 */ /* 0x000fe4000001140c */
[-C--:B------:R-:W-:Y:S02]  /*f810*/  IADD3 R12, P3, R12, R4.reuse, RZ ;  /* 0x000000040c0c7210 */ /* 0x080fe40007f7e0ff */
[----:B------:R-:W-:Y:S01]  /*f820*/  IADD3 R18, P1, R22, R4, RZ ;  /* 0x0000000416127210 */ /* 0x000fe20007f3e0ff */
[----:B------:R0:W-:Y:S02]  /*f830*/  STL [R1+0x448], R14 ;  /* 0x0004480e01007387 */ /* 0x0001e40000100800 */
[----:B------:R-:W-:Y:S01]  /*f840*/  IMAD.X R13, R9, 0x1, R6, P3 ;  /* 0x00000001090d7824 */ /* 0x000fe200018e0606 */
[----:B------:R-:W-:Y:S01]  /*f850*/  IADD3 R12, P3, R0, R12, RZ ;  /* 0x0000000c000c7210 */ /* 0x000fe20007f7e0ff */
[----:B------:R-:W-:Y:S01]  /*f860*/  IMAD R23, R3, 0x9, RZ ;  /* 0x0000000903177824 */ /* 0x000fe200078e02ff */
[----:B------:R-:W-:Y:S01]  /*f870*/  STL [R1+0x17b4], R111 ;  /* 0x0017b46f01007387 */ /* 0x000fe20000100800 */
[----:B------:R-:W-:-:S03]  /*f880*/  IMAD.X R15, R9, 0x1, R5, P2 ;  /* 0x00000001090f7824 */ /* 0x000fc600010e0605 */
[----:B------:R1:W3:Y:S01]  /*f890*/  LDG.E.U8 R39, desc[UR6][R10.64] ;  /* 0x000000060a277981 */ /* 0x0002e2000c1e1100 */
[----:B------:R-:W-:Y:S01]  /*f8a0*/  IADD3 R16, P2, R0, R16, RZ ;  /* 0x0000001000107210 */ /* 0x000fe20007f5e0ff */
[----:B------:R-:W-:Y:S02]  /*f8b0*/  IMAD.X R13, R8, 0x1, R13, P3 ;  /* 0x00000001080d7824 */ /* 0x000fe400018e060d */
[----:B------:R-:W-:Y:S01]  /*f8c0*/  STL [R1+0x17b8], R110 ;  /* 0x0017b86e01007387 */ /* 0x000fe20000100800 */
[----:B------:R-:W-:-:S03]  /*f8d0*/  SHF.R.S32.HI R21, RZ, 0x1f, R23 ;  /* 0x0000001fff157819 */ /* 0x000fc60000011417 */
[----:B------:R-:W-:Y:S01]  /*f8e0*/  STL [R1+0x17bc], R93 ;  /* 0x0017bc5d01007387 */ /* 0x000fe20000100800 */
[----:B-1----:R-:W-:Y:S01]  /*f8f0*/  IMAD.X R10, R20, 0x1, R6, P1 ;  /* 0x00000001140a7824 */ /* 0x002fe200008e0606 */
[----:B------:R-:W-:Y:S02]  /*f900*/  IADD3 R18, P1, R0, R18, RZ ;  /* 0x0000001200127210 */ /* 0x000fe40007f3e0ff */
[----:B------:R-:W-:Y:S01]  /*f910*/  STL [R1+0x17c0], R92 ;  /* 0x0017c05c01007387 */ /* 0x000fe20000100800 */
[----:B------:R-:W-:Y:S01]  /*f920*/  IADD3 R11, P0, R23, R2, RZ ;  /* 0x00000002170b7210 */ /* 0x000fe20007f1e0ff */
[C---:B------:R-:W-:Y:S02]  /*f930*/  IMAD.X R17, R8.reuse, 0x1, R15, P2 ;  /* 0x0000000108117824 */ /* 0x040fe400010e060f */
[----:B------:R-:W-:Y:S01]  /*f940*/  IMAD.X R19, R8, 0x1, R10, P1 ;  /* 0x0000000108137824 */ /* 0x000fe200008e060a */
[----:B------:R-:W-:Y:S01]  /*f950*/  IADD3 R10, P1, R0, R11, RZ ;  /* 0x0000000b000a7210 */ /* 0x000fe20007f3e0ff */
[----:B------:R-:W-:Y:S01]  /*f960*/  IMAD.X R9, R21, 0x1, R5, P0 ;  /* 0x0000000115097824 */ /* 0x000fe200000e0605 */
[----:B------:R-:W3:Y:S03]  /*f970*/  LDG.E.U8 R7, desc[UR6][R16.64] ;  /* 0x0000000610077981 */ /* 0x000ee6000c1e1100 */
[----:B------:R-:W-:Y:S01]  /*f980*/  IMAD.X R11, R8, 0x1, R9, P1 ;  /* 0x00000001080b7824 */ /* 0x000fe200008e0609 */
[----:B------:R1:W3:Y:S01]  /*f990*/  LDG.E.U8 R38, desc[UR6][R18.64] ;  /* 0x0000000612267981 */ /* 0x0002e2000c1e1100 */
[----:B------:R-:W-:-:S03]  /*f9a0*/  IMAD R22, R3, 0xb, RZ ;  /* 0x0000000b03167824 */ /* 0x000fc600078e02ff */
[----:B------:R0:W3:Y:S01]  /*f9b0*/  LDG.E.U8 R252, desc[UR6][R10.64] ;  /* 0x000000060afc7981 */ /* 0x0000e2000c1e1100 */
[----:B-1----:R-:W-:Y:S02]  /*f9c0*/  IADD3 R18, P1, R23, R4, RZ ;  /* 0x0000000417127210 */ /* 0x002fe40007f3e0ff */
[----:B------:R-:W-:-:S03]  /*f9d0*/  SHF.R.S32.HI R20, RZ, 0x1f, R22 ;  /* 0x0000001fff147819 */ /* 0x000fc60000011416 */
[----:B0-----:R-:W-:Y:S01]  /*f9e0*/  IMAD.X R10, R21, 0x1, R6, P1 ;  /* 0x00000001150a7824 */ /* 0x001fe200008e0606 */
[----:B------:R-:W-:Y:S02]  /*f9f0*/  IADD3 R18, P1, R0, R18, RZ ;  /* 0x0000001200127210 */ /* 0x000fe40007f3e0ff */
[----:B------:R-:W-:-:S03]  /*fa00*/  IADD3 R11, P0, R22, R2, RZ ;  /* 0x00000002160b7210 */ /* 0x000fc60007f1e0ff */
[----:B------:R-:W-:Y:S01]  /*fa10*/  IMAD.X R19, R8, 0x1, R10, P1 ;  /* 0x0000000108137824 */ /* 0x000fe200008e060a */
[----:B------:R-:W-:-:S04]  /*fa20*/  IADD3 R10, P1, R0, R11, RZ ;  /* 0x0000000b000a7210 */ /* 0x000fc80007f3e0ff */
[----:B------:R-:W3:Y:S01]  /*fa30*/  LDG.E.U8 R146, desc[UR6][R18.64] ;  /* 0x0000000612927981 */ /* 0x000ee2000c1e1100 */
[----:B------:R-:W-:-:S05]  /*fa40*/  IMAD R23, R3, 0xd, RZ ;  /* 0x0000000d03177824 */ /* 0x000fca00078e02ff */
[----:B------:R-:W-:Y:S01]  /*fa50*/  SHF.R.S32.HI R21, RZ, 0x1f, R23 ;  /* 0x0000001fff157819 */ /* 0x000fe20000011417 */
[----:B--2---:R-:W-:Y:S04]  /*fa60*/  STL [R1+0x17c4], R75 ;  /* 0x0017c44b01007387 */ /* 0x004fe80000100800 */
[----:B----4-:R-:W-:Y:S04]  /*fa70*/  STL [R1+0x17c8], R74 ;  /* 0x0017c84a01007387 */ /* 0x010fe80000100800 */
[----:B---3--:R-:W-:Y:S04]  /*fa80*/  STL [R1+0x17cc], R57 ;  /* 0x0017cc3901007387 */ /* 0x008fe80000100800 */
[----:B------:R0:W-:Y:S04]  /*fa90*/  STL [R1+0x17d0], R56 ;  /* 0x0017d03801007387 */ /* 0x0001e80000100800 */
[----:B------:R-:W2:Y:S04]  /*faa0*/  LDL R40, [R1+0x13f8] ;  /* 0x0013f80001287983 */ /* 0x000ea80000100800 */
[----:B------:R-:W3:Y:S04]  /*fab0*/  LDL R14, [R1+0x13f0] ;  /* 0x0013f000010e7983 */ /* 0x000ee80000100800 */
[----:B0-----:R0:W4:Y:S04]  /*fac0*/  LDG.E.U8 R56, desc[UR6][R12.64] ;  /* 0x000000060c387981 */ /* 0x001128000c1e1100 */
[----:B------:R-:W4:Y:S04]  /*fad0*/  LDL R148, [R1+0x13e8] ;  /* 0x0013e80001947983 */ /* 0x000f280000100800 */
[----:B------:R-:W4:Y:S01]  /*fae0*/  LDL R130, [R1+0x13e0] ;  /* 0x0013e00001827983 */ /* 0x000f220000100800 */
[----:B0-----:R-:W-:-:S05]  /*faf0*/  IMAD R12, R3, 0xa, RZ ;  /* 0x0000000a030c7824 */ /* 0x001fca00078e02ff */
[C---:B------:R-:W-:Y:S02]  /*fb00*/  IADD3 R16, P2, R12.reuse, R2, RZ ;  /* 0x000000020c107210 */ /* 0x040fe40007f5e0ff */
[----:B------:R-:W-:Y:S02]  /*fb10*/  SHF.R.S32.HI R9, RZ, 0x1f, R12 ;  /* 0x0000001fff097819 */ /* 0x000fe4000001140c */
[----:B------:R-:W-:-:S05]  /*fb20*/  IADD3 R12, P3, R12, R4, RZ ;  /* 0x000000040c0c7210 */ /* 0x000fca0007f7e0ff */
[C---:B------:R-:W-:Y:S01]  /*fb30*/  IMAD.X R13, R9.reuse, 0x1, R6, P3 ;  /* 0x00000001090d7824 */ /* 0x040fe200018e0606 */
[C---:B------:R-:W-:Y:S01]  /*fb40*/  IADD3 R12, P3, R0.reuse, R12, RZ ;  /* 0x0000000c000c7210 */ /* 0x040fe20007f7e0ff */
[----:B------:R-:W-:Y:S01]  /*fb50*/  IMAD.X R15, R9, 0x1, R5, P2 ;  /* 0x00000001090f7824 */ /* 0x000fe200010e0605 */
[----:B------:R-:W-:-:S03]  /*fb60*/  IADD3 R16, P2, R0, R16, RZ ;  /* 0x0000001000107210 */ /* 0x000fc60007f5e0ff */
[C---:B------:R-:W-:Y:S02]  /*fb70*/  IMAD.X R13, R8.reuse, 0x1, R13, P3 ;  /* 0x00000001080d7824 */ /* 0x040fe400018e060d */
[----:B------:R-:W-:Y:S02]  /*fb80*/  IMAD.X R17, R8, 0x1, R15, P2 ;  /* 0x0000000108117824 */ /* 0x000fe400010e060f */
[----:B------:R-:W-:Y:S01]  /*fb90*/  IMAD.X R9, R20, 0x1, R5, P0 ;  /* 0x0000000114097824 */ /* 0x000fe200000e0605 */
[----:B------:R0:W4:Y:S03]  /*fba0*/  LDG.E.U8 R126, desc[UR6][R12.64] ;  /* 0x000000060c7e7981 */ /* 0x000126000c1e1100 */
[----:B------:R-:W-:Y:S01]  /*fbb0*/  IMAD.X R11, R8, 0x1, R9, P1 ;  /* 0x00000001080b7824 */ /* 0x000fe200008e0609 */
[----:B------:R1:W4:Y:S01]  /*fbc0*/  LDG.E.U8 R127, desc[UR6][R16.64] ;  /* 0x00000006107f7981 */ /* 0x000322000c1e1100 */
[----:B0-----:R-:W-:Y:S01]  /*fbd0*/  IMAD R12, R3, 0xc, RZ ;  /* 0x0000000c030c7824 */ /* 0x001fe200078e02ff */
[----:B------:R-:W-:-:S02]  /*fbe0*/  IADD3 R18, P1, R22, R4, RZ ;  /* 0x0000000416127210 */ /* 0x000fc40007f3e0ff */
[----:B------:R0:W4:Y:S02]  /*fbf0*/  LDG.E.U8 R109, desc[UR6][R10.64] ;  /* 0x000000060a6d7981 */ /* 0x000124000c1e1100 */
[C---:B-1----:R-:W-:Y:S02]  /*fc00*/  IADD3 R16, P2, R12.reuse, R2, RZ ;  /* 0x000000020c107210 */ /* 0x042fe40007f5e0ff */
[----:B------:R-:W-:Y:S02]  /*fc10*/  SHF.R.S32.HI R9, RZ, 0x1f, R12 ;  /* 0x0000001fff097819 */ /* 0x000fe4000001140c */
[----:B------:R-:W-:-:S05]  /*fc20*/  IADD3 R12, P3, R12, R4, RZ ;  /* 0x000000040c0c7210 */ /* 0x000fca0007f7e0ff */
[C-C-:B------:R-:W-:Y:S01]  /*fc30*/  IMAD.X R13, R9.reuse, 0x1, R6.reuse, P3 ;  /* 0x00000001090d7824 */ /* 0x140fe200018e0606 */
[----:B------:R-:W-:Y:S01]  /*fc40*/  IADD3 R12, P3, R0, R12, RZ ;  /* 0x0000000c000c7210 */ /* 0x000fe20007f7e0ff */
[----:B0-----:R-:W-:Y:S01]  /*fc50*/  IMAD.X R10, R20, 0x1, R6, P1 ;  /* 0x00000001140a7824 */ /* 0x001fe200008e0606 */
[C---:B------:R-:W-:Y:S01]  /*fc60*/  IADD3 R18, P1, R0.reuse, R18, RZ ;  /* 0x0000001200127210 */ /* 0x040fe20007f3e0ff */
[----:B------:R-:W-:Y:S01]  /*fc70*/  IMAD.X R15, R9, 0x1, R5, P2 ;  /* 0x00000001090f7824 */ /* 0x000fe200010e0605 */
[----:B------:R-:W-:Y:S01]  /*fc80*/  IADD3 R16, P2, R0, R16, RZ ;  /* 0x0000001000107210 */ /* 0x000fe20007f5e0ff */
[C---:B------:R-:W-:Y:S01]  /*fc90*/  IMAD.X R13, R8.reuse, 0x1, R13, P3 ;  /* 0x00000001080d7824 */ /* 0x040fe200018e060d */
[----:B------:R-:W-:Y:S01]  /*fca0*/  IADD3 R11, P0, R23, R2, RZ ;  /* 0x00000002170b7210 */ /* 0x000fe20007f1e0ff */
[C---:B------:R-:W-:Y:S02]  /*fcb0*/  IMAD.X R19, R8.reuse, 0x1, R10, P1 ;  /* 0x0000000108137824 */ /* 0x040fe400008e060a */
[----:B------:R-:W-:Y:S01]  /*fcc0*/  IMAD.X R17, R8, 0x1, R15, P2 ;  /* 0x0000000108117824 */ /* 0x000fe200010e060f */
[----:B------:R-:W-:Y:S01]  /*fcd0*/  IADD3 R10, P1, R0, R11, RZ ;  /* 0x0000000b000a7210 */ /* 0x000fe20007f3e0ff */
[----:B------:R0:W4:Y:S01]  /*fce0*/  LDG.E.U8 R90, desc[UR6][R12.64] ;  /* 0x000000060c5a7981 */ /* 0x000122000c1e1100 */
[----:B------:R-:W-:-:S03]  /*fcf0*/  IMAD.X R9, R21, 0x1, R5, P0 ;  /* 0x0000000115097824 */ /* 0x000fc600000e0605 */
[----:B------:R1:W4:Y:S01]  /*fd00*/  LDG.E.U8 R91, desc[UR6][R16.64] ;  /* 0x00000006105b7981 */ /* 0x000322000c1e1100 */
[----:B------:R-:W-:-:S03]  /*fd10*/  IMAD.X R11, R8, 0x1, R9, P1 ;  /* 0x00000001080b7824 */ /* 0x000fc600008e0609 */
[----:B------:R1:W4:Y:S01]  /*fd20*/  LDG.E.U8 R108, desc[UR6][R18.64] ;  /* 0x00000006126c7981 */ /* 0x000322000c1e1100 */
[C---:B0-----:R-:W-:Y:S02]  /*fd30*/  IMAD R12, R3.reuse, 0xe, RZ ;  /* 0x0000000e030c7824 */ /* 0x041fe400078e02ff */
[----:B------:R-:W-:Y:S01]  /*fd40*/  IMAD R22, R3, 0xf, RZ ;  /* 0x0000000f03167824 */ /* 0x000fe200078e02ff */
[----:B------:R0:W4:Y:S02]  /*fd50*/  LDG.E.U8 R73, desc[UR6][R10.64] ;  /* 0x000000060a497981 */ /* 0x000124000c1e1100 */
[C---:B-1----:R-:W-:Y:S02]  /*fd60*/  IADD3 R16, P2, R12.reuse, R2, RZ ;  /* 0x000000020c107210 */ /* 0x042fe40007f5e0ff */
[----:B------:R-:W-:Y:S02]  /*fd70*/  SHF.R.S32.HI R9, RZ, 0x1f, R12 ;  /* 0x0000001fff097819 */ /* 0x000fe4000001140c */
[----:B------:R-:W-:-:S02]  /*fd80*/  IADD3 R12, P3, R12, R4, RZ ;  /* 0x000000040c0c7210 */ /* 0x000fc40007f7e0ff */
[----:B------:R-:W-:-:S03]  /*fd90*/  IADD3 R18, P1, R23, R4, RZ ;  /* 0x0000000417127210 */ /* 0x000fc60007f3e0ff */
[--C-:B------:R-:W-:Y:S01]  /*fda0*/  IMAD.X R13, R9, 0x1, R6.reuse, P3 ;  /* 0x00000001090d7824 */ /* 0x100fe200018e0606 */
[C---:B------:R-:W-:Y:S01]  /*fdb0*/  IADD3 R12, P3, R0.reuse, R12, RZ ;  /* 0x0000000c000c7210 */ /* 0x040fe20007f7e0ff */
[----:B0-----:R-:W-:Y:S01]  /*fdc0*/  IMAD.X R10, R21, 0x1, R6, P1 ;  /* 0x00000001150a7824 */ /* 0x001fe200008e0606 */
[C---:B------:R-:W-:Y:S01]  /*fdd0*/  IADD3 R18, P1, R0.reuse, R18, RZ ;  /* 0x0000001200127210 */ /* 0x040fe20007f3e0ff */
[----:B------:R-:W-:Y:S01]  /*fde0*/  IMAD.X R15, R9, 0x1, R5, P2 ;  /* 0x00000001090f7824 */ /* 0x000fe200010e0605 */
[----:B------:R-:W-:Y:S01]  /*fdf0*/  IADD3 R16, P2, R0, R16, RZ ;  /* 0x0000001000107210 */ /* 0x000fe20007f5e0ff */
[----:B------:R-:W-:Y:S01]  /*fe00*/  IMAD.X R13, R8, 0x1, R13, P3 ;  /* 0x00000001080d7824 */ /* 0x000fe200018e060d */
[----:B------:R-:W-:Y:S02]  /*fe10*/  IADD3 R11, P0, R22, R2, RZ ;  /* 0x00000002160b7210 */ /* 0x000fe40007f1e0ff */
[----:B------:R-:W-:Y:S01]  /*fe20*/  SHF.R.S32.HI R20, RZ, 0x1f, R22 ;  /* 0x0000001fff147819 */ /* 0x000fe20000011416 */
[----:B------:R-:W-:Y:S01]  /*fe30*/  IMAD.X R19, R8, 0x1, R10, P1 ;  /* 0x0000000108137824 */ /* 0x000fe200008e060a */
[----:B------:R-:W-:Y:S01]  /*fe40*/  IADD3 R10, P1, R0, R11, RZ ;  /* 0x0000000b000a7210 */ /* 0x000fe20007f3e0ff */
[----:B------:R-:W-:Y:S01]  /*fe50*/  IMAD.X R17, R8, 0x1, R15, P2 ;  /* 0x0000000108117824 */ /* 0x000fe200010e060f */
[----:B------:R0:W4:Y:S01]  /*fe60*/  LDG.E.U8 R54, desc[UR6][R12.64] ;  /* 0x000000060c367981 */ /* 0x000122000c1e1100 */
[----:B------:R-:W-:-:S03]  /*fe70*/  IMAD.X R9, R20, 0x1, R5, P0 ;  /* 0x0000000114097824 */ /* 0x000fc600000e0605 */
[----:B------:R1:W4:Y:S01]  /*fe80*/  LDG.E.U8 R55, desc[UR6][R16.64] ;  /* 0x0000000610377981 */ /* 0x000322000c1e1100 */
[----:B------:R-:W-:-:S03]  /*fe90*/  IMAD.X R11, R8, 0x1, R9, P1 ;  /* 0x00000001080b7824 */ /* 0x000fc600008e0609 */
[----:B------:R1:W4:Y:S01]  /*fea0*/  LDG.E.U8 R72, desc[UR6][R18.64] ;  /* 0x0000000612487981 */ /* 0x000322000c1e1100 */
[C---:B0-----:R-:W-:Y:S02]  /*feb0*/  IMAD.SHL.U32 R12, R3.reuse, 0x10, RZ ;  /* 0x00000010030c7824 */ /* 0x041fe400078e00ff */
[----:B------:R-:W-:Y:S01]  /*fec0*/  IMAD R23, R3, 0x11, RZ ;  /* 0x0000001103177824 */ /* 0x000fe200078e02ff */
[----:B------:R0:W4:Y:S02]  /*fed0*/  LDG.E.U8 R37, desc[UR6][R10.64] ;  /* 0x000000060a257981 */ /* 0x000124000c1e1100 */
[C---:B-1----:R-:W-:Y:S02]  /*fee0*/  IADD3 R16, P2, R12.reuse, R2, RZ ;  /* 0x000000020c107210 */ /* 0x042fe40007f5e0ff */
[----:B------:R-:W-:Y:S02]  /*fef0*/  SHF.R.S32.HI R9, RZ, 0x1f, R12 ;  /* 0x0000001fff097819 */ /* 0x000fe4000001140c */
[----:B------:R-:W-:-:S02]  /*ff00*/  IADD3 R12, P3, R12, R4, RZ ;  /* 0x000000040c0c7210 */ /* 0x000fc40007f7e0ff */
[----:B------:R-:W-:-:S03]  /*ff10*/  IADD3 R18, P1, R22, R4, RZ ;  /* 0x0000000416127210 */ /* 0x000fc60007f3e0ff */
[C-C-:B------:R-:W-:Y:S01]  /*ff20*/  IMAD.X R13, R9.reuse, 0x1, R6.reuse, P3 ;  /* 0x00000001090d7824 */ /* 0x140fe200018e0606 */
[----:B------:R-:W-:Y:S01]  /*ff30*/  IADD3 R12, P3, R0, R12, RZ ;  /* 0x0000000c000c7210 */ /* 0x000fe20007f7e0ff */
[----:B0-----:R-:W-:Y:S01]  /*ff40*/  IMAD.X R10, R20, 0x1, R6, P1 ;  /* 0x00000001140a7824 */ /* 0x001fe200008e0606 */
[C---:B------:R-:W-:Y:S01]  /*ff50*/  IADD3 R18, P1, R0.reuse, R18, RZ ;  /* 0x0000001200127210 */ /* 0x040fe20007f3e0ff */
[----:B------:R-:W-:Y:S01]  /*ff60*/  IMAD.X R15, R9, 0x1, R5, P2 ;  /* 0x00000001090f7824 */ /* 0x000fe200010e0605 */
[----:B------:R-:W-:Y:S01]  /*ff70*/  IADD3 R16, P2, R0, R16, RZ ;  /* 0x0000001000107210 */ /* 0x000fe20007f5e0ff */
[C---:B------:R-:W-:Y:S01]  /*ff80*/  IMAD.X R13, R8.reuse, 0x1, R13, P3 ;  /* 0x00000001080d7824 */ /* 0x040fe200018e060d */
        /* <DEDUP_REMOVED lines=112> */
[----:B--2---:R-:W-:-:S03]  /*10690*/  IADD3 R18, P1, R23, R4, RZ ;  /* 0x0000000417127210 */ /* 0x004fc60007f3e0ff */
        /* <DEDUP_REMOVED lines=12> */
[----:B------:R0:W2:Y:S01]  /*10760*/  LDG.E.U8 R122, desc[UR6][R12.64] ;  /* 0x000000060c7a7981 */ /* 0x0000a2000c1e1100 */
[----:B------:R-:W-:-:S03]  /*10770*/  IMAD.X R9, R20, 0x1, R5, P0 ;  /* 0x0000000114097824 */ /* 0x000fc600000e0605 */
[----:B------:R1:W2:Y:S01]  /*10780*/  LDG.E.U8 R123, desc[UR6][R16.64] ;  /* 0x00000006107b7981 */ /* 0x0002a2000c1e1100 */
[----:B------:R-:W-:-:S03]  /*10790*/  IMAD.X R11, R8, 0x1, R9, P1 ;  /* 0x00000001080b7824 */ /* 0x000fc600008e0609 */
[----:B------:R3:W2:Y:S01]  /*107a0*/  LDG.E.U8 R141, desc[UR6][R18.64] ;  /* 0x00000006128d7981 */ /* 0x0006a2000c1e1100 */
[C---:B0-----:R-:W-:Y:S02]  /*107b0*/  IMAD R12, R3.reuse, 0x1c, RZ ;  /* 0x0000001c030c7824 */ /* 0x041fe400078e02ff */
[----:B------:R-:W-:Y:S01]  /*107c0*/  IMAD R23, R3, 0x1d, RZ ;  /* 0x0000001d03177824 */ /* 0x000fe200078e02ff */
[----:B------:R0:W2:Y:S02]  /*107d0*/  LDG.E.U8 R105, desc[UR6][R10.64] ;  /* 0x000000060a697981 */ /* 0x0000a4000c1e1100 */
[C---:B-1----:R-:W-:Y:S02]  /*107e0*/  IADD3 R16, P2, R12.reuse, R2, RZ ;  /* 0x000000020c107210 */ /* 0x042fe40007f5e0ff */
[----:B------:R-:W-:Y:S02]  /*107f0*/  SHF.R.S32.HI R9, RZ, 0x1f, R12 ;  /* 0x0000001fff097819 */ /* 0x000fe4000001140c */
[----:B------:R-:W-:-:S02]  /*10800*/  IADD3 R12, P3, R12, R4, RZ ;  /* 0x000000040c0c7210 */ /* 0x000fc40007f7e0ff */
[----:B---3--:R-:W-:-:S03]  /*10810*/  IADD3 R18, P1, R22, R4, RZ ;  /* 0x0000000416127210 */ /* 0x008fc60007f3e0ff */
        /* <DEDUP_REMOVED lines=12> */
[----:B------:R0:W3:Y:S01]  /*108e0*/  LDG.E.U8 R86, desc[UR6][R12.64] ;  /* 0x000000060c567981 */ /* 0x0000e2000c1e1100 */
[----:B------:R-:W-:-:S03]  /*108f0*/  IMAD.X R9, R21, 0x1, R5, P0 ;  /* 0x0000000115097824 */ /* 0x000fc600000e0605 */
[----:B------:R1:W3:Y:S01]  /*10900*/  LDG.E.U8 R87, desc[UR6][R16.64] ;  /* 0x0000000610577981 */ /* 0x0002e2000c1e1100 */
[----:B------:R-:W-:-:S03]  /*10910*/  IMAD.X R11, R8, 0x1, R9, P1 ;  /* 0x00000001080b7824 */ /* 0x000fc600008e0609 */
[----:B------:R1:W3:Y:S01]  /*10920*/  LDG.E.U8 R104, desc[UR6][R18.64] ;  /* 0x0000000612687981 */ /* 0x0002e2000c1e1100 */
[C---:B0-----:R-:W-:Y:S02]  /*10930*/  IMAD R12, R3.reuse, 0x1e, RZ ;  /* 0x0000001e030c7824 */ /* 0x041fe400078e02ff */
[----:B------:R-:W-:Y:S01]  /*10940*/  IMAD R22, R3, 0x1f, RZ ;  /* 0x0000001f03167824 */ /* 0x000fe200078e02ff */
[----:B------:R0:W3:Y:S02]  /*10950*/  LDG.E.U8 R69, desc[UR6][R10.64] ;  /* 0x000000060a457981 */ /* 0x0000e4000c1e1100 */
        /* <DEDUP_REMOVED lines=21> */
[C---:B0-----:R-:W-:Y:S02]  /*10ab0*/  IMAD.SHL.U32 R12, R3.reuse, 0x20, RZ ;  /* 0x00000020030c7824 */ /* 0x041fe400078e00ff */
[----:B------:R-:W-:Y:S01]  /*10ac0*/  IMAD R23, R3, 0x21, RZ ;  /* 0x0000002103177824 */ /* 0x000fe200078e02ff */
[----:B------:R0:W3:Y:S02]  /*10ad0*/  LDG.E.U8 R33, desc[UR6][R10.64] ;  /* 0x000000060a217981 */ /* 0x0000e4000c1e1100 */
        /* <DEDUP_REMOVED lines=16> */
[----:B------:R0:W2:Y:S01]  /*10be0*/  LDG.E.U8 R110, desc[UR6][R12.64] ;  /* 0x000000060c6e7981 */ /* 0x0000a2000c1e1100 */
[----:B------:R-:W-:-:S03]  /*10bf0*/  IMAD.X R9, R21, 0x1, R5, P0 ;  /* 0x0000000115097824 */ /* 0x000fc600000e0605 */
[----:B------:R1:W3:Y:S01]  /*10c00*/  LDG.E.U8 R93, desc[UR6][R16.64] ;  /* 0x00000006105d7981 */ /* 0x0002e2000c1e1100 */
        /* <DEDUP_REMOVED lines=104> */
[----:B----4-:R-:W-:-:S03]  /*11290*/  IADD3 R18, P1, R23, R4, RZ ;  /* 0x0000000417127210 */ /* 0x010fc60007f3e0ff */
        /* <DEDUP_REMOVED lines=81> */
[----:B------:R0:W-:Y:S01]  /*117b0*/  STL [R1+0x40c], R7 ;  /* 0x00040c0701007387 */ /* 0x0001e20000100800 */
[----:B------:R-:W-:Y:S01]  /*117c0*/  IMAD.X R19, R8, 0x1, R10, P1 ;  /* 0x0000000108137824 */ /* 0x000fe200008e060a */
[----:B------:R-:W-:Y:S01]  /*117d0*/  IADD3 R10, P1, R0, R11, RZ ;  /* 0x0000000b000a7210 */ /* 0x000fe20007f3e0ff */
[----:B------:R-:W-:-:S02]  /*117e0*/  IMAD.X R17, R8, 0x1, R15, P2 ;  /* 0x0000000108117824 */ /* 0x000fc400010e060f */
[----:B------:R-:W-:Y:S01]  /*117f0*/  IMAD.X R9, R21, 0x1, R5, P0 ;  /* 0x0000000115097824 */ /* 0x000fe200000e0605 */
[----:B------:R-:W4:Y:S04]  /*11800*/  LDG.E.U8 R28, desc[UR6][R18.64] ;  /* 0x00000006121c7981 */ /* 0x000f28000c1e1100 */
[----:B0-----:R0:W4:Y:S01]  /*11810*/  LDG.E.U8 R7, desc[UR6][R12.64] ;  /* 0x000000060c077981 */ /* 0x001122000c1e1100 */
[----:B------:R-:W-:-:S03]  /*11820*/  IMAD.X R11, R8, 0x1, R9, P1 ;  /* 0x00000001080b7824 */ /* 0x000fc600008e0609 */
[----:B------:R1:W4:Y:S01]  /*11830*/  LDG.E.U8 R129, desc[UR6][R16.64] ;  /* 0x0000000610817981 */ /* 0x000322000c1e1100 */
[----:B0-----:R-:W-:Y:S01]  /*11840*/  IMAD R12, R3, 0x32, RZ ;  /* 0x00000032030c7824 */ /* 0x001fe200078e02ff */
[----:B------:R-:W-:Y:S01]  /*11850*/  IADD3 R18, P1, R23, R4, RZ ;  /* 0x0000000417127210 */ /* 0x000fe20007f3e0ff */
[----:B------:R-:W-:Y:S01]  /*11860*/  IMAD R22, R3, 0x33, RZ ;  /* 0x0000003303167824 */ /* 0x000fe200078e02ff */
[----:B------:R0:W4:Y:S02]  /*11870*/  LDG.E.U8 R136, desc[UR6][R10.64] ;  /* 0x000000060a887981 */ /* 0x000124000c1e1100 */
[C---:B-1----:R-:W-:Y:S02]  /*11880*/  IADD3 R16, P2, R12.reuse, R2, RZ ;  /* 0x000000020c107210 */ /* 0x042fe40007f5e0ff */
[----:B------:R-:W-:Y:S02]  /*11890*/  SHF.R.S32.HI R9, RZ, 0x1f, R12 ;  /* 0x0000001fff097819 */ /* 0x000fe4000001140c */
[----:B------:R-:W-:-:S05]  /*118a0*/  IADD3 R12, P3, R12, R4, RZ ;  /* 0x000000040c0c7210 */ /* 0x000fca0007f7e0ff */
        /* <DEDUP_REMOVED lines=161> */
[C---:B0-----:R-:W-:Y:S02]  /*122c0*/  IMAD.SHL.U32 R12, R3.reuse, 0x40, RZ ;  /* 0x00000040030c7824 */ /* 0x041fe400078e00ff */
        /* <DEDUP_REMOVED lines=9> */
[----:B------:R-:W-:Y:S01]  /*12360*/  IADD3 R18, P1, R0, R18, RZ ;  /* 0x0000001200127210 */ /* 0x000fe20007f3e0ff */
[----:B------:R-:W-:Y:S01]  /*12370*/  IMAD.X R15, R9, 0x1, R5, P2 ;  /* 0x00000001090f7824 */ /* 0x000fe200010e0605 */
[----:B------:R-:W-:Y:S02]  /*12380*/  IADD3 R11, P0, R23, R2, RZ ;  /* 0x00000002170b7210 */ /* 0x000fe40007f1e0ff */
[----:B------:R-:W-:Y:S01]  /*12390*/  SHF.R.S32.HI R21, RZ, 0x1f, R23 ;  /* 0x0000001fff157819 */ /* 0x000fe20000011417 */
[----:B------:R-:W-:Y:S01]  /*123a0*/  IMAD.X R13, R8, 0x1, R13, P3 ;  /* 0x00000001080d7824 */ /* 0x000fe200018e060d */
[----:B------:R-:W-:Y:S01]  /*123b0*/  IADD3 R16, P2, R0, R16, RZ ;  /* 0x0000001000107210 */ /* 0x000fe20007f5e0ff */
[----:B------:R-:W-:Y:S01]  /*123c0*/  IMAD.X R19, R8, 0x1, R10, P1 ;  /* 0x0000000108137824 */ /* 0x000fe200008e060a */
[----:B------:R-:W-:Y:S01]  /*123d0*/  IADD3 R10, P1, R0, R11, RZ ;  /* 0x0000000b000a7210 */ /* 0x000fe20007f3e0ff */
[----:B------:R-:W-:Y:S01]  /*123e0*/  IMAD.X R9, R21, 0x1, R5, P0 ;  /* 0x0000000115097824 */ /* 0x000fe200000e0605 */
[----:B------:R0:W2:Y:S01]  /*123f0*/  LDG.E.U8 R145, desc[UR6][R12.64] ;  /* 0x000000060c917981 */ /* 0x0000a2000c1e1100 */
[----:B------:R-:W-:-:S02]  /*12400*/  IMAD.X R17, R8, 0x1, R15, P2 ;  /* 0x0000000108117824 */ /* 0x000fc400010e060f */
[----:B------:R-:W-:Y:S01]  /*12410*/  IMAD.X R11, R8, 0x1, R9, P1 ;  /* 0x00000001080b7824 */ /* 0x000fe200008e0609 */
[----:B------:R1:W2:Y:S01]  /*12420*/  LDG.E.U8 R24, desc[UR6][R18.64] ;  /* 0x0000000612187981 */ /* 0x0002a2000c1e1100 */
[----:B------:R-:W-:-:S03]  /*12430*/  IMAD R22, R3, 0x43, RZ ;  /* 0x0000004303167824 */ /* 0x000fc600078e02ff */
[----:B------:R1:W2:Y:S01]  /*12440*/  LDG.E.U8 R150, desc[UR6][R16.64] ;  /* 0x0000000610967981 */ /* 0x0002a2000c1e1100 */
[----:B0-----:R-:W-:-:S03]  /*12450*/  IMAD R12, R3, 0x42, RZ ;  /* 0x00000042030c7824 */ /* 0x001fc600078e02ff */
[----:B------:R0:W2:Y:S01]  /*12460*/  LDG.E.U8 R132, desc[UR6][R10.64] ;  /* 0x000000060a847981 */ /* 0x0000a2000c1e1100 */
[----:B-1----:R-:W-:Y:S02]  /*12470*/  IADD3 R18, P1, R23, R4, RZ ;  /* 0x0000000417127210 */ /* 0x002fe40007f3e0ff */
[----:B------:R-:W-:Y:S02]  /*12480*/  SHF.R.S32.HI R9, RZ, 0x1f, R12 ;  /* 0x0000001fff097819 */ /* 0x000fe4000001140c */
[C---:B------:R-:W-:Y:S02]  /*12490*/  IADD3 R16, P2, R12.reuse, R2, RZ ;  /* 0x000000020c107210 */ /* 0x040fe40007f5e0ff */
[----:B------:R-:W-:Y:S01]  /*124a0*/  IADD3 R12, P3, R12, R4, RZ ;  /* 0x000000040c0c7210 */ /* 0x000fe20007f7e0ff */
[--C-:B0-----:R-:W-:Y:S01]  /*124b0*/  IMAD.X R10, R21, 0x1, R6.reuse, P1 ;  /* 0x00000001150a7824 */ /* 0x101fe200008e0606 */
[----:B------:R-:W-:Y:S02]  /*124c0*/  IADD3 R18, P1, R0, R18, RZ ;  /* 0x0000001200127210 */ /* 0x000fe40007f3e0ff */
[----:B------:R-:W-:Y:S01]  /*124d0*/  IADD3 R11, P0, R22, R2, RZ ;  /* 0x00000002160b7210 */ /* 0x000fe20007f1e0ff */
[C---:B------:R-:W-:Y:S01]  /*124e0*/  IMAD.X R13, R9.reuse, 0x1, R6, P3 ;  /* 0x00000001090d7824 */ /* 0x040fe200018e0606 */
[----:B------:R-:W-:Y:S01]  /*124f0*/  SHF.R.S32.HI R15, RZ, 0x1f, R22 ;  /* 0x0000001fff0f7819 */ /* 0x000fe20000011416 */
[----:B------:R-:W-:Y:S01]  /*12500*/  IMAD.X R19, R8, 0x1, R10, P1 ;  /* 0x0000000108137824 */ /* 0x000fe200008e060a */
[C---:B------:R-:W-:Y:S01]  /*12510*/  IADD3 R12, P3, R0.reuse, R12, RZ ;  /* 0x0000000c000c7210 */ /* 0x040fe20007f7e0ff */
[--C-:B------:R-:W-:Y:S01]  /*12520*/  IMAD.X R17, R9, 0x1, R5.reuse, P2 ;  /* 0x0000000109117824 */ /* 0x100fe200010e0605 */
[C---:B------:R-:W-:Y:S01]  /*12530*/  IADD3 R10, P1, R0.reuse, R11, RZ ;  /* 0x0000000b000a7210 */ /* 0x040fe20007f3e0ff */
[----:B------:R-:W-:Y:S01]  /*12540*/  IMAD.X R9, R15, 0x1, R5, P0 ;  /* 0x000000010f097824 */ /* 0x000fe200000e0605 */
[----:B------:R-:W-:Y:S01]  /*12550*/  IADD3 R16, P2, R0, R16, RZ ;  /* 0x0000001000107210 */ /* 0x000fe20007f5e0ff */
[C---:B------:R-:W-:Y:S01]  /*12560*/  IMAD.X R13, R8.reuse, 0x1, R13, P3 ;  /* 0x00000001080d7824 */ /* 0x040fe200018e060d */
[----:B------:R-:W2:Y:S01]  /*12570*/  LDG.E.U8 R131, desc[UR6][R18.64] ;  /* 0x0000000612837981 */ /* 0x000ea2000c1e1100 */
[----:B------:R-:W-:-:S02]  /*12580*/  IMAD.X R11, R8, 0x1, R9, P1 ;  /* 0x00000001080b7824 */ /* 0x000fc400008e0609 */
[----:B------:R-:W-:Y:S01]  /*12590*/  IMAD.X R17, R8, 0x1, R17, P2 ;  /* 0x0000000108117824 */ /* 0x000fe200010e0611 */
[----:B------:R0:W2:Y:S04]  /*125a0*/  LDG.E.U8 R112, desc[UR6][R12.64] ;  /* 0x000000060c707981 */ /* 0x0000a8000c1e1100 */
[----:B------:R1:W2:Y:S04]  /*125b0*/  LDG.E.U8 R95, desc[UR6][R10.64] ;  /* 0x000000060a5f7981 */ /* 0x0002a8000c1e1100 */
[----:B------:R4:W2:Y:S01]  /*125c0*/  LDG.E.U8 R113, desc[UR6][R16.64] ;  /* 0x0000000610717981 */ /* 0x0008a2000c1e1100 */
[----:B0-----:R-:W-:Y:S01]  /*125d0*/  IMAD R12, R3, 0x44, RZ ;  /* 0x00000044030c7824 */ /* 0x001fe200078e02ff */
[----:B-1----:R-:W-:-:S04]  /*125e0*/  IADD3 R10, P0, R22, R4, RZ ;  /* 0x00000004160a7210 */ /* 0x002fc80007f1e0ff */
[----:B------:R-:W-:Y:S02]  /*125f0*/  SHF.R.S32.HI R9, RZ, 0x1f, R12 ;  /* 0x0000001fff097819 */ /* 0x000fe4000001140c */
[----:B----4-:R-:W-:Y:S01]  /*12600*/  IADD3 R16, P3, R12, R2, RZ ;  /* 0x000000020c107210 */ /* 0x010fe20007f7e0ff */
[--C-:B------:R-:W-:Y:S01]  /*12610*/  IMAD.X R11, R15, 0x1, R6.reuse, P0 ;  /* 0x000000010f0b7824 */ /* 0x100fe200000e0606 */
[----:B------:R-:W-:Y:S01]  /*12620*/  IADD3 R10, P1, R0, R10, RZ ;  /* 0x0000000a000a7210 */ /* 0x000fe20007f3e0ff */
[----:B------:R-:W-:Y:S01]  /*12630*/  IMAD R20, R3, 0x45, RZ ;  /* 0x0000004503147824 */ /* 0x000fe200078e02ff */
[----:B------:R-:W-:Y:S01]  /*12640*/  IADD3 R12, P4, R12, R4, RZ ;  /* 0x000000040c0c7210 */ /* 0x000fe20007f9e0ff */
[C---:B------:R-:W-:Y:S01]  /*12650*/  IMAD.X R13, R9.reuse, 0x1, R5, P3 ;  /* 0x00000001090d7824 */ /* 0x040fe200018e0605 */
[----:B------:R-:W-:Y:S01]  /*12660*/  IADD3 R16, P2, R0, R16, RZ ;  /* 0x0000001000107210 */ /* 0x000fe20007f5e0ff */
[----:B------:R-:W-:Y:S01]  /*12670*/  IMAD.X R11, R8, 0x1, R11, P1 ;  /* 0x00000001080b7824 */ /* 0x000fe200008e060b */
[----:B------:R-:W-:Y:S01]  /*12680*/  IADD3 R12, P1, R0, R12, RZ ;  /* 0x0000000c000c7210 */ /* 0x000fe20007f3e0ff */
[----:B------:R-:W-:Y:S01]  /*12690*/  IMAD.X R18, R9, 0x1, R6, P4 ;  /* 0x0000000109127824 */ /* 0x000fe200020e0606 */
[----:B------:R-:W-:Y:S01]  /*126a0*/  IADD3 R19, P0, R20, R2, RZ ;  /* 0x0000000214137210 */ /* 0x000fe20007f1e0ff */
[C---:B------:R-:W-:Y:S01]  /*126b0*/  IMAD.X R17, R8.reuse, 0x1, R13, P2 ;  /* 0x0000000108117824 */ /* 0x040fe200010e060d */
[----:B------:R-:W-:Y:S01]  /*126c0*/  SHF.R.S32.HI R15, RZ, 0x1f, R20 ;  /* 0x0000001fff0f7819 */ /* 0x000fe20000011414 */
[----:B------:R0:W4:Y:S01]  /*126d0*/  LDG.E.U8 R94, desc[UR6][R10.64] ;  /* 0x000000060a5e7981 */ /* 0x000122000c1e1100 */
[----:B------:R-:W-:-:S03]  /*126e0*/  IMAD.X R13, R8, 0x1, R18, P1 ;  /* 0x00000001080d7824 */ /* 0x000fc600008e0612 */
[----:B------:R-:W-:Y:S01]  /*126f0*/  IMAD.X R9, R15, 0x1, R5, P0 ;  /* 0x000000010f097824 */ /* 0x000fe200000e0605 */
[----:B------:R1:W4:Y:S04]  /*12700*/  LDG.E.U8 R77, desc[UR6][R16.64] ;  /* 0x00000006104d7981 */ /* 0x000328000c1e1100 */
[----:B------:R1:W4:Y:S01]  /*12710*/  LDG.E.U8 R76, desc[UR6][R12.64] ;  /* 0x000000060c4c7981 */ /* 0x000322000c1e1100 */
[----:B0-----:R-:W-:Y:S02]  /*12720*/  IADD3 R10, P2, R0, R19, RZ ;  /* 0x00000013000a7210 */ /* 0x001fe40007f5e0ff */
[----:B-1----:R-:W-:-:S03]  /*12730*/  IADD3 R16, P0, R20, R4, RZ ;  /* 0x0000000414107210 */ /* 0x002fc60007f1e0ff */
[----:B------:R-:W-:Y:S02]  /*12740*/  IMAD.X R11, R8, 0x1, R9, P2 ;  /* 0x00000001080b7824 */ /* 0x000fe400010e0609 */
[----:B------:R-:W-:Y:S02]  /*12750*/  IMAD R13, R3, 0x46, RZ ;  /* 0x00000046030d7824 */ /* 0x000fe400078e02ff */
[----:B------:R-:W-:Y:S01]  /*12760*/  IMAD.X R15, R15, 0x1, R6, P0 ;  /* 0x000000010f0f7824 */ /* 0x000fe200000e0606 */
[----:B------:R-:W-:Y:S01]  /*12770*/  IADD3 R16, P0, R0, R16, RZ ;  /* 0x0000001000107210 */ /* 0x000fe20007f1e0ff */
[----:B------:R0:W4:Y:S01]  /*12780*/  LDG.E.U8 R59, desc[UR6][R10.64] ;  /* 0x000000060a3b7981 */ /* 0x000122000c1e1100 */
[----:B------:R-:W-:Y:S02]  /*12790*/  SHF.R.S32.HI R9, RZ, 0x1f, R13 ;  /* 0x0000001fff097819 */ /* 0x000fe4000001140d */
[C---:B------:R-:W-:Y:S01]  /*127a0*/  IADD3 R12, P1, R13.reuse, R2, RZ ;  /* 0x000000020d0c7210 */ /* 0x040fe20007f3e0ff */
[----:B------:R-:W-:Y:S01]  /*127b0*/  IMAD.X R17, R8, 0x1, R15, P0 ;  /* 0x0000000108117824 */ /* 0x000fe200000e060f */
[----:B------:R1:W-:Y:S02]  /*127c0*/  STL [R1+0x1640], R6 ;  /* 0x0016400601007387 */ /* 0x0003e40000100800 */
[----:B------:R-:W-:Y:S01]  /*127d0*/  IADD3 R12, P0, R0, R12, RZ ;  /* 0x0000000c000c7210 */ /* 0x000fe20007f1e0ff */
[----:B0-----:R-:W-:Y:S01]  /*127e0*/  IMAD.IADD R10, R13, 0x1, R4 ;  /* 0x000000010d0a7824 */ /* 0x001fe200078e0204 */
[----:B------:R-:W3:Y:S01]  /*127f0*/  LDL R21, [R1+0x13d8] ;  /* 0x0013d80001157983 */ /* 0x000ee20000100800 */
[----:B------:R-:W-:-:S02]  /*12800*/  IMAD.X R9, R9, 0x1, R5, P1 ;  /* 0x0000000109097824 */ /* 0x000fc400008e0605 */
[----:B------:R-:W-:Y:S01]  /*12810*/  IMAD R11, R3, 0x47, RZ ;  /* 0x00000047030b7824 */ /* 0x000fe200078e02ff */
[----:B------:R-:W-:Y:S01]  /*12820*/  IADD3 R10, P1, R0, R10, RZ ;  /* 0x0000000a000a7210 */ /* 0x000fe20007f3e0ff */
[----:B------:R0:W4:Y:S01]  /*12830*/  LDG.E.U8 R58, desc[UR6][R16.64] ;  /* 0x00000006103a7981 */ /* 0x000122000c1e1100 */
[----:B------:R-:W-:Y:S02]  /*12840*/  IMAD.X R13, R8, 0x1, R9, P0 ;  /* 0x00000001080d7824 */ /* 0x000fe400000e0609 */
[----:B------:R-:W-:Y:S01]  /*12850*/  IMAD.IADD R9, R11, 0x1, R4 ;  /* 0x000000010b097824 */ /* 0x000fe200078e0204 */
[----:B------:R-:W2:Y:S01]  /*12860*/  LDL R20, [R1+0x13d0] ;  /* 0x0013d00001147983 */ /* 0x000ea20000100800 */
[----:B------:R-:W-:-:S03]  /*12870*/  IMAD R15, R3, 0x48, RZ ;  /* 0x00000048030f7824 */ /* 0x000fc600078e02ff */
[----:B------:R1:W4:Y:S01]  /*12880*/  LDG.E.U8 R41, desc[UR6][R12.64] ;  /* 0x000000060c297981 */ /* 0x000322000c1e1100 */
[----:B0-----:R-:W-:Y:S02]  /*12890*/  IMAD.IADD R16, R11, 0x1, R2 ;  /* 0x000000010b107824 */ /* 0x001fe400078e0202 */
[----:B------:R-:W-:Y:S01]  /*128a0*/  IMAD.X R11, R8, 0x1, R40, P1 ;  /* 0x00000001080b7824 */ /* 0x000fe200008e0628 */
[----:B------:R-:W4:Y:S01]  /*128b0*/  LDL R18, [R1+0x13c8] ;  /* 0x0013c80001127983 */ /* 0x000f220000100800 */
[C---:B------:R-:W-:Y:S02]  /*128c0*/  IMAD R40, R3.reuse, 0x47, RZ ;  /* 0x0000004703287824 */ /* 0x040fe400078e02ff */
[----:B------:R-:W-:Y:S01]  /*128d0*/  IMAD R149, R3, 0x48, RZ ;  /* 0x0000004803957824 */ /* 0x000fe200078e02ff */
[----:B------:R-:W4:Y:S02]  /*128e0*/  LDL R22, [R1+0x1318] ;  /* 0x0013180001167983 */ /* 0x000f240000100800 */
[----:B------:R-:W-:-:S02]  /*128f0*/  IADD3 RZ, P5, R40, R2, RZ ;  /* 0x0000000228ff7210 */ /* 0x000fc40007fbe0ff */
[----:B------:R-:W-:Y:S01]  /*12900*/  SHF.R.S32.HI R40, RZ, 0x1f, R40 ;  /* 0x0000001fff287819 */ /* 0x000fe20000011428 */
[----:B------:R-:W-:Y:S01]  /*12910*/  IMAD R152, R3, 0x49, RZ ;  /* 0x0000004903987824 */ /* 0x000fe200078e02ff */
[----:B------:R-:W-:Y:S01]  /*12920*/  IADD3 R16, P0, R0, R16, RZ ;  /* 0x0000001000107210 */ /* 0x000fe20007f1e0ff */
[C---:B-1----:R-:W-:Y:S01]  /*12930*/  IMAD.IADD R13, R15.reuse, 0x1, R2 ;  /* 0x000000010f0d7824 */ /* 0x042fe200078e0202 */
[----:B------:R-:W4:Y:S01]  /*12940*/  LDL R23, [R1+0x12e4] ;  /* 0x0012e40001177983 */ /* 0x000f220000100800 */
[----:B------:R-:W-:Y:S01]  /*12950*/  IMAD.X R40, R40, 0x1, R5, P5 ;  /* 0x0000000128287824 */ /* 0x000fe200028e0605 */
[----:B------:R-:W-:Y:S01]  /*12960*/  IADD3 R12, P1, R0, R9, RZ ;  /* 0x00000009000c7210 */ /* 0x000fe20007f3e0ff */
[----:B------:R-:W-:Y:S02]  /*12970*/  IMAD.IADD R9, R15, 0x1, R4 ;  /* 0x000000010f097824 */ /* 0x000fe400078e0204 */
[----:B------:R-:W-:Y:S02]  /*12980*/  IMAD.X R17, R8, 0x1, R40, P0 ;  /* 0x0000000108117824 */ /* 0x000fe400000e0628 */
[----:B------:R0:W4:Y:S01]  /*12990*/  LDG.E.U8 R40, desc[UR6][R10.64] ;  /* 0x000000060a287981 */ /* 0x000122000c1e1100 */
[----:B------:R-:W-:-:S02]  /*129a0*/  IADD3 RZ, P5, R149, R2, RZ ;  /* 0x0000000295ff7210 */ /* 0x000fc40007fbe0ff */
[----:B------:R-:W-:Y:S01]  /*129b0*/  SHF.R.S32.HI R149, RZ, 0x1f, R149 ;  /* 0x0000001fff957819 */ /* 0x000fe20000011495 */
[----:B------:R-:W-:Y:S01]  /*129c0*/  IMAD R15, R3, 0x49, RZ ;  /* 0x00000049030f7824 */ /* 0x000fe200078e02ff */
[----:B0-----:R-:W-:Y:S01]  /*129d0*/  IADD3 R10, P0, R0, R13, RZ ;  /* 0x0000000d000a7210 */ /* 0x001fe20007f1e0ff */
[----:B------:R-:W-:Y:S02]  /*129e0*/  IMAD.X R13, R8, 0x1, R14, P1 ;  /* 0x00000001080d7824 */ /* 0x000fe400008e060e */
[----:B------:R0:W4:Y:S01]  /*129f0*/  LDG.E.U8 R14, desc[UR6][R16.64] ;  /* 0x00000006100e7981 */ /* 0x000122000c1e1100 */
[----:B------:R-:W-:Y:S01]  /*12a00*/  IMAD.X R149, R149, 0x1, R5, P5 ;  /* 0x0000000195957824 */ /* 0x000fe200028e0605 */
[----:B------:R-:W-:Y:S01]  /*12a10*/  IADD3 RZ, P5, R152, R2, RZ ;  /* 0x0000000298ff7210 */ /* 0x000fe20007fbe0ff */
[C---:B------:R-:W-:Y:S01]  /*12a20*/  IMAD R19, R3.reuse, 0x4a, RZ ;  /* 0x0000004a03137824 */ /* 0x040fe200078e02ff */
[----:B------:R1:W4:Y:S01]  /*12a30*/  LDG.E.U8 R6, desc[UR6][R12.64] ;  /* 0x000000060c067981 */ /* 0x000322000c1e1100 */
[----:B0-----:R-:W-:Y:S01]  /*12a40*/  IADD3 R16, P1, R0, R9, RZ ;  /* 0x0000000900107210 */ /* 0x001fe20007f3e0ff */
[----:B------:R-:W-:Y:S01]  /*12a50*/  IMAD R9, R3, 0x4a, RZ ;  /* 0x0000004a03097824 */ /* 0x000fe200078e02ff */
[----:B------:R-:W-:Y:S01]  /*12a60*/  SHF.R.S32.HI R152, RZ, 0x1f, R152 ;  /* 0x0000001fff987819 */ /* 0x000fe20000011498 */
[----:B-1----:R-:W-:-:S02]  /*12a70*/  IMAD.IADD R12, R15, 0x1, R2 ;  /* 0x000000010f0c7824 */ /* 0x002fc400078e0202 */
[C---:B------:R-:W-:Y:S01]  /*12a80*/  IMAD.X R17, R8.reuse, 0x1, R148, P1 ;  /* 0x0000000108117824 */ /* 0x040fe200008e0694 */
[----:B------:R-:W-:Y:S01]  /*12a90*/  IADD3 RZ, P2, R19, R2, RZ ;  /* 0x0000000213ff7210 */ /* 0x000fe20007f5e0ff */
[----:B------:R-:W-:Y:S01]  /*12aa0*/  IMAD.X R11, R8, 0x1, R149, P0 ;  /* 0x00000001080b7824 */ /* 0x000fe200000e0695 */
[----:B------:R-:W-:Y:S01]  /*12ab0*/  IADD3 R12, P0, R0, R12, RZ ;  /* 0x0000000c000c7210 */ /* 0x000fe20007f1e0ff */
[----:B------:R-:W-:Y:S01]  /*12ac0*/  IMAD.X R152, R152, 0x1, R5, P5 ;  /* 0x0000000198987824 */ /* 0x000fe200028e0605 */
[----:B------:R0:W4:Y:S01]  /*12ad0*/  LDG.E.U8 R148, desc[UR6][R16.64] ;  /* 0x0000000610947981 */ /* 0x000122000c1e1100 */
[----:B------:R-:W-:Y:S02]  /*12ae0*/  SHF.R.S32.HI R19, RZ, 0x1f, R19 ;  /* 0x0000001fff137819 */ /* 0x000fe40000011413 */
[----:B------:R-:W-:Y:S01]  /*12af0*/  IMAD.X R13, R8, 0x1, R152, P0 ;  /* 0x00000001080d7824 */ /* 0x000fe200000e0698 */
[----:B------:R1:W4:Y:S01]  /*12b00*/  LDG.E.U8 R149, desc[UR6][R10.64] ;  /* 0x000000060a957981 */ /* 0x000322000c1e1100 */
[----:B0-----:R-:W-:-:S02]  /*12b10*/  IMAD.IADD R16, R9, 0x1, R2 ;  /* 0x0000000109107824 */ /* 0x001fc400078e0202 */
[----:B------:R-:W-:-:S03]  /*12b20*/  IMAD.X R19, R19, 0x1, R5, P2 ;  /* 0x0000000113137824 */ /* 0x000fc600010e0605 */
[----:B------:R-:W-:-:S05]  /*12b30*/  IADD3 R16, P0, R0, R16, RZ ;  /* 0x0000001000107210 */ /* 0x000fca0007f1e0ff */
[----:B------:R-:W-:Y:S02]  /*12b40*/  IMAD.X R17, R8, 0x1, R19, P0 ;  /* 0x0000000108117824 */ /* 0x000fe400000e0613 */
[----:B------:R-:W4:Y:S01]  /*12b50*/  LDL R19, [R1+0x13c0] ;  /* 0x0013c00001137983 */ /* 0x000f220000100800 */
[--C-:B-1----:R-:W-:Y:S02]  /*12b60*/  IMAD.IADD R10, R15, 0x1, R4.reuse ;  /* 0x000000010f0a7824 */ /* 0x102fe400078e0204 */
[----:B------:R-:W-:Y:S01]  /*12b70*/  IMAD R15, R3, 0x4b, RZ ;  /* 0x0000004b030f7824 */ /* 0x000fe200078e02ff */
[----:B------:R-:W4:Y:S02]  /*12b80*/  LDG.E.U8 R250, desc[UR6][R16.64] ;  /* 0x0000000610fa7981 */ /* 0x000f24000c1e1100 */
[----:B------:R-:W-:Y:S01]  /*12b90*/  IADD3 R10, P1, R0, R10, RZ ;  /* 0x0000000a000a7210 */ /* 0x000fe20007f3e0ff */
[----:B------:R-:W-:-:S04]  /*12ba0*/  IMAD.IADD R9, R9, 0x1, R4 ;  /* 0x0000000109097824 */ /* 0x000fc800078e0204 */
[----:B------:R-:W-:Y:S02]  /*12bb0*/  IMAD.X R11, R8, 0x1, R130, P1 ;  /* 0x00000001080b7824 */ /* 0x000fe400008e0682 */
[----:B------:R0:W4:Y:S04]  /*12bc0*/  LDG.E.U8 R130, desc[UR6][R12.64] ;  /* 0x000000060c827981 */ /* 0x000128000c1e1100 */
[----:B------:R1:W4:Y:S01]  /*12bd0*/  LDG.E.U8 R251, desc[UR6][R10.64] ;  /* 0x000000060afb7981 */ /* 0x000322000c1e1100 */
[----:B0-----:R-:W-:Y:S01]  /*12be0*/  IMAD.IADD R13, R15, 0x1, R2 ;  /* 0x000000010f0d7824 */ /* 0x001fe200078e0202 */
[----:B------:R-:W-:-:S04]  /*12bf0*/  IADD3 R12, P1, R0, R9, RZ ;  /* 0x00000009000c7210 */ /* 0x000fc80007f3e0ff */
[----:B-1----:R-:W-:Y:S01]  /*12c00*/  IADD3 R10, P0, R0, R13, RZ ;  /* 0x0000000d000a7210 */ /* 0x002fe20007f1e0ff */
[----:B------:R-:W-:Y:S02]  /*12c10*/  IMAD.IADD R9, R15, 0x1, R4 ;  /* 0x000000010f097824 */ /* 0x000fe400078e0204 */
[C---:B------:R-:W-:Y:S02]  /*12c20*/  IMAD R15, R3.reuse, 0x4c, RZ ;  /* 0x0000004c030f7824 */ /* 0x040fe400078e02ff */
[----:B---3--:R-:W-:Y:S02]  /*12c30*/  IMAD.X R13, R8, 0x1, R21, P1 ;  /* 0x00000001080d7824 */ /* 0x008fe400008e0615 */
[----:B------:R-:W-:Y:S01]  /*12c40*/  IMAD R21, R3, 0x4b, RZ ;  /* 0x0000004b03157824 */ /* 0x000fe200078e02ff */
[----:B------:R-:W-:Y:S02]  /*12c50*/  IADD3 R16, P1, R0, R9, RZ ;  /* 0x0000000900107210 */ /* 0x000fe40007f3e0ff */
[----:B------:R0:W3:Y:S02]  /*12c60*/  LDG.E.U8 R249, desc[UR6][R12.64] ;  /* 0x000000060cf97981 */ /* 0x0000e4000c1e1100 */
[----:B------:R-:W-:-:S02]  /*12c70*/  IADD3 RZ, P2, R21, R2, RZ ;  /* 0x0000000215ff7210 */ /* 0x000fc40007f5e0ff */
[----:B------:R-:W-:Y:S01]  /*12c80*/  SHF.R.S32.HI R21, RZ, 0x1f, R21 ;  /* 0x0000001fff157819 */ /* 0x000fe20000011415 */
[----:B--2---:R-:W-:-:S04]  /*12c90*/  IMAD.X R17, R8, 0x1, R20, P1 ;  /* 0x0000000108117824 */ /* 0x004fc800008e0614 */
[----:B------:R-:W-:Y:S01]  /*12ca0*/  IMAD.X R21, R21, 0x1, R5, P2 ;  /* 0x0000000115157824 */ /* 0x000fe200010e0605 */
[----:B------:R-:W2:Y:S01]  /*12cb0*/  LDG.E.U8 R247, desc[UR6][R16.64] ;  /* 0x0000000610f77981 */ /* 0x000ea2000c1e1100 */
[----:B------:R-:W-:Y:S02]  /*12cc0*/  IMAD R20, R3, 0x4c, RZ ;  /* 0x0000004c03147824 */ /* 0x000fe400078e02ff */
[----:B------:R-:W-:Y:S02]  /*12cd0*/  IMAD.X R11, R8, 0x1, R21, P0 ;  /* 0x00000001080b7824 */ /* 0x000fe400000e0615 */
[----:B------:R-:W3:Y:S01]  /*12ce0*/  LDL R21, [R1+0x13b8] ;  /* 0x0013b80001157983 */ /* 0x000ee20000100800 */
[----:B------:R-:W-:Y:S01]  /*12cf0*/  IADD3 RZ, P2, R20, R2, RZ ;  /* 0x0000000214ff7210 */ /* 0x000fe20007f5e0ff */
[----:B0-----:R-:W-:Y:S01]  /*12d00*/  IMAD.IADD R12, R15, 0x1, R2 ;  /* 0x000000010f0c7824 */ /* 0x001fe200078e0202 */
[----:B------:R-:W-:Y:S01]  /*12d10*/  SHF.R.S32.HI R20, RZ, 0x1f, R20 ;  /* 0x0000001fff147819 */ /* 0x000fe20000011414 */
[----:B------:R0:W2:Y:S03]  /*12d20*/  LDG.E.U8 R248, desc[UR6][R10.64] ;  /* 0x000000060af87981 */ /* 0x0000a6000c1e1100 */
[----:B------:R-:W-:Y:S01]  /*12d30*/  IADD3 R12, P0, R0, R12, RZ ;  /* 0x0000000c000c7210 */ /* 0x000fe20007f1e0ff */
[----:B------:R-:W-:-:S02]  /*12d40*/  IMAD.X R20, R20, 0x1, R5, P2 ;  /* 0x0000000114147824 */ /* 0x000fc400010e0605 */
[----:B0-----:R-:W-:-:S05]  /*12d50*/  IMAD.IADD R10, R15, 0x1, R4 ;  /* 0x000000010f0a7824 */ /* 0x001fca00078e0204 */
[----:B------:R-:W-:Y:S01]  /*12d60*/  IADD3 R10, P1, R0, R10, RZ ;  /* 0x0000000a000a7210 */ /* 0x000fe20007f3e0ff */
[C---:B------:R-:W-:Y:S02]  /*12d70*/  IMAD.X R13, R8.reuse, 0x1, R20, P0 ;  /* 0x00000001080d7824 */ /* 0x040fe400000e0614 */
[----:B------:R-:W2:Y:S02]  /*12d80*/  LDL R20, [R1+0x13b0] ;  /* 0x0013b00001147983 */ /* 0x000ea40000100800 */
[----:B----4-:R-:W-:Y:S02]  /*12d90*/  IMAD.X R11, R8, 0x1, R18, P1 ;  /* 0x00000001080b7824 */ /* 0x010fe400008e0612 */
[C---:B------:R-:W-:Y:S01]  /*12da0*/  IMAD R18, R3.reuse, 0x4d, RZ ;  /* 0x0000004d03127824 */ /* 0x040fe200078e02ff */
[----:B------:R0:W4:Y:S01]  /*12db0*/  LDG.E.U8 R246, desc[UR6][R12.64] ;  /* 0x000000060cf67981 */ /* 0x000122000c1e1100 */
[----:B------:R-:W-:-:S03]  /*12dc0*/  IMAD R9, R3, 0x4d, RZ ;  /* 0x0000004d03097824 */ /* 0x000fc600078e02ff */
[----:B------:R-:W-:Y:S01]  /*12dd0*/  IADD3 RZ, P2, R18, R2, RZ ;  /* 0x0000000212ff7210 */ /* 0x000fe20007f5e0ff */
[----:B------:R-:W-:Y:S01]  /*12de0*/  IMAD.IADD R16, R9, 0x1, R2 ;  /* 0x0000000109107824 */ /* 0x000fe200078e0202 */
[----:B------:R-:W-:Y:S01]  /*12df0*/  SHF.R.S32.HI R18, RZ, 0x1f, R18 ;  /* 0x0000001fff127819 */ /* 0x000fe20000011412 */
[----:B------:R-:W-:Y:S01]  /*12e00*/  IMAD R15, R3, 0x4e, RZ ;  /* 0x0000004e030f7824 */ /* 0x000fe200078e02ff */
[----:B------:R1:W4:Y:S01]  /*12e10*/  LDG.E.U8 R245, desc[UR6][R10.64] ;  /* 0x000000060af57981 */ /* 0x000322000c1e1100 */
[----:B------:R-:W-:Y:S01]  /*12e20*/  IMAD.IADD R9, R9, 0x1, R4 ;  /* 0x0000000109097824 */ /* 0x000fe200078e0204 */
[----:B------:R-:W-:Y:S01]  /*12e30*/  IADD3 R16, P0, R0, R16, RZ ;  /* 0x0000001000107210 */ /* 0x000fe20007f1e0ff */
[----:B------:R-:W-:Y:S02]  /*12e40*/  IMAD.X R18, R18, 0x1, R5, P2 ;  /* 0x0000000112127824 */ /* 0x000fe400010e0605 */
[----:B0-----:R-:W-:Y:S01]  /*12e50*/  IMAD.IADD R13, R15, 0x1, R2 ;  /* 0x000000010f0d7824 */ /* 0x001fe200078e0202 */
[----:B------:R-:W-:Y:S01]  /*12e60*/  IADD3 R12, P1, R0, R9, RZ ;  /* 0x00000009000c7210 */ /* 0x000fe20007f3e0ff */
[----:B------:R-:W-:-:S02]  /*12e70*/  IMAD.X R17, R8, 0x1, R18, P0 ;  /* 0x0000000108117824 */ /* 0x000fc400000e0612 */
[----:B------:R-:W4:Y:S01]  /*12e80*/  LDL R18, [R1+0x13a8] ;  /* 0x0013a80001127983 */ /* 0x000f220000100800 */
[----:B-1----:R-:W-:Y:S01]  /*12e90*/  IADD3 R10, P0, R0, R13, RZ ;  /* 0x0000000d000a7210 */ /* 0x002fe20007f1e0ff */
[----:B------:R-:W-:Y:S02]  /*12ea0*/  IMAD.IADD R9, R15, 0x1, R4 ;  /* 0x000000010f097824 */ /* 0x000fe400078e0204 */
[----:B------:R0:W4:Y:S01]  /*12eb0*/  LDG.E.U8 R244, desc[UR6][R16.64] ;  /* 0x0000000610f47981 */ /* 0x000122000c1e1100 */
[----:B------:R-:W-:Y:S02]  /*12ec0*/  IMAD.X R13, R8, 0x1, R19, P1 ;  /* 0x00000001080d7824 */ /* 0x000fe400008e0613 */
[C---:B------:R-:W-:Y:S01]  /*12ed0*/  IMAD R19, R3.reuse, 0x4e, RZ ;  /* 0x0000004e03137824 */ /* 0x040fe200078e02ff */
[----:B0-----:R-:W-:Y:S01]  /*12ee0*/  IADD3 R16, P1, R0, R9, RZ ;  /* 0x0000000900107210 */ /* 0x001fe20007f3e0ff */
[----:B------:R-:W-:Y:S01]  /*12ef0*/  IMAD R15, R3, 0x4f, RZ ;  /* 0x0000004f030f7824 */ /* 0x000fe200078e02ff */
[----:B------:R0:W4:Y:S02]  /*12f00*/  LDG.E.U8 R243, desc[UR6][R12.64] ;  /* 0x000000060cf37981 */ /* 0x000124000c1e1100 */
[----:B------:R-:W-:-:S02]  /*12f10*/  IADD3 RZ, P2, R19, R2, RZ ;  /* 0x0000000213ff7210 */ /* 0x000fc40007f5e0ff */
[----:B------:R-:W-:-:S05]  /*12f20*/  SHF.R.S32.HI R19, RZ, 0x1f, R19 ;  /* 0x0000001fff137819 */ /* 0x000fca0000011413 */
[----:B------:R-:W-:-:S04]  /*12f30*/  IMAD.X R19, R19, 0x1, R5, P2 ;  /* 0x0000000113137824 */ /* 0x000fc800010e0605 */
[----:B------:R-:W-:Y:S02]  /*12f40*/  IMAD.X R11, R8, 0x1, R19, P0 ;  /* 0x00000001080b7824 */ /* 0x000fe400000e0613 */
[----:B------:R-:W4:Y:S04]  /*12f50*/  LDL R19, [R1+0x13a0] ;  /* 0x0013a00001137983 */ /* 0x000f280000100800 */
[----:B------:R1:W4:Y:S01]  /*12f60*/  LDG.E.U8 R242, desc[UR6][R10.64] ;  /* 0x000000060af27981 */ /* 0x000322000c1e1100 */
[C---:B0-----:R-:W-:Y:S02]  /*12f70*/  IMAD.IADD R12, R15.reuse, 0x1, R2 ;  /* 0x000000010f0c7824 */ /* 0x041fe400078e0202 */
[----:B-1----:R-:W-:-:S03]  /*12f80*/  IMAD.IADD R10, R15, 0x1, R4 ;  /* 0x000000010f0a7824 */ /* 0x002fc600078e0204 */
[----:B------:R-:W-:Y:S01]  /*12f90*/  IADD3 R12, P0, R0, R12, RZ ;  /* 0x0000000c000c7210 */ /* 0x000fe20007f1e0ff */
[C---:B------:R-:W-:Y:S02]  /*12fa0*/  IMAD R9, R3.reuse, 0x50, RZ ;  /* 0x0000005003097824 */ /* 0x040fe400078e02ff */
[C---:B------:R-:W-:Y:S02]  /*12fb0*/  IMAD R15, R3.reuse, 0x51, RZ ;  /* 0x00000051030f7824 */ /* 0x040fe400078e02ff */
[----:B---3--:R-:W-:Y:S02]  /*12fc0*/  IMAD.X R17, R8, 0x1, R21, P1 ;  /* 0x0000000108117824 */ /* 0x008fe400008e0615 */
[----:B------:R-:W-:Y:S01]  /*12fd0*/  IMAD R21, R3, 0x4f, RZ ;  /* 0x0000004f03157824 */ /* 0x000fe200078e02ff */
[----:B------:R-:W-:Y:S02]  /*12fe0*/  IADD3 R10, P1, R0, R10, RZ ;  /* 0x0000000a000a7210 */ /* 0x000fe40007f3e0ff */
[----:B------:R0:W3:Y:S02]  /*12ff0*/  LDG.E.U8 R241, desc[UR6][R16.64] ;  /* 0x0000000610f17981 */ /* 0x0000e4000c1e1100 */
[----:B------:R-:W-:-:S02]  /*13000*/  IADD3 RZ, P2, R21, R2, RZ ;  /* 0x0000000215ff7210 */ /* 0x000fc40007f5e0ff */
[----:B------:R-:W-:-:S05]  /*13010*/  SHF.R.S32.HI R21, RZ, 0x1f, R21 ;  /* 0x0000001fff157819 */ /* 0x000fca0000011415 */
[----:B------:R-:W-:-:S04]  /*13020*/  IMAD.X R21, R21, 0x1, R5, P2 ;  /* 0x0000000115157824 */ /* 0x000fc800010e0605 */
[C---:B------:R-:W-:Y:S02]  /*13030*/  IMAD.X R13, R8.reuse, 0x1, R21, P0 ;  /* 0x00000001080d7824 */ /* 0x040fe400000e0615 */
[----:B------:R-:W3:Y:S01]  /*13040*/  LDL R21, [R1+0x1398] ;  /* 0x0013980001157983 */ /* 0x000ee20000100800 */
[----:B--2---:R-:W-:Y:S02]  /*13050*/  IMAD.X R11, R8, 0x1, R20, P1 ;  /* 0x00000001080b7824 */ /* 0x004fe400008e0614 */
[----:B------:R-:W-:Y:S01]  /*13060*/  IMAD R20, R3, 0x50, RZ ;  /* 0x0000005003147824 */ /* 0x000fe200078e02ff */
[----:B------:R1:W2:Y:S01]  /*13070*/  LDG.E.U8 R240, desc[UR6][R12.64] ;  /* 0x000000060cf07981 */ /* 0x0002a2000c1e1100 */
[----:B0-----:R-:W-:-:S03]  /*13080*/  IMAD.IADD R16, R9, 0x1, R2 ;  /* 0x0000000109107824 */ /* 0x001fc600078e0202 */
[----:B------:R-:W-:Y:S01]  /*13090*/  IADD3 RZ, P2, R20, R2, RZ ;  /* 0x0000000214ff7210 */ /* 0x000fe20007f5e0ff */
[----:B------:R-:W-:Y:S01]  /*130a0*/  IMAD.IADD R9, R9, 0x1, R4 ;  /* 0x0000000109097824 */ /* 0x000fe200078e0204 */
[----:B------:R-:W-:Y:S01]  /*130b0*/  SHF.R.S32.HI R20, RZ, 0x1f, R20 ;  /* 0x0000001fff147819 */ /* 0x000fe20000011414 */
[----:B------:R0:W2:Y:S01]  /*130c0*/  LDG.E.U8 R239, desc[UR6][R10.64] ;  /* 0x000000060aef7981 */ /* 0x0000a2000c1e1100 */
[C---:B------:R-:W-:Y:S01]  /*130d0*/  IADD3 R16, P0, R0.reuse, R16, RZ ;  /* 0x0000001000107210 */ /* 0x040fe20007f1e0ff */
[----:B-1----:R-:W-:Y:S01]  /*130e0*/  IMAD.IADD R13, R15, 0x1, R2 ;  /* 0x000000010f0d7824 */ /* 0x002fe200078e0202 */
[----:B------:R-:W-:Y:S01]  /*130f0*/  IADD3 R12, P1, R0, R9, RZ ;  /* 0x00000009000c7210 */ /* 0x000fe20007f3e0ff */
[----:B------:R-:W-:-:S04]  /*13100*/  IMAD.X R20, R20, 0x1, R5, P2 ;  /* 0x0000000114147824 */ /* 0x000fc800010e0605 */
[----:B------:R-:W-:Y:S01]  /*13110*/  IMAD.X R17, R8, 0x1, R20, P0 ;  /* 0x0000000108117824 */ /* 0x000fe200000e0614 */
[----:B0-----:R-:W-:Y:S01]  /*13120*/  IADD3 R10, P0, R0, R13, RZ ;  /* 0x0000000d000a7210 */ /* 0x001fe20007f1e0ff */
[----:B------:R-:W2:Y:S01]  /*13130*/  LDL R20, [R1+0x1390] ;  /* 0x0013900001147983 */ /* 0x000ea20000100800 */
[----:B----4-:R-:W-:Y:S02]  /*13140*/  IMAD.X R13, R8, 0x1, R18, P1 ;  /* 0x00000001080d7824 */ /* 0x010fe400008e0612 */
[----:B------:R-:W-:Y:S01]  /*13150*/  IMAD R18, R3, 0x51, RZ ;  /* 0x0000005103127824 */ /* 0x000fe200078e02ff */
[----:B------:R0:W4:Y:S01]  /*13160*/  LDG.E.U8 R238, desc[UR6][R16.64] ;  /* 0x0000000610ee7981 */ /* 0x000122000c1e1100 */
[----:B------:R-:W-:-:S03]  /*13170*/  IMAD.IADD R9, R15, 0x1, R4 ;  /* 0x000000010f097824 */ /* 0x000fc600078e0204 */
[----:B------:R-:W-:Y:S01]  /*13180*/  IADD3 RZ, P2, R18, R2, RZ ;  /* 0x0000000212ff7210 */ /* 0x000fe20007f5e0ff */
[----:B------:R1:W4:Y:S01]  /*13190*/  LDG.E.U8 R237, desc[UR6][R12.64] ;  /* 0x000000060ced7981 */ /* 0x000322000c1e1100 */
[----:B------:R-:W-:Y:S02]  /*131a0*/  SHF.R.S32.HI R18, RZ, 0x1f, R18 ;  /* 0x0000001fff127819 */ /* 0x000fe40000011412 */
[----:B0-----:R-:W-:-:S03]  /*131b0*/  IADD3 R16, P1, R0, R9, RZ ;  /* 0x0000000900107210 */ /* 0x001fc60007f3e0ff */
[----:B------:R-:W-:-:S04]  /*131c0*/  IMAD.X R18, R18, 0x1, R5, P2 ;  /* 0x0000000112127824 */ /* 0x000fc800010e0605 */
[----:B------:R-:W-:Y:S02]  /*131d0*/  IMAD.X R11, R8, 0x1, R18, P0 ;  /* 0x00000001080b7824 */ /* 0x000fe400000e0612 */
[----:B------:R-:W4:Y:S01]  /*131e0*/  LDL R18, [R1+0x1388] ;  /* 0x0013880001127983 */ /* 0x000f220000100800 */
[----:B------:R-:W-:-:S03]  /*131f0*/  IMAD R15, R3, 0x52, RZ ;  /* 0x00000052030f7824 */ /* 0x000fc600078e02ff */
[----:B------:R0:W4:Y:S01]  /*13200*/  LDG.E.U8 R236, desc[UR6][R10.64] ;  /* 0x000000060aec7981 */ /* 0x000122000c1e1100 */
[----:B-1----:R-:W-:-:S05]  /*13210*/  IMAD.IADD R12, R15, 0x1, R2 ;  /* 0x000000010f0c7824 */ /* 0x002fca00078e0202 */
[----:B------:R-:W-:Y:S01]  /*13220*/  IADD3 R12, P0, R0, R12, RZ ;  /* 0x0000000c000c7210 */ /* 0x000fe20007f1e0ff */
[----:B------:R-:W-:Y:S02]  /*13230*/  IMAD.X R17, R8, 0x1, R19, P1 ;  /* 0x0000000108117824 */ /* 0x000fe400008e0613 */
[----:B------:R-:W-:Y:S02]  /*13240*/  IMAD R19, R3, 0x52, RZ ;  /* 0x0000005203137824 */ /* 0x000fe400078e02ff */
[----:B0-----:R-:W-:Y:S01]  /*13250*/  IMAD.IADD R10, R15, 0x1, R4 ;  /* 0x000000010f0a7824 */ /* 0x001fe200078e0204 */
[----:B------:R0:W4:Y:S02]  /*13260*/  LDG.E.U8 R235, desc[UR6][R16.64] ;  /* 0x0000000610eb7981 */ /* 0x000124000c1e1100 */
[----:B------:R-:W-:Y:S02]  /*13270*/  IADD3 RZ, P2, R19, R2, RZ ;  /* 0x0000000213ff7210 */ /* 0x000fe40007f5e0ff */
[----:B------:R-:W-:-:S05]  /*13280*/  SHF.R.S32.HI R19, RZ, 0x1f, R19 ;  /* 0x0000001fff137819 */ /* 0x000fca0000011413 */
[----:B------:R-:W-:-:S04]  /*13290*/  IMAD.X R19, R19, 0x1, R5, P2 ;  /* 0x0000000113137824 */ /* 0x000fc800010e0605 */
[----:B------:R-:W-:Y:S02]  /*132a0*/  IMAD.X R13, R8, 0x1, R19, P0 ;  /* 0x00000001080d7824 */ /* 0x000fe400000e0613 */
[----:B------:R-:W4:Y:S01]  /*132b0*/  LDL R19, [R1+0x1380] ;  /* 0x0013800001137983 */ /* 0x000f220000100800 */
[----:B------:R-:W-:Y:S01]  /*132c0*/  IADD3 R10, P1, R0, R10, RZ ;  /* 0x0000000a000a7210 */ /* 0x000fe20007f3e0ff */
[C---:B------:R-:W-:Y:S02]  /*132d0*/  IMAD R9, R3.reuse, 0x53, RZ ;  /* 0x0000005303097824 */ /* 0x040fe400078e02ff */
[----:B------:R-:W-:Y:S01]  /*132e0*/  IMAD R15, R3, 0x54, RZ ;  /* 0x00000054030f7824 */ /* 0x000fe200078e02ff */
[----:B------:R1:W4:Y:S01]  /*132f0*/  LDG.E.U8 R234, desc[UR6][R12.64] ;  /* 0x000000060cea7981 */ /* 0x000322000c1e1100 */
[C---:B0-----:R-:W-:Y:S02]  /*13300*/  IMAD.IADD R16, R9.reuse, 0x1, R2 ;  /* 0x0000000109107824 */ /* 0x041fe400078e0202 */
[----:B------:R-:W-:-:S03]  /*13310*/  IMAD.IADD R9, R9, 0x1, R4 ;  /* 0x0000000109097824 */ /* 0x000fc600078e0204 */
[----:B------:R-:W-:Y:S01]  /*13320*/  IADD3 R16, P0, R0, R16, RZ ;  /* 0x0000001000107210 */ /* 0x000fe20007f1e0ff */
[----:B-1----:R-:W-:Y:S02]  /*13330*/  IMAD.IADD R13, R15, 0x1, R2 ;  /* 0x000000010f0d7824 */ /* 0x002fe400078e0202 */
[----:B---3--:R-:W-:Y:S02]  /*13340*/  IMAD.X R11, R8, 0x1, R21, P1 ;  /* 0x00000001080b7824 */ /* 0x008fe400008e0615 */
[----:B------:R-:W-:Y:S01]  /*13350*/  IMAD R21, R3, 0x53, RZ ;  /* 0x0000005303157824 */ /* 0x000fe200078e02ff */
[----:B------:R-:W-:Y:S02]  /*13360*/  IADD3 R12, P1, R0, R9, RZ ;  /* 0x00000009000c7210 */ /* 0x000fe40007f3e0ff */
[----:B------:R0:W3:Y:S02]  /*13370*/  LDG.E.U8 R233, desc[UR6][R10.64] ;  /* 0x000000060ae97981 */ /* 0x0000e4000c1e1100 */
[----:B------:R-:W-:-:S02]  /*13380*/  IADD3 RZ, P2, R21, R2, RZ ;  /* 0x0000000215ff7210 */ /* 0x000fc40007f5e0ff */
[----:B------:R-:W-:-:S05]  /*13390*/  SHF.R.S32.HI R21, RZ, 0x1f, R21 ;  /* 0x0000001fff157819 */ /* 0x000fca0000011415 */
[----:B------:R-:W-:-:S04]  /*133a0*/  IMAD.X R21, R21, 0x1, R5, P2 ;  /* 0x0000000115157824 */ /* 0x000fc800010e0605 */
[----:B------:R-:W-:Y:S01]  /*133b0*/  IMAD.X R17, R8, 0x1, R21, P0 ;  /* 0x0000000108117824 */ /* 0x000fe200000e0615 */
[----:B0-----:R-:W-:Y:S01]  /*133c0*/  IADD3 R10, P0, R0, R13, RZ ;  /* 0x0000000d000a7210 */ /* 0x001fe20007f1e0ff */
[----:B------:R-:W3:Y:S01]  /*133d0*/  LDL R21, [R1+0x1378] ;  /* 0x0013780001157983 */ /* 0x000ee20000100800 */
[----:B--2---:R-:W-:-:S03]  /*133e0*/  IMAD.X R13, R8, 0x1, R20, P1 ;  /* 0x00000001080d7824 */ /* 0x004fc600008e0614 */
[----:B------:R0:W2:Y:S01]  /*133f0*/  LDG.E.U8 R232, desc[UR6][R16.64] ;  /* 0x0000000610e87981 */ /* 0x0000a2000c1e1100 */
[----:B------:R-:W-:Y:S02]  /*13400*/  IMAD R20, R3, 0x54, RZ ;  /* 0x0000005403147824 */ /* 0x000fe400078e02ff */
[----:B------:R-:W-:Y:S01]  /*13410*/  IMAD.IADD R9, R15, 0x1, R4 ;  /* 0x000000010f097824 */ /* 0x000fe200078e0204 */
[----:B------:R1:W2:Y:S02]  /*13420*/  LDG.E.U8 R231, desc[UR6][R12.64] ;  /* 0x000000060ce77981 */ /* 0x0002a4000c1e1100 */
[----:B------:R-:W-:Y:S02]  /*13430*/  IADD3 RZ, P2, R20, R2, RZ ;  /* 0x0000000214ff7210 */ /* 0x000fe40007f5e0ff */
[----:B------:R-:W-:Y:S02]  /*13440*/  SHF.R.S32.HI R20, RZ, 0x1f, R20 ;  /* 0x0000001fff147819 */ /* 0x000fe40000011414 */
[----:B0-----:R-:W-:-:S03]  /*13450*/  IADD3 R16, P1, R0, R9, RZ ;  /* 0x0000000900107210 */ /* 0x001fc60007f3e0ff */
[----:B------:R-:W-:Y:S02]  /*13460*/  IMAD.X R20, R20, 0x1, R5, P2 ;  /* 0x0000000114147824 */ /* 0x000fe400010e0605 */
[C---:B------:R-:W-:Y:S02]  /*13470*/  IMAD R15, R3.reuse, 0x55, RZ ;  /* 0x00000055030f7824 */ /* 0x040fe400078e02ff */
[C---:B------:R-:W-:Y:S02]  /*13480*/  IMAD.X R11, R8.reuse, 0x1, R20, P0 ;  /* 0x00000001080b7824 */ /* 0x040fe400000e0614 */
[----:B------:R-:W2:Y:S01]  /*13490*/  LDL R20, [R1+0x1370] ;  /* 0x0013700001147983 */ /* 0x000ea20000100800 */
[----:B----4-:R-:W-:Y:S02]  /*134a0*/  IMAD.X R17, R8, 0x1, R18, P1 ;  /* 0x0000000108117824 */ /* 0x010fe400008e0612 */
[----:B------:R-:W-:Y:S01]  /*134b0*/  IMAD R18, R3, 0x55, RZ ;  /* 0x0000005503127824 */ /* 0x000fe200078e02ff */
[----:B------:R0:W4:Y:S01]  /*134c0*/  LDG.E.U8 R230, desc[UR6][R10.64] ;  /* 0x000000060ae67981 */ /* 0x000122000c1e1100 */
[----:B-1----:R-:W-:-:S03]  /*134d0*/  IMAD.IADD R12, R15, 0x1, R2 ;  /* 0x000000010f0c7824 */ /* 0x002fc600078e0202 */
[----:B------:R-:W-:Y:S01]  /*134e0*/  IADD3 RZ, P2, R18, R2, RZ ;  /* 0x0000000212ff7210 */ /* 0x000fe20007f5e0ff */
[----:B------:R-:W-:Y:S01]  /*134f0*/  IMAD R9, R3, 0x56, RZ ;  /* 0x0000005603097824 */ /* 0x000fe200078e02ff */
[----:B------:R-:W-:Y:S01]  /*13500*/  SHF.R.S32.HI R18, RZ, 0x1f, R18 ;  /* 0x0000001fff127819 */ /* 0x000fe20000011412 */
[----:B------:R1:W4:Y:S01]  /*13510*/  LDG.E.U8 R229, desc[UR6][R16.64] ;  /* 0x0000000610e57981 */ /* 0x000322000c1e1100 */
[----:B0-----:R-:W-:Y:S01]  /*13520*/  IMAD.IADD R10, R15, 0x1, R4 ;  /* 0x000000010f0a7824 */ /* 0x001fe200078e0204 */
[----:B------:R-:W-:Y:S02]  /*13530*/  IADD3 R12, P0, R0, R12, RZ ;  /* 0x0000000c000c7210 */ /* 0x000fe40007f1e0ff */
[----:B------:R-:W-:Y:S02]  /*13540*/  IMAD.X R18, R18, 0x1, R5, P2 ;  /* 0x0000000112127824 */ /* 0x000fe400010e0605 */
[----:B------:R-:W-:Y:S02]  /*13550*/  IADD3 R10, P1, R0, R10, RZ ;  /* 0x0000000a000a7210 */ /* 0x000fe40007f3e0ff */
[----:B------:R-:W-:-:S02]  /*13560*/  IMAD.X R13, R8, 0x1, R18, P0 ;  /* 0x00000001080d7824 */ /* 0x000fc400000e0612 */
[----:B------:R-:W4:Y:S01]  /*13570*/  LDL R18, [R1+0x1368] ;  /* 0x0013680001127983 */ /* 0x000f220000100800 */
[----:B-1----:R-:W-:Y:S02]  /*13580*/  IMAD.IADD R16, R9, 0x1, R2 ;  /* 0x0000000109107824 */ /* 0x002fe400078e0202 */
[C---:B------:R-:W-:Y:S01]  /*13590*/  IMAD R15, R3.reuse, 0x57, RZ ;  /* 0x00000057030f7824 */ /* 0x040fe200078e02ff */
[----:B------:R0:W4:Y:S02]  /*135a0*/  LDG.E.U8 R228, desc[UR6][R12.64] ;  /* 0x000000060ce47981 */ /* 0x000124000c1e1100 */
[----:B------:R-:W-:Y:S01]  /*135b0*/  IADD3 R16, P0, R0, R16, RZ ;  /* 0x0000001000107210 */ /* 0x000fe20007f1e0ff */
[----:B------:R-:W-:Y:S02]  /*135c0*/  IMAD.X R11, R8, 0x1, R19, P1 ;  /* 0x00000001080b7824 */ /* 0x000fe400008e0613 */
[----:B------:R-:W-:Y:S02]  /*135d0*/  IMAD R19, R3, 0x56, RZ ;  /* 0x0000005603137824 */ /* 0x000fe400078e02ff */
[----:B------:R-:W-:Y:S01]  /*135e0*/  IMAD.IADD R9, R9, 0x1, R4 ;  /* 0x0000000109097824 */ /* 0x000fe200078e0204 */
[----:B------:R1:W4:Y:S02]  /*135f0*/  LDG.E.U8 R227, desc[UR6][R10.64] ;  /* 0x000000060ae37981 */ /* 0x000324000c1e1100 */
[----:B------:R-:W-:-:S02]  /*13600*/  IADD3 RZ, P2, R19, R2, RZ ;  /* 0x0000000213ff7210 */ /* 0x000fc40007f5e0ff */
[----:B------:R-:W-:-:S05]  /*13610*/  SHF.R.S32.HI R19, RZ, 0x1f, R19 ;  /* 0x0000001fff137819 */ /* 0x000fca0000011413 */
[----:B------:R-:W-:-:S04]  /*13620*/  IMAD.X R19, R19, 0x1, R5, P2 ;  /* 0x0000000113137824 */ /* 0x000fc800010e0605 */
[----:B------:R-:W-:Y:S02]  /*13630*/  IMAD.X R17, R8, 0x1, R19, P0 ;  /* 0x0000000108117824 */ /* 0x000fe400000e0613 */
[----:B------:R-:W4:Y:S01]  /*13640*/  LDL R19, [R1+0x1360] ;  /* 0x0013600001137983 */ /* 0x000f220000100800 */
[C---:B0-----:R-:W-:Y:S01]  /*13650*/  IMAD.IADD R13, R15.reuse, 0x1, R2 ;  /* 0x000000010f0d7824 */ /* 0x041fe200078e0202 */
[C---:B------:R-:W-:Y:S02]  /*13660*/  IADD3 R12, P1, R0.reuse, R9, RZ ;  /* 0x00000009000c7210 */ /* 0x040fe40007f3e0ff */
[----:B------:R0:W4:Y:S02]  /*13670*/  LDG.E.U8 R226, desc[UR6][R16.64] ;  /* 0x0000000610e27981 */ /* 0x000124000c1e1100 */
[----:B-1----:R-:W-:Y:S01]  /*13680*/  IADD3 R10, P0, R0, R13, RZ ;  /* 0x0000000d000a7210 */ /* 0x002fe20007f1e0ff */
[----:B------:R-:W-:Y:S02]  /*13690*/  IMAD.IADD R9, R15, 0x1, R4 ;  /* 0x000000010f097824 */ /* 0x000fe400078e0204 */
[----:B------:R-:W-:-:S02]  /*136a0*/  IMAD R15, R3, 0x58, RZ ;  /* 0x00000058030f7824 */ /* 0x000fc400078e02ff */
[----:B---3--:R-:W-:Y:S02]  /*136b0*/  IMAD.X R13, R8, 0x1, R21, P1 ;  /* 0x00000001080d7824 */ /* 0x008fe400008e0615 */
[----:B------:R-:W-:Y:S01]  /*136c0*/  IMAD R21, R3, 0x57, RZ ;  /* 0x0000005703157824 */ /* 0x000fe200078e02ff */
[----:B0-----:R-:W-:Y:S02]  /*136d0*/  IADD3 R16, P1, R0, R9, RZ ;  /* 0x0000000900107210 */ /* 0x001fe40007f3e0ff */
[----:B------:R0:W3:Y:S02]  /*136e0*/  LDG.E.U8 R225, desc[UR6][R12.64] ;  /* 0x000000060ce17981 */ /* 0x0000e4000c1e1100 */
[----:B------:R-:W-:Y:S02]  /*136f0*/  IADD3 RZ, P2, R21, R2, RZ ;  /* 0x0000000215ff7210 */ /* 0x000fe40007f5e0ff */
[----:B------:R-:W-:-:S05]  /*13700*/  SHF.R.S32.HI R21, RZ, 0x1f, R21 ;  /* 0x0000001fff157819 */ /* 0x000fca0000011415 */
[----:B------:R-:W-:-:S04]  /*13710*/  IMAD.X R21, R21, 0x1, R5, P2 ;  /* 0x0000000115157824 */ /* 0x000fc800010e0605 */
[C---:B------:R-:W-:Y:S02]  /*13720*/  IMAD.X R11, R8.reuse, 0x1, R21, P0 ;  /* 0x00000001080b7824 */ /* 0x040fe400000e0615 */
[----:B------:R-:W3:Y:S01]  /*13730*/  LDL R21, [R1+0x1358] ;  /* 0x0013580001157983 */ /* 0x000ee20000100800 */
[----:B--2---:R-:W-:-:S03]  /*13740*/  IMAD.X R17, R8, 0x1, R20, P1 ;  /* 0x0000000108117824 */ /* 0x004fc600008e0614 */
[----:B------:R1:W2:Y:S01]  /*13750*/  LDG.E.U8 R224, desc[UR6][R10.64] ;  /* 0x000000060ae07981 */ /* 0x0002a2000c1e1100 */
[----:B------:R-:W-:Y:S02]  /*13760*/  IMAD R20, R3, 0x58, RZ ;  /* 0x0000005803147824 */ /* 0x000fe400078e02ff */
[C---:B0-----:R-:W-:Y:S01]  /*13770*/  IMAD.IADD R12, R15.reuse, 0x1, R2 ;  /* 0x000000010f0c7824 */ /* 0x041fe200078e0202 */
[----:B------:R0:W2:Y:S02]  /*13780*/  LDG.E.U8 R223, desc[UR6][R16.64] ;  /* 0x0000000610df7981 */ /* 0x0000a4000c1e1100 */
[----:B------:R-:W-:Y:S01]  /*13790*/  IADD3 RZ, P2, R20, R2, RZ ;  /* 0x0000000214ff7210 */ /* 0x000fe20007f5e0ff */
[----:B-1----:R-:W-:Y:S01]  /*137a0*/  IMAD.IADD R10, R15, 0x1, R4 ;  /* 0x000000010f0a7824 */ /* 0x002fe200078e0204 */
[----:B------:R-:W-:-:S04]  /*137b0*/  SHF.R.S32.HI R20, RZ, 0x1f, R20 ;  /* 0x0000001fff147819 */ /* 0x000fc80000011414 */
[----:B------:R-:W-:Y:S01]  /*137c0*/  IADD3 R10, P1, R0, R10, RZ ;  /* 0x0000000a000a7210 */ /* 0x000fe20007f3e0ff */
[----:B------:R-:W-:Y:S01]  /*137d0*/  IMAD.X R20, R20, 0x1, R5, P2 ;  /* 0x0000000114147824 */ /* 0x000fe200010e0605 */
[----:B------:R-:W-:Y:S01]  /*137e0*/  IADD3 R12, P0, R0, R12, RZ ;  /* 0x0000000c000c7210 */ /* 0x000fe20007f1e0ff */
[C---:B------:R-:W-:Y:S02]  /*137f0*/  IMAD R9, R3.reuse, 0x59, RZ ;  /* 0x0000005903097824 */ /* 0x040fe400078e02ff */
[C---:B----4-:R-:W-:Y:S02]  /*13800*/  IMAD.X R11, R8.reuse, 0x1, R18, P1 ;  /* 0x00000001080b7824 */ /* 0x050fe400008e0612 */
[----:B------:R-:W-:Y:S02]  /*13810*/  IMAD R18, R3, 0x59, RZ ;  /* 0x0000005903127824 */ /* 0x000fe400078e02ff */
[----:B------:R-:W-:Y:S01]  /*13820*/  IMAD.X R13, R8, 0x1, R20, P0 ;  /* 0x00000001080d7824 */ /* 0x000fe200000e0614 */
[----:B------:R-:W4:Y:S01]  /*13830*/  LDG.E.U8 R221, desc[UR6][R10.64] ;  /* 0x000000060add7981 */ /* 0x000f22000c1e1100 */
[----:B0-----:R-:W-:Y:S01]  /*13840*/  IMAD.IADD R16, R9, 0x1, R2 ;  /* 0x0000000109107824 */ /* 0x001fe200078e0202 */
[----:B------:R-:W-:-:S02]  /*13850*/  IADD3 RZ, P2, R18, R2, RZ ;  /* 0x0000000212ff7210 */ /* 0x000fc40007f5e0ff */
[----:B------:R-:W2:Y:S01]  /*13860*/  LDL R20, [R1+0x1350] ;  /* 0x0013500001147983 */ /* 0x000ea20000100800 */
[----:B------:R-:W-:Y:S01]  /*13870*/  SHF.R.S32.HI R18, RZ, 0x1f, R18 ;  /* 0x0000001fff127819 */ /* 0x000fe20000011412 */
[----:B------:R-:W-:Y:S02]  /*13880*/  IMAD R15, R3, 0x5a, RZ ;  /* 0x0000005a030f7824 */ /* 0x000fe400078e02ff */
[----:B------:R-:W-:Y:S01]  /*13890*/  IMAD.IADD R9, R9, 0x1, R4 ;  /* 0x0000000109097824 */ /* 0x000fe200078e0204 */
[----:B------:R-:W-:Y:S01]  /*138a0*/  IADD3 R16, P0, R0, R16, RZ ;  /* 0x0000001000107210 */ /* 0x000fe20007f1e0ff */
[----:B------:R0:W4:Y:S01]  /*138b0*/  LDG.E.U8 R222, desc[UR6][R12.64] ;  /* 0x000000060cde7981 */ /* 0x000122000c1e1100 */
[----:B------:R-:W-:-:S04]  /*138c0*/  IMAD.X R18, R18, 0x1, R5, P2 ;  /* 0x0000000112127824 */ /* 0x000fc800010e0605 */
[----:B------:R-:W-:Y:S02]  /*138d0*/  IMAD.X R17, R8, 0x1, R18, P0 ;  /* 0x0000000108117824 */ /* 0x000fe400000e0612 */
[----:B------:R-:W4:Y:S01]  /*138e0*/  LDL R18, [R1+0x1348] ;  /* 0x0013480001127983 */ /* 0x000f220000100800 */
[----:B0-----:R-:W-:Y:S01]  /*138f0*/  IMAD.IADD R13, R15, 0x1, R2 ;  /* 0x000000010f0d7824 */ /* 0x001fe200078e0202 */
[C---:B------:R-:W-:Y:S02]  /*13900*/  IADD3 R12, P1, R0.reuse, R9, RZ ;  /* 0x00000009000c7210 */ /* 0x040fe40007f3e0ff */
[----:B------:R0:W4:Y:S02]  /*13910*/  LDG.E.U8 R220, desc[UR6][R16.64] ;  /* 0x0000000610dc7981 */ /* 0x000124000c1e1100 */
[----:B------:R-:W-:Y:S01]  /*13920*/  IADD3 R10, P0, R0, R13, RZ ;  /* 0x0000000d000a7210 */ /* 0x000fe20007f1e0ff */
[----:B------:R-:W-:Y:S02]  /*13930*/  IMAD.X R13, R8, 0x1, R19, P1 ;  /* 0x00000001080d7824 */ /* 0x000fe400008e0613 */
[----:B------:R-:W-:-:S02]  /*13940*/  IMAD R19, R3, 0x5a, RZ ;  /* 0x0000005a03137824 */ /* 0x000fc400078e02ff */
[----:B------:R-:W-:Y:S01]  /*13950*/  IMAD.IADD R9, R15, 0x1, R4 ;  /* 0x000000010f097824 */ /* 0x000fe200078e0204 */
[----:B------:R1:W4:Y:S02]  /*13960*/  LDG.E.U8 R219, desc[UR6][R12.64] ;  /* 0x000000060cdb7981 */ /* 0x000324000c1e1100 */
[----:B------:R-:W-:Y:S02]  /*13970*/  IADD3 RZ, P2, R19, R2, RZ ;  /* 0x0000000213ff7210 */ /* 0x000fe40007f5e0ff */
[----:B------:R-:W-:-:S05]  /*13980*/  SHF.R.S32.HI R19, RZ, 0x1f, R19 ;  /* 0x0000001fff137819 */ /* 0x000fca0000011413 */
[----:B------:R-:W-:-:S04]  /*13990*/  IMAD.X R19, R19, 0x1, R5, P2 ;  /* 0x0000000113137824 */ /* 0x000fc800010e0605 */
[----:B------:R-:W-:Y:S02]  /*139a0*/  IMAD.X R11, R8, 0x1, R19, P0 ;  /* 0x00000001080b7824 */ /* 0x000fe400000e0613 */
[----:B------:R-:W4:Y:S01]  /*139b0*/  LDL R19, [R1+0x1340] ;  /* 0x0013400001137983 */ /* 0x000f220000100800 */
[----:B0-----:R-:W-:Y:S01]  /*139c0*/  IADD3 R16, P1, R0, R9, RZ ;  /* 0x0000000900107210 */ /* 0x001fe20007f3e0ff */
[----:B------:R-:W-:Y:S02]  /*139d0*/  IMAD R15, R3, 0x5b, RZ ;  /* 0x0000005b030f7824 */ /* 0x000fe400078e02ff */
[----:B------:R0:W4:Y:S02]  /*139e0*/  LDG.E.U8 R218, desc[UR6][R10.64] ;  /* 0x000000060ada7981 */ /* 0x000124000c1e1100 */
[C---:B-1----:R-:W-:Y:S02]  /*139f0*/  IMAD.IADD R12, R15.reuse, 0x1, R2 ;  /* 0x000000010f0c7824 */ /* 0x042fe400078e0202 */
[----:B0-----:R-:W-:-:S03]  /*13a00*/  IMAD.IADD R10, R15, 0x1, R4 ;  /* 0x000000010f0a7824 */ /* 0x001fc600078e0204 */
        /* <DEDUP_REMOVED lines=12> */
[----:B0-----:R-:W-:Y:S02]  /*13ad0*/  IMAD.IADD R16, R9, 0x1, R2 ;  /* 0x0000000109107824 */ /* 0x001fe400078e0202 */
[----:B--2---:R-:W-:Y:S01]  /*13ae0*/  IMAD.X R11, R8, 0x1, R20, P1 ;  /* 0x00000001080b7824 */ /* 0x004fe200008e0614 */
[----:B------:R0:W2:Y:S01]  /*13af0*/  LDG.E.U8 R216, desc[UR6][R12.64] ;  /* 0x000000060cd87981 */ /* 0x0000a2000c1e1100 */
[----:B------:R-:W-:Y:S01]  /*13b00*/  IMAD R20, R3, 0x5c, RZ ;  /* 0x0000005c03147824 */ /* 0x000fe200078e02ff */
[----:B------:R-:W-:Y:S01]  /*13b10*/  IADD3 R16, P0, R0, R16, RZ ;  /* 0x0000001000107210 */ /* 0x000fe20007f1e0ff */
[----:B------:R-:W-:Y:S01]  /*13b20*/  IMAD.IADD R9, R9, 0x1, R4 ;  /* 0x0000000109097824 */ /* 0x000fe200078e0204 */
[----:B------:R1:W2:Y:S02]  /*13b30*/  LDG.E.U8 R215, desc[UR6][R10.64] ;  /* 0x000000060ad77981 */ /* 0x0002a4000c1e1100 */
[----:B------:R-:W-:-:S02]  /*13b40*/  IADD3 RZ, P2, R20, R2, RZ ;  /* 0x0000000214ff7210 */ /* 0x000fc40007f5e0ff */
[----:B------:R-:W-:-:S05]  /*13b50*/  SHF.R.S32.HI R20, RZ, 0x1f, R20 ;  /* 0x0000001fff147819 */ /* 0x000fca0000011414 */
[----:B------:R-:W-:Y:S01]  /*13b60*/  IMAD.X R20, R20, 0x1, R5, P2 ;  /* 0x0000000114147824 */ /* 0x000fe200010e0605 */
[----:B0-----:R-:W-:Y:S01]  /*13b70*/  IADD3 R12, P1, R0, R9, RZ ;  /* 0x00000009000c7210 */ /* 0x001fe20007f3e0ff */
[C---:B------:R-:W-:Y:S02]  /*13b80*/  IMAD.IADD R13, R15.reuse, 0x1, R2 ;  /* 0x000000010f0d7824 */ /* 0x040fe400078e0202 */
[----:B------:R-:W-:Y:S02]  /*13b90*/  IMAD.X R17, R8, 0x1, R20, P0 ;  /* 0x0000000108117824 */ /* 0x000fe400000e0614 */
[----:B------:R-:W2:Y:S01]  /*13ba0*/  LDL R20, [R1+0x1330] ;  /* 0x0013300001147983 */ /* 0x000ea20000100800 */
[----:B------:R-:W-:Y:S01]  /*13bb0*/  IMAD.IADD R9, R15, 0x1, R4 ;  /* 0x000000010f097824 */ /* 0x000fe200078e0204 */
[----:B-1----:R-:W-:Y:S01]  /*13bc0*/  IADD3 R10, P0, R0, R13, RZ ;  /* 0x0000000d000a7210 */ /* 0x002fe20007f1e0ff */
[----:B----4-:R-:W-:Y:S01]  /*13bd0*/  IMAD.X R13, R8, 0x1, R18, P1 ;  /* 0x00000001080d7824 */ /* 0x010fe200008e0612 */
[----:B------:R0:W4:Y:S01]  /*13be0*/  LDG.E.U8 R214, desc[UR6][R16.64] ;  /* 0x0000000610d67981 */ /* 0x000122000c1e1100 */
[----:B------:R-:W-:-:S02]  /*13bf0*/  IMAD R18, R3, 0x5d, RZ ;  /* 0x0000005d03127824 */ /* 0x000fc400078e02ff */
[----:B------:R-:W-:Y:S01]  /*13c00*/  IMAD R15, R3, 0x5e, RZ ;  /* 0x0000005e030f7824 */ /* 0x000fe200078e02ff */
[----:B------:R1:W4:Y:S02]  /*13c10*/  LDG.E.U8 R213, desc[UR6][R12.64] ;  /* 0x000000060cd57981 */ /* 0x000324000c1e1100 */
[----:B------:R-:W-:Y:S02]  /*13c20*/  IADD3 RZ, P2, R18, R2, RZ ;  /* 0x0000000212ff7210 */ /* 0x000fe40007f5e0ff */
[----:B0-----:R-:W-:Y:S02]  /*13c30*/  IADD3 R16, P1, R0, R9, RZ ;  /* 0x0000000900107210 */ /* 0x001fe40007f3e0ff */
[----:B------:R-:W-:Y:S01]  /*13c40*/  SHF.R.S32.HI R18, RZ, 0x1f, R18 ;  /* 0x0000001fff127819 */ /* 0x000fe20000011412 */
[----:B-1----:R-:W-:-:S04]  /*13c50*/  IMAD.IADD R12, R15, 0x1, R2 ;  /* 0x000000010f0c7824 */ /* 0x002fc800078e0202 */
[----:B------:R-:W-:-:S04]  /*13c60*/  IMAD.X R18, R18, 0x1, R5, P2 ;  /* 0x0000000112127824 */ /* 0x000fc800010e0605 */
[----:B------:R-:W-:Y:S01]  /*13c70*/  IMAD.X R11, R8, 0x1, R18, P0 ;  /* 0x00000001080b7824 */ /* 0x000fe200000e0612 */
[----:B------:R-:W-:Y:S01]  /*13c80*/  IADD3 R12, P0, R0, R12, RZ ;  /* 0x0000000c000c7210 */ /* 0x000fe20007f1e0ff */
[----:B------:R-:W4:Y:S04]  /*13c90*/  LDL R18, [R1+0x1328] ;  /* 0x0013280001127983 */ /* 0x000f280000100800 */
[----:B------:R0:W4:Y:S01]  /*13ca0*/  LDG.E.U8 R212, desc[UR6][R10.64] ;  /* 0x000000060ad47981 */ /* 0x000122000c1e1100 */
[----:B------:R-:W-:Y:S02]  /*13cb0*/  IMAD.X R17, R8, 0x1, R19, P1 ;  /* 0x0000000108117824 */ /* 0x000fe400008e0613 */
[----:B------:R-:W-:Y:S02]  /*13cc0*/  IMAD R19, R3, 0x5e, RZ ;  /* 0x0000005e03137824 */ /* 0x000fe400078e02ff */
[----:B0-----:R-:W-:Y:S01]  /*13cd0*/  IMAD.IADD R10, R15, 0x1, R4 ;  /* 0x000000010f0a7824 */ /* 0x001fe200078e0204 */
[----:B------:R0:W4:Y:S02]  /*13ce0*/  LDG.E.U8 R211, desc[UR6][R16.64] ;  /* 0x0000000610d37981 */ /* 0x000124000c1e1100 */
[----:B------:R-:W-:-:S02]  /*13cf0*/  IADD3 RZ, P2, R19, R2, RZ ;  /* 0x0000000213ff7210 */ /* 0x000fc40007f5e0ff */
        /* <DEDUP_REMOVED lines=21> */
[----:B------:R-:W-:Y:S01]  /*13e50*/  IMAD.IADD R9, R15, 0x1, R4 ;  /* 0x000000010f097824 */ /* 0x000fe200078e0204 */
[----:B------:R-:W3:Y:S04]  /*13e60*/  LDL R21, [R1+0x1310] ;  /* 0x0013100001157983 */ /* 0x000ee80000100800 */
[----:B------:R0:W3:Y:S01]  /*13e70*/  LDG.E.U8 R208, desc[UR6][R16.64] ;  /* 0x0000000610d07981 */ /* 0x0000e2000c1e1100 */
[----:B--2---:R-:W-:Y:S02]  /*13e80*/  IMAD.X R13, R8, 0x1, R20, P1 ;  /* 0x00000001080d7824 */ /* 0x004fe400008e0614 */
[----:B------:R-:W-:-:S02]  /*13e90*/  IMAD R20, R3, 0x60, RZ ;  /* 0x0000006003147824 */ /* 0x000fc400078e02ff */
[----:B------:R-:W-:Y:S01]  /*13ea0*/  IMAD R15, R3, 0x61, RZ ;  /* 0x00000061030f7824 */ /* 0x000fe200078e02ff */
[----:B0-----:R-:W-:Y:S01]  /*13eb0*/  IADD3 R16, P1, R0, R9, RZ ;  /* 0x0000000900107210 */ /* 0x001fe20007f3e0ff */
[----:B------:R0:W2:Y:S01]  /*13ec0*/  LDG.E.U8 R207, desc[UR6][R12.64] ;  /* 0x000000060ccf7981 */ /* 0x0000a2000c1e1100 */
[----:B------:R-:W-:Y:S02]  /*13ed0*/  IADD3 RZ, P2, R20, R2, RZ ;  /* 0x0000000214ff7210 */ /* 0x000fe40007f5e0ff */
[----:B------:R-:W-:-:S05]  /*13ee0*/  SHF.R.S32.HI R20, RZ, 0x1f, R20 ;  /* 0x0000001fff147819 */ /* 0x000fca0000011414 */
[----:B------:R-:W-:-:S04]  /*13ef0*/  IMAD.X R20, R20, 0x1, R5, P2 ;  /* 0x0000000114147824 */ /* 0x000fc800010e0605 */
[C---:B------:R-:W-:Y:S02]  /*13f00*/  IMAD.X R11, R8.reuse, 0x1, R20, P0 ;  /* 0x00000001080b7824 */ /* 0x040fe400000e0614 */
[----:B------:R-:W2:Y:S04]  /*13f10*/  LDL R20, [R1+0x1308] ;  /* 0x0013080001147983 */ /* 0x000ea80000100800 */
[----:B------:R1:W2:Y:S01]  /*13f20*/  LDG.E.U8 R206, desc[UR6][R10.64] ;  /* 0x000000060ace7981 */ /* 0x0002a2000c1e1100 */
[----:B----4-:R-:W-:Y:S02]  /*13f30*/  IMAD.X R17, R8, 0x1, R18, P1 ;  /* 0x0000000108117824 */ /* 0x010fe400008e0612 */
[----:B------:R-:W-:Y:S02]  /*13f40*/  IMAD R18, R3, 0x61, RZ ;  /* 0x0000006103127824 */ /* 0x000fe400078e02ff */
[C---:B0-----:R-:W-:Y:S01]  /*13f50*/  IMAD.IADD R12, R15.reuse, 0x1, R2 ;  /* 0x000000010f0c7824 */ /* 0x041fe200078e0202 */
[----:B------:R0:W4:Y:S01]  /*13f60*/  LDG.E.U8 R205, desc[UR6][R16.64] ;  /* 0x0000000610cd7981 */ /* 0x000122000c1e1100 */
[----:B-1----:R-:W-:Y:S01]  /*13f70*/  IMAD.IADD R10, R15, 0x1, R4 ;  /* 0x000000010f0a7824 */ /* 0x002fe200078e0204 */
[----:B------:R-:W-:-:S04]  /*13f80*/  IADD3 RZ, P2, R18, R2, RZ ;  /* 0x0000000212ff7210 */ /* 0x000fc80007f5e0ff */
[C---:B------:R-:W-:Y:S02]  /*13f90*/  IADD3 R10, P1, R0.reuse, R10, RZ ;  /* 0x0000000a000a7210 */ /* 0x040fe40007f3e0ff */
[----:B------:R-:W-:Y:S01]  /*13fa0*/  SHF.R.S32.HI R18, RZ, 0x1f, R18 ;  /* 0x0000001fff127819 */ /* 0x000fe20000011412 */
[----:B------:R-:W-:Y:S01]  /*13fb0*/  IMAD R9, R3, 0x62, RZ ;  /* 0x0000006203097824 */ /* 0x000fe200078e02ff */
[----:B------:R-:W-:-:S03]  /*13fc0*/  IADD3 R12, P0, R0, R12, RZ ;  /* 0x0000000c000c7210 */ /* 0x000fc60007f1e0ff */
[----:B------:R-:W-:Y:S02]  /*13fd0*/  IMAD.X R18, R18, 0x1, R5, P2 ;  /* 0x0000000112127824 */ /* 0x000fe400010e0605 */
[----:B0-----:R-:W-:Y:S02]  /*13fe0*/  IMAD.IADD R16, R9, 0x1, R2 ;  /* 0x0000000109107824 */ /* 0x001fe400078e0202 */
[C---:B------:R-:W-:Y:S02]  /*13ff0*/  IMAD.X R11, R8.reuse, 0x1, R19, P1 ;  /* 0x00000001080b7824 */ /* 0x040fe400008e0613 */
[----:B------:R-:W-:Y:S02]  /*14000*/  IMAD R19, R3, 0x62, RZ ;  /* 0x0000006203137824 */ /* 0x000fe400078e02ff */
[----:B------:R-:W-:Y:S01]  /*14010*/  IMAD.X R13, R8, 0x1, R18, P0 ;  /* 0x00000001080d7824 */ /* 0x000fe200000e0612 */
[----:B------:R-:W4:Y:S02]  /*14020*/  LDG.E.U8 R203, desc[UR6][R10.64] ;  /* 0x000000060acb7981 */ /* 0x000f24000c1e1100 */
[----:B------:R-:W-:-:S02]  /*14030*/  IADD3 RZ, P2, R19, R2, RZ ;  /* 0x0000000213ff7210 */ /* 0x000fc40007f5e0ff */
[----:B------:R-:W-:Y:S01]  /*14040*/  SHF.R.S32.HI R19, RZ, 0x1f, R19 ;  /* 0x0000001fff137819 */ /* 0x000fe20000011413 */
[----:B------:R-:W-:Y:S01]  /*14050*/  IMAD.IADD R15, R9, 0x1, R4 ;  /* 0x00000001090f7824 */ /* 0x000fe200078e0204 */
[----:B------:R-:W-:Y:S01]  /*14060*/  IADD3 R16, P0, R0, R16, RZ ;  /* 0x0000001000107210 */ /* 0x000fe20007f1e0ff */
[----:B------:R0:W4:Y:S02]  /*14070*/  LDG.E.U8 R204, desc[UR6][R12.64] ;  /* 0x000000060ccc7981 */ /* 0x000124000c1e1100 */
[----:B------:R-:W-:-:S04]  /*14080*/  IMAD.X R19, R19, 0x1, R5, P2 ;  /* 0x0000000113137824 */ /* 0x000fc800010e0605 */
[----:B------:R-:W-:Y:S02]  /*14090*/  IMAD.X R17, R8, 0x1, R19, P0 ;  /* 0x0000000108117824 */ /* 0x000fe400000e0613 */
[----:B------:R-:W4:Y:S01]  /*140a0*/  LDL R19, [R1+0x1300] ;  /* 0x0013000001137983 */ /* 0x000f220000100800 */
[----:B0-----:R-:W-:Y:S01]  /*140b0*/  IADD3 R12, P1, R0, R15, RZ ;  /* 0x0000000f000c7210 */ /* 0x001fe20007f3e0ff */
[C---:B------:R-:W-:Y:S02]  /*140c0*/  IMAD R18, R3.reuse, 0x63, RZ ;  /* 0x0000006303127824 */ /* 0x040fe400078e02ff */
[----:B------:R0:W4:Y:S02]  /*140d0*/  LDG.E.U8 R202, desc[UR6][R16.64] ;  /* 0x0000000610ca7981 */ /* 0x000124000c1e1100 */
[----:B------:R-:W-:Y:S02]  /*140e0*/  IMAD.X R13, R8, 0x1, R22, P1 ;  /* 0x00000001080d7824 */ /* 0x000fe400008e0616 */
[----:B------:R-:W-:-:S02]  /*140f0*/  IMAD R22, R3, 0x63, RZ ;  /* 0x0000006303167824 */ /* 0x000fc400078e02ff */
[----:B------:R-:W-:Y:S01]  /*14100*/  IMAD.IADD R9, R18, 0x1, R2 ;  /* 0x0000000112097824 */ /* 0x000fe200078e0202 */
[----:B------:R1:W4:Y:S02]  /*14110*/  LDG.E.U8 R201, desc[UR6][R12.64] ;  /* 0x000000060cc97981 */ /* 0x000324000c1e1100 */
[----:B------:R-:W-:Y:S02]  /*14120*/  IADD3 RZ, P2, R22, R2, RZ ;  /* 0x0000000216ff7210 */ /* 0x000fe40007f5e0ff */
[----:B------:R-:W-:Y:S01]  /*14130*/  SHF.R.S32.HI R22, RZ, 0x1f, R22 ;  /* 0x0000001fff167819 */ /* 0x000fe20000011416 */
[----:B------:R-:W-:Y:S01]  /*14140*/  IMAD.IADD R11, R18, 0x1, R4 ;  /* 0x00000001120b7824 */ /* 0x000fe200078e0204 */
[----:B------:R-:W-:Y:S01]  /*14150*/  IADD3 R10, P0, R0, R9, RZ ;  /* 0x00000009000a7210 */ /* 0x000fe20007f1e0ff */
[----:B------:R-:W4:Y:S02]  /*14160*/  LDL R18, [R1+0x12f8] ;  /* 0x0012f80001127983 */ /* 0x000f240000100800 */
[----:B------:R-:W-:Y:S01]  /*14170*/  IMAD.X R22, R22, 0x1, R5, P2 ;  /* 0x0000000116167824 */ /* 0x000fe200010e0605 */
[----:B0-----:R-:W-:-:S03]  /*14180*/  IADD3 R16, P1, R0, R11, RZ ;  /* 0x0000000b00107210 */ /* 0x001fc60007f3e0ff */
[----:B------:R-:W-:Y:S02]  /*14190*/  IMAD.X R11, R8, 0x1, R22, P0 ;  /* 0x00000001080b7824 */ /* 0x000fe400000e0616 */
[----:B------:R-:W4:Y:S01]  /*141a0*/  LDL R22, [R1+0x12e8] ;  /* 0x0012e80001167983 */ /* 0x000f220000100800 */
[----:B------:R-:W-:-:S03]  /*141b0*/  IMAD R9, R3, 0x64, RZ ;  /* 0x0000006403097824 */ /* 0x000fc600078e02ff */
[----:B------:R0:W4:Y:S01]  /*141c0*/  LDG.E.U8 R200, desc[UR6][R10.64] ;  /* 0x000000060ac87981 */ /* 0x000122000c1e1100 */
[C---:B-1----:R-:W-:Y:S02]  /*141d0*/  IMAD.IADD R12, R9.reuse, 0x1, R2 ;  /* 0x00000001090c7824 */ /* 0x042fe400078e0202 */
[----:B0-----:R-:W-:Y:S02]  /*141e0*/  IMAD.IADD R10, R9, 0x1, R4 ;  /* 0x00000001090a7824 */ /* 0x001fe400078e0204 */
[----:B------:R-:W-:Y:S01]  /*141f0*/  IMAD R11, R3, 0x65, RZ ;  /* 0x00000065030b7824 */ /* 0x000fe200078e02ff */
[----:B------:R-:W-:-:S03]  /*14200*/  IADD3 R12, P0, R0, R12, RZ ;  /* 0x0000000c000c7210 */ /* 0x000fc60007f1e0ff */
        /* <DEDUP_REMOVED lines=8> */
[----:B0-----:R-:W-:-:S04]  /*14290*/  IMAD.IADD R16, R11, 0x1, R2 ;  /* 0x000000010b107824 */ /* 0x001fc800078e0202 */
[----:B------:R-:W-:-:S04]  /*142a0*/  IMAD.X R21, R21, 0x1, R5, P2 ;  /* 0x0000000115157824 */ /* 0x000fc800010e0605 */
[----:B------:R-:W-:Y:S01]  /*142b0*/  IMAD.X R13, R8, 0x1, R21, P0 ;  /* 0x00000001080d7824 */ /* 0x000fe200000e0615 */
[----:B------:R-:W-:Y:S01]  /*142c0*/  IADD3 R16, P0, R0, R16, RZ ;  /* 0x0000001000107210 */ /* 0x000fe20007f1e0ff */
[----:B------:R-:W3:Y:S04]  /*142d0*/  LDL R21, [R1+0x12ac] ;  /* 0x0012ac0001157983 */ /* 0x000ee80000100800 */
[----:B------:R0:W3:Y:S01]  /*142e0*/  LDG.E.U8 R198, desc[UR6][R12.64] ;  /* 0x000000060cc67981 */ /* 0x0000e2000c1e1100 */
[----:B--2---:R-:W-:Y:S02]  /*142f0*/  IMAD.X R11, R8, 0x1, R20, P1 ;  /* 0x00000001080b7824 */ /* 0x004fe400008e0614 */
[----:B------:R-:W-:Y:S02]  /*14300*/  IMAD R20, R3, 0x65, RZ ;  /* 0x0000006503147824 */ /* 0x000fe400078e02ff */
[----:B0-----:R-:W-:Y:S01]  /*14310*/  IMAD.IADD R13, R15, 0x1, R2 ;  /* 0x000000010f0d7824 */ /* 0x001fe200078e0202 */
[----:B------:R-:W-:Y:S01]  /*14320*/  IADD3 R12, P1, R0, R9, RZ ;  /* 0x00000009000c7210 */ /* 0x000fe20007f3e0ff */
[----:B------:R0:W2:Y:S01]  /*14330*/  LDG.E.U8 R197, desc[UR6][R10.64] ;  /* 0x000000060ac57981 */ /* 0x0000a2000c1e1100 */
[----:B------:R-:W-:-:S02]  /*14340*/  IADD3 RZ, P2, R20, R2, RZ ;  /* 0x0000000214ff7210 */ /* 0x000fc40007f5e0ff */
[----:B------:R-:W-:-:S05]  /*14350*/  SHF.R.S32.HI R20, RZ, 0x1f, R20 ;  /* 0x0000001fff147819 */ /* 0x000fca0000011414 */
[----:B------:R-:W-:-:S04]  /*14360*/  IMAD.X R20, R20, 0x1, R5, P2 ;  /* 0x0000000114147824 */ /* 0x000fc800010e0605 */
[----:B------:R-:W-:Y:S01]  /*14370*/  IMAD.X R17, R8, 0x1, R20, P0 ;  /* 0x0000000108117824 */ /* 0x000fe200000e0614 */
[----:B0-----:R-:W-:Y:S01]  /*14380*/  IADD3 R10, P0, R0, R13, RZ ;  /* 0x0000000d000a7210 */ /* 0x001fe20007f1e0ff */
[----:B------:R-:W2:Y:S01]  /*14390*/  LDL R20, [R1+0x126c] ;  /* 0x00126c0001147983 */ /* 0x000ea20000100800 */
[----:B------:R-:W-:Y:S02]  /*143a0*/  IMAD.IADD R9, R15, 0x1, R4 ;  /* 0x000000010f097824 */ /* 0x000fe400078e0204 */
[C---:B------:R-:W-:Y:S01]  /*143b0*/  IMAD R15, R3.reuse, 0x68, RZ ;  /* 0x00000068030f7824 */ /* 0x040fe200078e02ff */
[----:B------:R0:W2:Y:S01]  /*143c0*/  LDG.E.U8 R196, desc[UR6][R16.64] ;  /* 0x0000000610c47981 */ /* 0x0000a2000c1e1100 */
[----:B----4-:R-:W-:Y:S02]  /*143d0*/  IMAD.X R13, R8, 0x1, R19, P1 ;  /* 0x00000001080d7824 */ /* 0x010fe400008e0613 */
[----:B------:R-:W-:Y:S01]  /*143e0*/  IMAD R19, R3, 0x66, RZ ;  /* 0x0000006603137824 */ /* 0x000fe200078e02ff */
[----:B0-----:R-:W-:-:S02]  /*143f0*/  IADD3 R16, P1, R0, R9, RZ ;  /* 0x0000000900107210 */ /* 0x001fc40007f3e0ff */
[----:B------:R0:W4:Y:S02]  /*14400*/  LDG.E.U8 R195, desc[UR6][R12.64] ;  /* 0x000000060cc37981 */ /* 0x000124000c1e1100 */
[----:B------:R-:W-:Y:S02]  /*14410*/  IADD3 RZ, P2, R19, R2, RZ ;  /* 0x0000000213ff7210 */ /* 0x000fe40007f5e0ff */
[----:B------:R-:W-:-:S05]  /*14420*/  SHF.R.S32.HI R19, RZ, 0x1f, R19 ;  /* 0x0000001fff137819 */ /* 0x000fca0000011413 */
[----:B------:R-:W-:-:S04]  /*14430*/  IMAD.X R19, R19, 0x1, R5, P2 ;  /* 0x0000000113137824 */ /* 0x000fc800010e0605 */
[----:B------:R-:W-:-:S05]  /*14440*/  IMAD.X R11, R8, 0x1, R19, P0 ;  /* 0x00000001080b7824 */ /* 0x000fca00000e0613 */
[----:B------:R1:W4:Y:S01]  /*14450*/  LDG.E.U8 R194, desc[UR6][R10.64] ;  /* 0x000000060ac27981 */ /* 0x000322000c1e1100 */
[----:B------:R-:W-:Y:S02]  /*14460*/  IMAD.X R17, R8, 0x1, R18, P1 ;  /* 0x0000000108117824 */ /* 0x000fe400008e0612 */
[----:B------:R-:W-:Y:S02]  /*14470*/  IMAD R19, R3, 0x68, RZ ;  /* 0x0000006803137824 */ /* 0x000fe400078e02ff */
[C---:B0-----:R-:W-:Y:S01]  /*14480*/  IMAD.IADD R12, R15.reuse, 0x1, R2 ;  /* 0x000000010f0c7824 */ /* 0x041fe200078e0202 */
[----:B------:R0:W4:Y:S01]  /*14490*/  LDG.E.U8 R193, desc[UR6][R16.64] ;  /* 0x0000000610c17981 */ /* 0x000122000c1e1100 */
[----:B-1----:R-:W-:Y:S01]  /*144a0*/  IMAD.IADD R10, R15, 0x1, R4 ;  /* 0x000000010f0a7824 */ /* 0x002fe200078e0204 */
[----:B------:R-:W-:-:S04]  /*144b0*/  IADD3 RZ, P2, R19, R2, RZ ;  /* 0x0000000213ff7210 */ /* 0x000fc80007f5e0ff */
[----:B------:R-:W-:Y:S02]  /*144c0*/  IADD3 R10, P1, R0, R10, RZ ;  /* 0x0000000a000a7210 */ /* 0x000fe40007f3e0ff */
[----:B------:R-:W-:-:S03]  /*144d0*/  SHF.R.S32.HI R19, RZ, 0x1f, R19 ;  /* 0x0000001fff137819 */ /* 0x000fc60000011413 */
[----:B------:R-:W-:Y:S02]  /*144e0*/  IMAD.X R11, R8, 0x1, R22, P1 ;  /* 0x00000001080b7824 */ /* 0x000fe400008e0616 */
[C---:B------:R-:W-:Y:S02]  /*144f0*/  IMAD R22, R3.reuse, 0x70, RZ ;  /* 0x0000007003167824 */ /* 0x040fe400078e02ff */
[----:B------:R-:W-:Y:S01]  /*14500*/  IMAD R9, R3, 0x70, RZ ;  /* 0x0000007003097824 */ /* 0x000fe200078e02ff */
[----:B------:R-:W-:Y:S01]  /*14510*/  IADD3 R12, P0, R0, R12, RZ ;  /* 0x0000000c000c7210 */ /* 0x000fe20007f1e0ff */
[----:B------:R-:W-:Y:S01]  /*14520*/  IMAD.X R19, R19, 0x1, R5, P2 ;  /* 0x0000000113137824 */ /* 0x000fe200010e0605 */
[----:B------:R-:W-:Y:S01]  /*14530*/  IADD3 RZ, P2, R22, R2, RZ ;  /* 0x0000000216ff7210 */ /* 0x000fe20007f5e0ff */
[----:B------:R-:W-:Y:S01]  /*14540*/  IMAD.IADD R18, R9, 0x1, R2 ;  /* 0x0000000109127824 */ /* 0x000fe200078e0202 */
[----:B------:R-:W-:Y:S01]  /*14550*/  SHF.R.S32.HI R22, RZ, 0x1f, R22 ;  /* 0x0000001fff167819 */ /* 0x000fe20000011416 */
[----:B------:R-:W-:Y:S01]  /*14560*/  IMAD.X R13, R8, 0x1, R19, P0 ;  /* 0x00000001080d7824 */ /* 0x000fe200000e0613 */
[----:B------:R1:W4:Y:S02]  /*14570*/  LDG.E.U8 R191, desc[UR6][R10.64] ;  /* 0x000000060abf7981 */ /* 0x000324000c1e1100 */
[----:B------:R-:W-:Y:S01]  /*14580*/  IADD3 R18, P0, R0, R18, RZ ;  /* 0x0000001200127210 */ /* 0x000fe20007f1e0ff */
[----:B------:R-:W-:Y:S01]  /*14590*/  IMAD.X R22, R22, 0x1, R5, P2 ;  /* 0x0000000116167824 */ /* 0x000fe200010e0605 */
[----:B------:R1:W4:Y:S03]  /*145a0*/  LDG.E.U8 R192, desc[UR6][R12.64] ;  /* 0x000000060cc07981 */ /* 0x000326000c1e1100 */
[----:B------:R-:W-:-:S02]  /*145b0*/  IMAD.X R19, R8, 0x1, R22, P0 ;  /* 0x0000000108137824 */ /* 0x000fc400000e0616 */
[----:B------:R-:W4:Y:S01]  /*145c0*/  LDL R22, [R1+0x12a4] ;  /* 0x0012a40001167983 */ /* 0x000f220000100800 */
[--C-:B0-----:R-:W-:Y:S02]  /*145d0*/  IMAD.IADD R16, R9, 0x1, R4.reuse ;  /* 0x0000000109107824 */ /* 0x101fe400078e0204 */
[----:B------:R-:W-:Y:S01]  /*145e0*/  IMAD R15, R3, 0x78, RZ ;  /* 0x00000078030f7824 */ /* 0x000fe200078e02ff */
[----:B------:R-:W4:Y:S02]  /*145f0*/  LDG.E.U8 R190, desc[UR6][R18.64] ;  /* 0x0000000612be7981 */ /* 0x000f24000c1e1100 */
[----:B------:R-:W-:Y:S01]  /*14600*/  IADD3 R16, P1, R0, R16, RZ ;  /* 0x0000001000107210 */ /* 0x000fe20007f3e0ff */
[C---:B-1----:R-:W-:Y:S02]  /*14610*/  IMAD.IADD R10, R15.reuse, 0x1, R4 ;  /* 0x000000010f0a7824 */ /* 0x042fe400078e0204 */
[----:B------:R-:W-:Y:S02]  /*14620*/  IMAD.IADD R12, R15, 0x1, R2 ;  /* 0x000000010f0c7824 */ /* 0x000fe400078e0202 */
[----:B------:R-:W-:-:S03]  /*14630*/  IMAD R15, R3, 0x69, RZ ;  /* 0x00000069030f7824 */ /* 0x000fc600078e02ff */
[----:B------:R-:W-:Y:S01]  /*14640*/  IADD3 R12, P0, R0, R12, RZ ;  /* 0x0000000c000c7210 */ /* 0x000fe20007f1e0ff */
[----:B------:R-:W-:Y:S02]  /*14650*/  IMAD.IADD R9, R15, 0x1, R2 ;  /* 0x000000010f097824 */ /* 0x000fe400078e0202 */
[----:B---3--:R-:W-:Y:S02]  /*14660*/  IMAD.X R17, R8, 0x1, R21, P1 ;  /* 0x0000000108117824 */ /* 0x008fe400008e0615 */
[----:B------:R-:W-:Y:S01]  /*14670*/  IMAD R21, R3, 0x78, RZ ;  /* 0x0000007803157824 */ /* 0x000fe200078e02ff */
[----:B------:R-:W-:Y:S02]  /*14680*/  IADD3 R10, P1, R0, R10, RZ ;  /* 0x0000000a000a7210 */ /* 0x000fe40007f3e0ff */
[----:B------:R-:W3:Y:S02]  /*14690*/  LDG.E.U8 R189, desc[UR6][R16.64] ;  /* 0x0000000610bd7981 */ /* 0x000ee4000c1e1100 */
[----:B------:R-:W-:-:S02]  /*146a0*/  IADD3 RZ, P2, R21, R2, RZ ;  /* 0x0000000215ff7210 */ /* 0x000fc40007f5e0ff */
[----:B------:R-:W-:-:S05]  /*146b0*/  SHF.R.S32.HI R21, RZ, 0x1f, R21 ;  /* 0x0000001fff157819 */ /* 0x000fca0000011415 */
[----:B------:R-:W-:-:S04]  /*146c0*/  IMAD.X R21, R21, 0x1, R5, P2 ;  /* 0x0000000115157824 */ /* 0x000fc800010e0605 */
[C---:B------:R-:W-:Y:S02]  /*146d0*/  IMAD.X R13, R8.reuse, 0x1, R21, P0 ;  /* 0x00000001080d7824 */ /* 0x040fe400000e0615 */
        /* <DEDUP_REMOVED lines=9> */
[----:B------:R-:W-:Y:S01]  /*14770*/  IMAD.X R20, R20, 0x1, R5, P2 ;  /* 0x0000000114147824 */ /* 0x000fe200010e0605 */
[----:B0-----:R-:W-:-:S03]  /*14780*/  IADD3 R10, P1, R0, R13, RZ ;  /* 0x0000000d000a7210 */ /* 0x001fc60007f3e0ff */
[C---:B------:R-:W-:Y:S02]  /*14790*/  IMAD.X R13, R8.reuse, 0x1, R20, P0 ;  /* 0x00000001080d7824 */ /* 0x040fe400000e0614 */
[----:B------:R-:W2:Y:S01]  /*147a0*/  LDL R20, [R1+0x12dc] ;  /* 0x0012dc0001147983 */ /* 0x000ea20000100800 */
[C---:B------:R-:W-:Y:S02]  /*147b0*/  IMAD R16, R3.reuse, 0x71, RZ ;  /* 0x0000007103107824 */ /* 0x040fe400078e02ff */
[----:B------:R-:W-:Y:S01]  /*147c0*/  IMAD.X R11, R8, 0x1, R23, P1 ;  /* 0x00000001080b7824 */ /* 0x000fe200008e0617 */
[----:B------:R0:W2:Y:S01]  /*147d0*/  LDG.E.U8 R186, desc[UR6][R12.64] ;  /* 0x000000060cba7981 */ /* 0x0000a2000c1e1100 */
[C---:B------:R-:W-:Y:S02]  /*147e0*/  IMAD.IADD R18, R16.reuse, 0x1, R2 ;  /* 0x0000000110127824 */ /* 0x040fe400078e0202 */
[----:B------:R-:W-:Y:S01]  /*147f0*/  IMAD.IADD R16, R16, 0x1, R4 ;  /* 0x0000000110107824 */ /* 0x000fe200078e0204 */
[----:B------:R1:W2:Y:S01]  /*14800*/  LDG.E.U8 R185, desc[UR6][R10.64] ;  /* 0x000000060ab97981 */ /* 0x0002a2000c1e1100 */
[----:B------:R-:W-:-:S03]  /*14810*/  IMAD R23, R3, 0x71, RZ ;  /* 0x0000007103177824 */ /* 0x000fc600078e02ff */
[C---:B------:R-:W-:Y:S02]  /*14820*/  IADD3 R16, P1, R0.reuse, R16, RZ ;  /* 0x0000001000107210 */ /* 0x040fe40007f3e0ff */
[----:B------:R-:W-:Y:S02]  /*14830*/  IADD3 RZ, P2, R23, R2, RZ ;  /* 0x0000000217ff7210 */ /* 0x000fe40007f5e0ff */
[----:B------:R-:W-:Y:S02]  /*14840*/  SHF.R.S32.HI R23, RZ, 0x1f, R23 ;  /* 0x0000001fff177819 */ /* 0x000fe40000011417 */
[----:B------:R-:W-:Y:S01]  /*14850*/  IADD3 R18, P0, R0, R18, RZ ;  /* 0x0000001200127210 */ /* 0x000fe20007f1e0ff */
[----:B------:R-:W-:Y:S02]  /*14860*/  IMAD R9, R3, 0x79, RZ ;  /* 0x0000007903097824 */ /* 0x000fe400078e02ff */
[----:B------:R-:W-:Y:S02]  /*14870*/  IMAD.X R23, R23, 0x1, R5, P2 ;  /* 0x0000000117177824 */ /* 0x000fe400010e0605 */
[----:B0-----:R-:W-:-:S02]  /*14880*/  IMAD.IADD R12, R9, 0x1, R2 ;  /* 0x00000001090c7824 */ /* 0x001fc400078e0202 */
[----:B------:R-:W-:Y:S02]  /*14890*/  IMAD.X R19, R8, 0x1, R23, P0 ;  /* 0x0000000108137824 */ /* 0x000fe400000e0617 */
[----:B------:R-:W2:Y:S01]  /*148a0*/  LDL R23, [R1+0x129c] ;  /* 0x00129c0001177983 */ /* 0x000ea20000100800 */
[----:B------:R-:W-:Y:S01]  /*148b0*/  IADD3 R12, P0, R0, R12, RZ ;  /* 0x0000000c000c7210 */ /* 0x000fe20007f1e0ff */
[----:B----4-:R-:W-:Y:S02]  /*148c0*/  IMAD.X R17, R8, 0x1, R22, P1 ;  /* 0x0000000108117824 */ /* 0x010fe400008e0616 */
[----:B------:R-:W4:Y:S01]  /*148d0*/  LDG.E.U8 R184, desc[UR6][R18.64] ;  /* 0x0000000612b87981 */ /* 0x000f22000c1e1100 */
[----:B------:R-:W-:Y:S02]  /*148e0*/  IMAD R22, R3, 0x79, RZ ;  /* 0x0000007903167824 */ /* 0x000fe400078e02ff */
[----:B-1----:R-:W-:Y:S01]  /*148f0*/  IMAD.IADD R10, R9, 0x1, R4 ;  /* 0x00000001090a7824 */ /* 0x002fe200078e0204 */
[----:B------:R-:W4:Y:S02]  /*14900*/  LDG.E.U8 R183, desc[UR6][R16.64] ;  /* 0x0000000610b77981 */ /* 0x000f24000c1e1100 */
[----:B------:R-:W-:-:S02]  /*14910*/  IADD3 RZ, P2, R22, R2, RZ ;  /* 0x0000000216ff7210 */ /* 0x000fc40007f5e0ff */
[----:B------:R-:W-:-:S05]  /*14920*/  SHF.R.S32.HI R22, RZ, 0x1f, R22 ;  /* 0x0000001fff167819 */ /* 0x000fca0000011416 */
[----:B------:R-:W-:-:S04]  /*14930*/  IMAD.X R22, R22, 0x1, R5, P2 ;  /* 0x0000000116167824 */ /* 0x000fc800010e0605 */
[----:B------:R-:W-:Y:S02]  /*14940*/  IMAD.X R13, R8, 0x1, R22, P0 ;  /* 0x00000001080d7824 */ /* 0x000fe400000e0616 */
[----:B------:R-:W4:Y:S01]  /*14950*/  LDL R22, [R1+0x125c] ;  /* 0x00125c0001167983 */ /* 0x000f220000100800 */
[----:B------:R-:W-:Y:S01]  /*14960*/  IADD3 R10, P1, R0, R10, RZ ;  /* 0x0000000a000a7210 */ /* 0x000fe20007f3e0ff */
[----:B------:R-:W-:Y:S02]  /*14970*/  IMAD R15, R3, 0x6a, RZ ;  /* 0x0000006a030f7824 */ /* 0x000fe400078e02ff */
[----:B------:R0:W4:Y:S02]  /*14980*/  LDG.E.U8 R182, desc[UR6][R12.64] ;  /* 0x000000060cb67981 */ /* 0x000124000c1e1100 */
[C---:B0-----:R-:W-:Y:S02]  /*14990*/  IMAD.IADD R13, R15.reuse, 0x1, R4 ;  /* 0x000000010f0d7824 */ /* 0x041fe400078e0204 */
[----:B------:R-:W-:-:S02]  /*149a0*/  IMAD.IADD R9, R15, 0x1, R2 ;  /* 0x000000010f097824 */ /* 0x000fc400078e0202 */
[----:B------:R-:W-:-:S03]  /*149b0*/  IMAD R16, R3, 0x72, RZ ;  /* 0x0000007203107824 */ /* 0x000fc600078e02ff */
[----:B------:R-:W-:Y:S01]  /*149c0*/  IADD3 R12, P0, R0, R9, RZ ;  /* 0x00000009000c7210 */ /* 0x000fe20007f1e0ff */
[C---:B------:R-:W-:Y:S02]  /*149d0*/  IMAD.IADD R18, R16.reuse, 0x1, R2 ;  /* 0x0000000110127824 */ /* 0x040fe400078e0202 */
[----:B------:R-:W-:Y:S02]  /*149e0*/  IMAD.IADD R16, R16, 0x1, R4 ;  /* 0x0000000110107824 */ /* 0x000fe400078e0204 */
[C---:B------:R-:W-:Y:S02]  /*149f0*/  IMAD R9, R3.reuse, 0x7a, RZ ;  /* 0x0000007a03097824 */ /* 0x040fe400078e02ff */
[C---:B------:R-:W-:Y:S02]  /*14a00*/  IMAD R15, R3.reuse, 0x6b, RZ ;  /* 0x0000006b030f7824 */ /* 0x040fe400078e02ff */
[----:B---3--:R-:W-:Y:S02]  /*14a10*/  IMAD.X R11, R8, 0x1, R21, P1 ;  /* 0x00000001080b7824 */ /* 0x008fe400008e0615 */
[----:B------:R-:W-:-:S03]  /*14a20*/  IMAD R21, R3, 0x6a, RZ ;  /* 0x0000006a03157824 */ /* 0x000fc600078e02ff */
[----:B------:R0:W3:Y:S02]  /*14a30*/  LDG.E.U8 R181, desc[UR6][R10.64] ;  /* 0x000000060ab57981 */ /* 0x0000e4000c1e1100 */
[----:B------:R-:W-:Y:S02]  /*14a40*/  IADD3 RZ, P2, R21, R2, RZ ;  /* 0x0000000215ff7210 */ /* 0x000fe40007f5e0ff */
[----:B------:R-:W-:Y:S02]  /*14a50*/  SHF.R.S32.HI R21, RZ, 0x1f, R21 ;  /* 0x0000001fff157819 */ /* 0x000fe40000011415 */
[----:B0-----:R-:W-:-:S03]  /*14a60*/  IADD3 R10, P1, R0, R13, RZ ;  /* 0x0000000d000a7210 */ /* 0x001fc60007f3e0ff */
[----:B------:R-:W-:-:S04]  /*14a70*/  IMAD.X R21, R21, 0x1, R5, P2 ;  /* 0x0000000115157824 */ /* 0x000fc800010e0605 */
[C---:B------:R-:W-:Y:S02]  /*14a80*/  IMAD.X R13, R8.reuse, 0x1, R21, P0 ;  /* 0x00000001080d7824 */ /* 0x040fe400000e0615 */
[----:B--2---:R-:W-:Y:S01]  /*14a90*/  IMAD.X R11, R8, 0x1, R20, P1 ;  /* 0x00000001080b7824 */ /* 0x004fe200008e0614 */
[----:B------:R-:W2:Y:S01]  /*14aa0*/  LDL R21, [R1+0x12d4] ;  /* 0x0012d40001157983 */ /* 0x000ea20000100800 */
[----:B------:R-:W-:Y:S01]  /*14ab0*/  IMAD R20, R3, 0x72, RZ ;  /* 0x0000007203147824 */ /* 0x000fe200078e02ff */
[C---:B------:R-:W-:Y:S02]  /*14ac0*/  IADD3 R18, P0, R0.reuse, R18, RZ ;  /* 0x0000001200127210 */ /* 0x040fe40007f1e0ff */
[----:B------:R-:W-:Y:S01]  /*14ad0*/  IADD3 R16, P1, R0, R16, RZ ;  /* 0x0000001000107210 */ /* 0x000fe20007f3e0ff */
[----:B------:R0:W3:Y:S01]  /*14ae0*/  LDG.E.U8 R179, desc[UR6][R10.64] ;  /* 0x000000060ab37981 */ /* 0x0000e2000c1e1100 */
[----:B------:R-:W-:Y:S02]  /*14af0*/  IADD3 RZ, P2, R20, R2, RZ ;  /* 0x0000000214ff7210 */ /* 0x000fe40007f5e0ff */
[----:B------:R-:W-:Y:S01]  /*14b00*/  SHF.R.S32.HI R20, RZ, 0x1f, R20 ;  /* 0x0000001fff147819 */ /* 0x000fe20000011414 */
[----:B------:R1:W3:Y:S04]  /*14b10*/  LDG.E.U8 R180, desc[UR6][R12.64] ;  /* 0x000000060cb47981 */ /* 0x0002e8000c1e1100 */
[----:B------:R-:W-:-:S04]  /*14b20*/  IMAD.X R20, R20, 0x1, R5, P2 ;  /* 0x0000000114147824 */ /* 0x000fc800010e0605 */
[C---:B------:R-:W-:Y:S02]  /*14b30*/  IMAD.X R19, R8.reuse, 0x1, R20, P0 ;  /* 0x0000000108137824 */ /* 0x040fe400000e0614 */
[----:B------:R-:W3:Y:S01]  /*14b40*/  LDL R20, [R1+0x1294] ;  /* 0x0012940001147983 */ /* 0x000ee20000100800 */
[----:B0-----:R-:W-:Y:S02]  /*14b50*/  IMAD.IADD R10, R9, 0x1, R4 ;  /* 0x00000001090a7824 */ /* 0x001fe400078e0204 */
[----:B------:R-:W-:Y:S01]  /*14b60*/  IMAD.X R17, R8, 0x1, R23, P1 ;  /* 0x0000000108117824 */ /* 0x000fe200008e0617 */
[----:B------:R-:W3:Y:S01]  /*14b70*/  LDG.E.U8 R178, desc[UR6][R18.64] ;  /* 0x0000000612b27981 */ /* 0x000ee2000c1e1100 */
[----:B------:R-:W-:Y:S01]  /*14b80*/  IMAD R23, R3, 0x7a, RZ ;  /* 0x0000007a03177824 */ /* 0x000fe200078e02ff */
[----:B------:R-:W-:Y:S01]  /*14b90*/  IADD3 R10, P1, R0, R10, RZ ;  /* 0x0000000a000a7210 */ /* 0x000fe20007f3e0ff */
[----:B-1----:R-:W-:Y:S01]  /*14ba0*/  IMAD.IADD R12, R9, 0x1, R2 ;  /* 0x00000001090c7824 */ /* 0x002fe200078e0202 */
[----:B------:R-:W3:Y:S02]  /*14bb0*/  LDG.E.U8 R177, desc[UR6][R16.64] ;  /* 0x0000000610b17981 */ /* 0x000ee4000c1e1100 */
[----:B------:R-:W-:-:S02]  /*14bc0*/  IADD3 RZ, P2, R23, R2, RZ ;  /* 0x0000000217ff7210 */ /* 0x000fc40007f5e0ff */
[----:B------:R-:W-:Y:S02]  /*14bd0*/  SHF.R.S32.HI R23, RZ, 0x1f, R23 ;  /* 0x0000001fff177819 */ /* 0x000fe40000011417 */
[----:B------:R-:W-:-:S03]  /*14be0*/  IADD3 R12, P0, R0, R12, RZ ;  /* 0x0000000c000c7210 */ /* 0x000fc60007f1e0ff */
[----:B------:R-:W-:Y:S02]  /*14bf0*/  IMAD.X R23, R23, 0x1, R5, P2 ;  /* 0x0000000117177824 */ /* 0x000fe400010e0605 */
[C---:B------:R-:W-:Y:S02]  /*14c00*/  IMAD.IADD R9, R15.reuse, 0x1, R2 ;  /* 0x000000010f097824 */ /* 0x040fe400078e0202 */
[----:B------:R-:W-:Y:S02]  /*14c10*/  IMAD.X R13, R8, 0x1, R23, P0 ;  /* 0x00000001080d7824 */ /* 0x000fe400000e0617 */
[----:B------:R-:W3:Y:S04]  /*14c20*/  LDL R23, [R1+0x1254] ;  /* 0x0012540001177983 */ /* 0x000ee80000100800 */
[----:B------:R0:W3:Y:S02]  /*14c30*/  LDG.E.U8 R176, desc[UR6][R12.64] ;  /* 0x000000060cb07981 */ /* 0x0000e4000c1e1100 */
[----:B0-----:R-:W-:Y:S01]  /*14c40*/  IMAD.IADD R13, R15, 0x1, R4 ;  /* 0x000000010f0d7824 */ /* 0x001fe200078e0204 */
[----:B------:R-:W-:Y:S01]  /*14c50*/  IADD3 R12, P0, R0, R9, RZ ;  /* 0x00000009000c7210 */ /* 0x000fe20007f1e0ff */
[----:B----4-:R-:W-:-:S02]  /*14c60*/  IMAD.X R11, R8, 0x1, R22, P1 ;  /* 0x00000001080b7824 */ /* 0x010fc400008e0616 */
[----:B------:R-:W-:-:S03]  /*14c70*/  IMAD R22, R3, 0x6b, RZ ;  /* 0x0000006b03167824 */ /* 0x000fc600078e02ff */
[----:B------:R0:W4:Y:S02]  /*14c80*/  LDG.E.U8 R175, desc[UR6][R10.64] ;  /* 0x000000060aaf7981 */ /* 0x000124000c1e1100 */
[----:B------:R-:W-:Y:S02]  /*14c90*/  IADD3 RZ, P2, R22, R2, RZ ;  /* 0x0000000216ff7210 */ /* 0x000fe40007f5e0ff */
[----:B------:R-:W-:-:S05]  /*14ca0*/  SHF.R.S32.HI R22, RZ, 0x1f, R22 ;  /* 0x0000001fff167819 */ /* 0x000fca0000011416 */
[----:B------:R-:W-:Y:S01]  /*14cb0*/  IMAD.X R22, R22, 0x1, R5, P2 ;  /* 0x0000000116167824 */ /* 0x000fe200010e0605 */
[----:B0-----:R-:W-:-:S03]  /*14cc0*/  IADD3 R10, P1, R0, R13, RZ ;  /* 0x0000000d000a7210 */ /* 0x001fc60007f3e0ff */
[----:B------:R-:W-:Y:S02]  /*14cd0*/  IMAD.X R13, R8, 0x1, R22, P0 ;  /* 0x00000001080d7824 */ /* 0x000fe400000e0616 */
[----:B------:R-:W4:Y:S01]  /*14ce0*/  LDL R22, [R1+0x12cc] ;  /* 0x0012cc0001167983 */ /* 0x000f220000100800 */
[C---:B------:R-:W-:Y:S02]  /*14cf0*/  IMAD R16, R3.reuse, 0x73, RZ ;  /* 0x0000007303107824 */ /* 0x040fe400078e02ff */
[----:B------:R-:W-:Y:S01]  /*14d00*/  IMAD R9, R3, 0x7b, RZ ;  /* 0x0000007b03097824 */ /* 0x000fe200078e02ff */
[----:B------:R0:W4:Y:S01]  /*14d10*/  LDG.E.U8 R174, desc[UR6][R12.64] ;  /* 0x000000060cae7981 */ /* 0x000122000c1e1100 */
[C---:B------:R-:W-:Y:S02]  /*14d20*/  IMAD.IADD R18, R16.reuse, 0x1, R2 ;  /* 0x0000000110127824 */ /* 0x040fe400078e0202 */
[----:B------:R-:W-:-:S03]  /*14d30*/  IMAD.IADD R16, R16, 0x1, R4 ;  /* 0x0000000110107824 */ /* 0x000fc600078e0204 */
[----:B------:R-:W-:Y:S01]  /*14d40*/  IADD3 R18, P0, R0, R18, RZ ;  /* 0x0000001200127210 */ /* 0x000fe20007f1e0ff */
[----:B0-----:R-:W-:Y:S02]  /*14d50*/  IMAD.IADD R12, R9, 0x1, R2 ;  /* 0x00000001090c7824 */ /* 0x001fe400078e0202 */
[C---:B------:R-:W-:Y:S02]  /*14d60*/  IMAD R15, R3.reuse, 0x6c, RZ ;  /* 0x0000006c030f7824 */ /* 0x040fe400078e02ff */
[----:B--2---:R-:W-:Y:S01]  /*14d70*/  IMAD.X R11, R8, 0x1, R21, P1 ;  /* 0x00000001080b7824 */ /* 0x004fe200008e0615 */
[----:B------:R-:W-:Y:S01]  /*14d80*/  IADD3 R16, P1, R0, R16, RZ ;  /* 0x0000001000107210 */ /* 0x000fe20007f3e0ff */
[----:B------:R-:W-:-:S03]  /*14d90*/  IMAD R21, R3, 0x73, RZ ;  /* 0x0000007303157824 */ /* 0x000fc600078e02ff */
[----:B------:R0:W2:Y:S02]  /*14da0*/  LDG.E.U8 R173, desc[UR6][R10.64] ;  /* 0x000000060aad7981 */ /* 0x0000a4000c1e1100 */
[----:B------:R-:W-:Y:S02]  /*14db0*/  IADD3 RZ, P2, R21, R2, RZ ;  /* 0x0000000215ff7210 */ /* 0x000fe40007f5e0ff */
[----:B------:R-:W-:-:S05]  /*14dc0*/  SHF.R.S32.HI R21, RZ, 0x1f, R21 ;  /* 0x0000001fff157819 */ /* 0x000fca0000011415 */
[----:B------:R-:W-:Y:S02]  /*14dd0*/  IMAD.X R21, R21, 0x1, R5, P2 ;  /* 0x0000000115157824 */ /* 0x000fe400010e0605 */
[C---:B---3--:R-:W-:Y:S02]  /*14de0*/  IMAD.X R17, R8.reuse, 0x1, R20, P1 ;  /* 0x0000000108117824 */ /* 0x048fe400008e0614 */
[----:B------:R-:W-:Y:S02]  /*14df0*/  IMAD R20, R3, 0x7b, RZ ;  /* 0x0000007b03147824 */ /* 0x000fe400078e02ff */
[----:B------:R-:W-:Y:S01]  /*14e00*/  IMAD.X R19, R8, 0x1, R21, P0 ;  /* 0x0000000108137824 */ /* 0x000fe200000e0615 */
[----:B------:R-:W3:Y:S02]  /*14e10*/  LDG.E.U8 R171, desc[UR6][R16.64] ;  /* 0x0000000610ab7981 */ /* 0x000ee4000c1e1100 */
[----:B------:R-:W-:Y:S02]  /*14e20*/  IADD3 RZ, P2, R20, R2, RZ ;  /* 0x0000000214ff7210 */ /* 0x000fe40007f5e0ff */
[----:B------:R-:W-:Y:S01]  /*14e30*/  SHF.R.S32.HI R20, RZ, 0x1f, R20 ;  /* 0x0000001fff147819 */ /* 0x000fe20000011414 */
[----:B------:R-:W2:Y:S01]  /*14e40*/  LDL R21, [R1+0x128c] ;  /* 0x00128c0001157983 */ /* 0x000ea20000100800 */
[----:B------:R-:W-:-:S03]  /*14e50*/  IADD3 R12, P0, R0, R12, RZ ;  /* 0x0000000c000c7210 */ /* 0x000fc60007f1e0ff */
[----:B------:R-:W-:Y:S01]  /*14e60*/  IMAD.X R20, R20, 0x1, R5, P2 ;  /* 0x0000000114147824 */ /* 0x000fe200010e0605 */
[----:B------:R-:W3:Y:S03]  /*14e70*/  LDG.E.U8 R172, desc[UR6][R18.64] ;  /* 0x0000000612ac7981 */ /* 0x000ee6000c1e1100 */
[----:B------:R-:W-:Y:S02]  /*14e80*/  IMAD.X R13, R8, 0x1, R20, P0 ;  /* 0x00000001080d7824 */ /* 0x000fe400000e0614 */
[----:B------:R-:W3:Y:S01]  /*14e90*/  LDL R20, [R1+0xa54] ;  /* 0x000a540001147983 */ /* 0x000ee20000100800 */
[----:B0-----:R-:W-:-:S03]  /*14ea0*/  IMAD.IADD R10, R9, 0x1, R4 ;  /* 0x00000001090a7824 */ /* 0x001fc600078e0204 */
[----:B------:R0:W3:Y:S02]  /*14eb0*/  LDG.E.U8 R170, desc[UR6][R12.64] ;  /* 0x000000060caa7981 */ /* 0x0000e4000c1e1100 */
[----:B------:R-:W-:-:S05]  /*14ec0*/  IADD3 R10, P1, R0, R10, RZ ;  /* 0x0000000a000a7210 */ /* 0x000fca0007f3e0ff */
[----:B------:R-:W-:Y:S02]  /*14ed0*/  IMAD.X R11, R8, 0x1, R23, P1 ;  /* 0x00000001080b7824 */ /* 0x000fe400008e0617 */
[----:B0-----:R-:W-:Y:S02]  /*14ee0*/  IMAD.IADD R13, R15, 0x1, R4 ;  /* 0x000000010f0d7824 */ /* 0x001fe400078e0204 */
[----:B------:R-:W-:Y:S01]  /*14ef0*/  IMAD R23, R3, 0x6c, RZ ;  /* 0x0000006c03177824 */ /* 0x000fe200078e02ff */
[----:B------:R0:W3:Y:S01]  /*14f00*/  LDG.E.U8 R169, desc[UR6][R10.64] ;  /* 0x000000060aa97981 */ /* 0x0000e2000c1e1100 */
[----:B------:R-:W-:-:S03]  /*14f10*/  IMAD.IADD R9, R15, 0x1, R2 ;  /* 0x000000010f097824 */ /* 0x000fc600078e0202 */
[----:B------:R-:W-:Y:S02]  /*14f20*/  IADD3 RZ, P2, R23, R2, RZ ;  /* 0x0000000217ff7210 */ /* 0x000fe40007f5e0ff */
[C---:B0-----:R-:W-:Y:S02]  /*14f30*/  IADD3 R10, P1, R0.reuse, R13, RZ ;  /* 0x0000000d000a7210 */ /* 0x041fe40007f3e0ff */
[----:B------:R-:W-:Y:S01]  /*14f40*/  SHF.R.S32.HI R23, RZ, 0x1f, R23 ;  /* 0x0000001fff177819 */ /* 0x000fe20000011417 */
[----:B------:R-:W-:Y:S01]  /*14f50*/  IMAD R16, R3, 0x74, RZ ;  /* 0x0000007403107824 */ /* 0x000fe200078e02ff */
[----:B------:R-:W-:-:S03]  /*14f60*/  IADD3 R12, P0, R0, R9, RZ ;  /* 0x00000009000c7210 */ /* 0x000fc60007f1e0ff */
[----:B------:R-:W-:Y:S02]  /*14f70*/  IMAD.X R23, R23, 0x1, R5, P2 ;  /* 0x0000000117177824 */ /* 0x000fe400010e0605 */
[----:B------:R-:W-:Y:S02]  /*14f80*/  IMAD.IADD R18, R16, 0x1, R2 ;  /* 0x0000000110127824 */ /* 0x000fe400078e0202 */
[----:B------:R-:W-:Y:S02]  /*14f90*/  IMAD.X R13, R8, 0x1, R23, P0 ;  /* 0x00000001080d7824 */ /* 0x000fe400000e0617 */
[----:B------:R-:W3:Y:S01]  /*14fa0*/  LDL R23, [R1+0x1284] ;  /* 0x0012840001177983 */ /* 0x000ee20000100800 */
[----:B------:R-:W-:Y:S01]  /*14fb0*/  IADD3 R18, P0, R0, R18, RZ ;  /* 0x0000001200127210 */ /* 0x000fe20007f1e0ff */
[----:B----4-:R-:W-:Y:S02]  /*14fc0*/  IMAD.X R11, R8, 0x1, R22, P1 ;  /* 0x00000001080b7824 */ /* 0x010fe400008e0616 */
[----:B------:R-:W4:Y:S01]  /*14fd0*/  LDG.E.U8 R168, desc[UR6][R12.64] ;  /* 0x000000060ca87981 */ /* 0x000f22000c1e1100 */
        /* <DEDUP_REMOVED lines=8> */
[----:B------:R-:W-:Y:S01]  /*15060*/  IMAD R9, R3, 0x7c, RZ ;  /* 0x0000007c03097824 */ /* 0x000fe200078e02ff */
[----:B------:R-:W-:Y:S02]  /*15070*/  IADD3 R16, P1, R0, R16, RZ ;  /* 0x0000001000107210 */ /* 0x000fe40007f3e0ff */
[----:B------:R1:W4:Y:S01]  /*15080*/  LDG.E.U8 R166, desc[UR6][R18.64] ;  /* 0x0000000612a67981 */ /* 0x000322000c1e1100 */
[C---:B0-----:R-:W-:Y:S02]  /*15090*/  IMAD.IADD R10, R9.reuse, 0x1, R4 ;  /* 0x00000001090a7824 */ /* 0x041fe400078e0204 */
[----:B------:R-:W-:Y:S02]  /*150a0*/  IMAD.IADD R12, R9, 0x1, R2 ;  /* 0x00000001090c7824 */ /* 0x000fe400078e0202 */
[----:B-1----:R-:W-:-:S03]  /*150b0*/  IMAD R18, R3, 0x6d, RZ ;  /* 0x0000006d03127824 */ /* 0x002fc600078e02ff */
[----:B------:R-:W-:Y:S01]  /*150c0*/  IADD3 R12, P0, R0, R12, RZ ;  /* 0x0000000c000c7210 */ /* 0x000fe20007f1e0ff */
[C---:B------:R-:W-:Y:S02]  /*150d0*/  IMAD.IADD R9, R18.reuse, 0x1, R2 ;  /* 0x0000000112097824 */ /* 0x040fe400078e0202 */
[C---:B------:R-:W-:Y:S02]  /*150e0*/  IMAD R15, R3.reuse, 0x7d, RZ ;  /* 0x0000007d030f7824 */ /* 0x040fe400078e02ff */
[----:B------:R-:W-:Y:S02]  /*150f0*/  IMAD.IADD R18, R18, 0x1, R4 ;  /* 0x0000000112127824 */ /* 0x000fe400078e0204 */
[----:B--2---:R-:W-:Y:S01]  /*15100*/  IMAD.X R17, R8, 0x1, R21, P1 ;  /* 0x0000000108117824 */ /* 0x004fe200008e0615 */
[----:B------:R-:W-:Y:S01]  /*15110*/  IADD3 R10, P1, R0, R10, RZ ;  /* 0x0000000a000a7210 */ /* 0x000fe20007f3e0ff */
[----:B------:R-:W-:-:S03]  /*15120*/  IMAD R21, R3, 0x7c, RZ ;  /* 0x0000007c03157824 */ /* 0x000fc600078e02ff */
[----:B------:R-:W2:Y:S02]  /*15130*/  LDG.E.U8 R165, desc[UR6][R16.64] ;  /* 0x0000000610a57981 */ /* 0x000ea4000c1e1100 */
[-C--:B------:R-:W-:Y:S02]  /*15140*/  IADD3 RZ, P2, R21, R2.reuse, RZ ;  /* 0x0000000215ff7210 */ /* 0x080fe40007f5e0ff */
[----:B------:R-:W-:Y:S01]  /*15150*/  SHF.R.S32.HI R21, RZ, 0x1f, R21 ;  /* 0x0000001fff157819 */ /* 0x000fe20000011415 */
[----:B---3--:R-:W-:Y:S02]  /*15160*/  IMAD.X R11, R8, 0x1, R20, P1 ;  /* 0x00000001080b7824 */ /* 0x008fe400008e0614 */
[----:B------:R-:W-:Y:S02]  /*15170*/  IMAD R20, R3, 0x6d, RZ ;  /* 0x0000006d03147824 */ /* 0x000fe400078e02ff */
[----:B------:R-:W-:Y:S01]  /*15180*/  IMAD.X R21, R21, 0x1, R5, P2 ;  /* 0x0000000115157824 */ /* 0x000fe200010e0605 */
[----:B------:R0:W3:Y:S02]  /*15190*/  LDG.E.U8 R163, desc[UR6][R10.64] ;  /* 0x000000060aa37981 */ /* 0x0000e4000c1e1100 */
[----:B------:R-:W-:-:S02]  /*151a0*/  IADD3 RZ, P2, R20, R2, RZ ;  /* 0x0000000214ff7210 */ /* 0x000fc40007f5e0ff */
[----:B------:R-:W-:Y:S01]  /*151b0*/  SHF.R.S32.HI R20, RZ, 0x1f, R20 ;  /* 0x0000001fff147819 */ /* 0x000fe20000011414 */
[----:B------:R-:W-:Y:S02]  /*151c0*/  IMAD.X R13, R8, 0x1, R21, P0 ;  /* 0x00000001080d7824 */ /* 0x000fe400000e0615 */
[----:B------:R-:W2:Y:S02]  /*151d0*/  LDL R21, [R1+0xa38] ;  /* 0x000a380001157983 */ /* 0x000ea40000100800 */
[----:B------:R-:W-:Y:S01]  /*151e0*/  IMAD.X R20, R20, 0x1, R5, P2 ;  /* 0x0000000114147824 */ /* 0x000fe200010e0605 */
[----:B0-----:R-:W-:Y:S01]  /*151f0*/  IADD3 R10, P0, R0, R9, RZ ;  /* 0x00000009000a7210 */ /* 0x001fe20007f1e0ff */
[----:B------:R0:W3:Y:S04]  /*15200*/  LDG.E.U8 R164, desc[UR6][R12.64] ;  /* 0x000000060ca47981 */ /* 0x0000e8000c1e1100 */
[----:B------:R-:W-:-:S02]  /*15210*/  IMAD.X R11, R8, 0x1, R20, P0 ;  /* 0x00000001080b7824 */ /* 0x000fc400000e0614 */
[----:B------:R-:W-:Y:S02]  /*15220*/  IMAD R20, R3, 0x75, RZ ;  /* 0x0000007503147824 */ /* 0x000fe400078e02ff */
[----:B------:R-:W-:Y:S01]  /*15230*/  IMAD.IADD R9, R15, 0x1, R2 ;  /* 0x000000010f097824 */ /* 0x000fe200078e0202 */
[----:B------:R-:W-:Y:S01]  /*15240*/  IADD3 R18, P1, R0, R18, RZ ;  /* 0x0000001200127210 */ /* 0x000fe20007f3e0ff */
[----:B0-----:R-:W-:Y:S01]  /*15250*/  IMAD R12, R3, 0x75, RZ ;  /* 0x00000075030c7824 */ /* 0x001fe200078e02ff */
[----:B------:R-:W-:Y:S01]  /*15260*/  IADD3 RZ, P3, R20, R2, RZ ;  /* 0x0000000214ff7210 */ /* 0x000fe20007f7e0ff */
[----:B------:R0:W3:Y:S01]  /*15270*/  LDG.E.U8 R162, desc[UR6][R10.64] ;  /* 0x000000060aa27981 */ /* 0x0000e2000c1e1100 */
[----:B------:R-:W-:Y:S01]  /*15280*/  SHF.R.S32.HI R20, RZ, 0x1f, R20 ;  /* 0x0000001fff147819 */ /* 0x000fe20000011414 */
[----:B------:R-:W-:-:S04]  /*15290*/  IMAD.IADD R16, R12, 0x1, R2 ;  /* 0x000000010c107824 */ /* 0x000fc800078e0202 */
[----:B------:R-:W-:Y:S01]  /*152a0*/  IMAD.X R20, R20, 0x1, R5, P3 ;  /* 0x0000000114147824 */ /* 0x000fe200018e0605 */
[----:B------:R-:W-:Y:S01]  /*152b0*/  IADD3 R16, P0, R0, R16, RZ ;  /* 0x0000001000107210 */ /* 0x000fe20007f1e0ff */
[----:B------:R-:W-:-:S04]  /*152c0*/  IMAD.IADD R12, R12, 0x1, R4 ;  /* 0x000000010c0c7824 */ /* 0x000fc800078e0204 */
[----:B------:R-:W-:Y:S02]  /*152d0*/  IMAD.X R17, R8, 0x1, R20, P0 ;  /* 0x0000000108117824 */ /* 0x000fe400000e0614 */
[----:B------:R-:W-:Y:S01]  /*152e0*/  IMAD R20, R3, 0x7d, RZ ;  /* 0x0000007d03147824 */ /* 0x000fe200078e02ff */
[C---:B------:R-:W-:Y:S02]  /*152f0*/  IADD3 R12, P2, R0.reuse, R12, RZ ;  /* 0x0000000c000c7210 */ /* 0x040fe40007f5e0ff */
[----:B0-----:R-:W-:Y:S01]  /*15300*/  IADD3 R10, P0, R0, R9, RZ ;  /* 0x00000009000a7210 */ /* 0x001fe20007f1e0ff */
[----:B------:R-:W3:Y:S01]  /*15310*/  LDG.E.U8 R160, desc[UR6][R16.64] ;  /* 0x0000000610a07981 */ /* 0x000ee2000c1e1100 */
[----:B------:R-:W-:Y:S02]  /*15320*/  IADD3 RZ, P3, R20, R2, RZ ;  /* 0x0000000214ff7210 */ /* 0x000fe40007f7e0ff */
[----:B------:R-:W-:Y:S01]  /*15330*/  SHF.R.S32.HI R20, RZ, 0x1f, R20 ;  /* 0x0000001fff147819 */ /* 0x000fe20000011414 */
[----:B------:R-:W-:-:S04]  /*15340*/  IMAD.X R13, R8, 0x1, R23, P2 ;  /* 0x00000001080d7824 */ /* 0x000fc800010e0617 */
[----:B------:R-:W-:Y:S01]  /*15350*/  IMAD.X R20, R20, 0x1, R5, P3 ;  /* 0x0000000114147824 */ /* 0x000fe200018e0605 */
[----:B------:R-:W3:Y:S01]  /*15360*/  LDG.E.U8 R159, desc[UR6][R12.64] ;  /* 0x000000060c9f7981 */ /* 0x000ee2000c1e1100 */
[C---:B------:R-:W-:Y:S02]  /*15370*/  IMAD R23, R3.reuse, 0x67, RZ ;  /* 0x0000006703177824 */ /* 0x040fe400078e02ff */
[C---:B------:R-:W-:Y:S02]  /*15380*/  IMAD.X R11, R8.reuse, 0x1, R20, P0 ;  /* 0x00000001080b7824 */ /* 0x040fe400000e0614 */
[----:B------:R-:W-:Y:S01]  /*15390*/  IMAD R20, R3, 0x67, RZ ;  /* 0x0000006703147824 */ /* 0x000fe200078e02ff */
[----:B------:R-:W-:Y:S02]  /*153a0*/  IADD3 RZ, P4, R23, R2, RZ ;  /* 0x0000000217ff7210 */ /* 0x000fe40007f9e0ff */
[----:B------:R-:W-:Y:S01]  /*153b0*/  SHF.R.S32.HI R23, RZ, 0x1f, R23 ;  /* 0x0000001fff177819 */ /* 0x000fe20000011417 */
[----:B----4-:R-:W-:Y:S01]  /*153c0*/  IMAD.X R19, R8, 0x1, R22, P1 ;  /* 0x0000000108137824 */ /* 0x010fe200008e0616 */
[----:B------:R-:W4:Y:S04]  /*153d0*/  LDG.E.U8 R158, desc[UR6][R10.64] ;  /* 0x000000060a9e7981 */ /* 0x000f28000c1e1100 */
[----:B------:R0:W4:Y:S01]  /*153e0*/  LDG.E.U8 R161, desc[UR6][R18.64] ;  /* 0x0000000612a17981 */ /* 0x000122000c1e1100 */
[----:B------:R-:W-:-:S03]  /*153f0*/  IMAD.X R23, R23, 0x1, R5, P4 ;  /* 0x0000000117177824 */ /* 0x000fc600020e0605 */
[----:B------:R-:W3:Y:S01]  /*15400*/  LDL R22, [R1+0x12bc] ;  /* 0x0012bc0001167983 */ /* 0x000ee20000100800 */
[----:B0-----:R-:W-:-:S05]  /*15410*/  IMAD.IADD R18, R20, 0x1, R2 ;  /* 0x0000000114127824 */ /* 0x001fca00078e0202 */
[----:B------:R-:W-:-:S05]  /*15420*/  IADD3 R18, P0, R0, R18, RZ ;  /* 0x0000001200127210 */ /* 0x000fca0007f1e0ff */
[----:B------:R-:W-:Y:S02]  /*15430*/  IMAD.X R19, R8, 0x1, R23, P0 ;  /* 0x0000000108137824 */ /* 0x000fe400000e0617 */
[----:B------:R-:W4:Y:S01]  /*15440*/  LDL R23, [R1+0x127c] ;  /* 0x00127c0001177983 */ /* 0x000f220000100800 */
[----:B------:R-:W-:Y:S02]  /*15450*/  IMAD.IADD R9, R15, 0x1, R4 ;  /* 0x000000010f097824 */ /* 0x000fe400078e0204 */
[C---:B------:R-:W-:Y:S01]  /*15460*/  IMAD R12, R3.reuse, 0x6e, RZ ;  /* 0x0000006e030c7824 */ /* 0x040fe200078e02ff */
[----:B------:R-:W4:Y:S02]  /*15470*/  LDG.E.U8 R156, desc[UR6][R18.64] ;  /* 0x00000006129c7981 */ /* 0x000f24000c1e1100 */
[----:B------:R-:W-:Y:S01]  /*15480*/  IADD3 R10, P1, R0, R9, RZ ;  /* 0x00000009000a7210 */ /* 0x000fe20007f3e0ff */
[----:B------:R-:W-:Y:S02]  /*15490*/  IMAD.IADD R16, R12, 0x1, R2 ;  /* 0x000000010c107824 */ /* 0x000fe400078e0202 */
[----:B------:R-:W-:-:S04]  /*154a0*/  IMAD R15, R3, 0x76, RZ ;  /* 0x00000076030f7824 */ /* 0x000fc800078e02ff */
[----:B------:R-:W-:Y:S02]  /*154b0*/  IMAD.IADD R9, R15, 0x1, R2 ;  /* 0x000000010f097824 */ /* 0x000fe400078e0202 */
[----:B------:R-:W-:-:S05]  /*154c0*/  IMAD.IADD R12, R12, 0x1, R4 ;  /* 0x000000010c0c7824 */ /* 0x000fca00078e0204 */
[----:B------:R-:W-:Y:S01]  /*154d0*/  IADD3 R12, P2, R0, R12, RZ ;  /* 0x0000000c000c7210 */ /* 0x000fe20007f5e0ff */
[----:B--2---:R-:W-:Y:S02]  /*154e0*/  IMAD.X R11, R8, 0x1, R21, P1 ;  /* 0x00000001080b7824 */ /* 0x004fe400008e0615 */
[----:B------:R-:W-:Y:S01]  /*154f0*/  IMAD R21, R3, 0x6e, RZ ;  /* 0x0000006e03157824 */ /* 0x000fe200078e02ff */
[----:B------:R-:W-:Y:S02]  /*15500*/  IADD3 R16, P1, R0, R16, RZ ;  /* 0x0000001000107210 */ /* 0x000fe40007f3e0ff */
[----:B------:R0:W2:Y:S02]  /*15510*/  LDG.E.U8 R157, desc[UR6][R10.64] ;  /* 0x000000060a9d7981 */ /* 0x0000a4000c1e1100 */
[----:B------:R-:W-:Y:S02]  /*15520*/  IADD3 RZ, P3, R21, R2, RZ ;  /* 0x0000000215ff7210 */ /* 0x000fe40007f7e0ff */
[----:B------:R-:W-:-:S05]  /*15530*/  SHF.R.S32.HI R21, RZ, 0x1f, R21 ;  /* 0x0000001fff157819 */ /* 0x000fca0000011415 */
[----:B------:R-:W-:-:S04]  /*15540*/  IMAD.X R21, R21, 0x1, R5, P3 ;  /* 0x0000000115157824 */ /* 0x000fc800018e0605 */
[----:B------:R-:W-:Y:S02]  /*15550*/  IMAD.X R17, R8, 0x1, R21, P1 ;  /* 0x0000000108117824 */ /* 0x000fe400008e0615 */
[----:B------:R-:W-:Y:S01]  /*15560*/  IMAD R21, R3, 0x76, RZ ;  /* 0x0000007603157824 */ /* 0x000fe200078e02ff */
[----:B0-----:R-:W-:Y:S02]  /*15570*/  IADD3 R10, P0, R0, R9, RZ ;  /* 0x00000009000a7210 */ /* 0x001fe40007f1e0ff */
[----:B------:R-:W2:Y:S02]  /*15580*/  LDG.E.U8 R155, desc[UR6][R16.64] ;  /* 0x00000006109b7981 */ /* 0x000ea4000c1e1100 */
[----:B------:R-:W-:Y:S02]  /*15590*/  IADD3 RZ, P3, R21, R2, RZ ;  /* 0x0000000215ff7210 */ /* 0x000fe40007f7e0ff */
[----:B------:R-:W-:-:S05]  /*155a0*/  SHF.R.S32.HI R21, RZ, 0x1f, R21 ;  /* 0x0000001fff157819 */ /* 0x000fca0000011415 */
[----:B------:R-:W-:Y:S02]  /*155b0*/  IMAD.X R21, R21, 0x1, R5, P3 ;  /* 0x0000000115157824 */ /* 0x000fe400018e0605 */
[----:B------:R-:W-:Y:S02]  /*155c0*/  IMAD.IADD R9, R15, 0x1, R4 ;  /* 0x000000010f097824 */ /* 0x000fe400078e0204 */
[----:B------:R-:W-:Y:S02]  /*155d0*/  IMAD.X R11, R8, 0x1, R21, P0 ;  /* 0x00000001080b7824 */ /* 0x000fe400000e0615 */
[----:B------:R-:W2:Y:S04]  /*155e0*/  LDL R21, [R1+0x12f0] ;  /* 0x0012f00001157983 */ /* 0x000ea80000100800 */
[----:B------:R0:W2:Y:S02]  /*155f0*/  LDG.E.U8 R153, desc[UR6][R10.64] ;  /* 0x000000060a997981 */ /* 0x0000a4000c1e1100 */
[----:B0-----:R-:W-:Y:S01]  /*15600*/  IADD3 R10, P0, R0, R9, RZ ;  /* 0x00000009000a7210 */ /* 0x001fe20007f1e0ff */
[----:B---3--:R-:W-:-:S02]  /*15610*/  IMAD.X R13, R8, 0x1, R22, P2 ;  /* 0x00000001080d7824 */ /* 0x008fc400010e0616 */
[----:B------:R-:W3:Y:S04]  /*15620*/  LDL R22, [R1+0xa40] ;  /* 0x000a400001167983 */ /* 0x000ee80000100800 */
[----:B------:R0:W3:Y:S02]  /*15630*/  LDG.E.U8 R154, desc[UR6][R12.64] ;  /* 0x000000060c9a7981 */ /* 0x0000e4000c1e1100 */
[C---:B0-----:R-:W-:Y:S02]  /*15640*/  IMAD R12, R3.reuse, 0x7e, RZ ;  /* 0x0000007e030c7824 */ /* 0x041fe400078e02ff */
[----:B----4-:R-:W-:Y:S02]  /*15650*/  IMAD.X R11, R8, 0x1, R23, P0 ;  /* 0x00000001080b7824 */ /* 0x010fe400000e0617 */
[----:B------:R-:W-:-:S02]  /*15660*/  IMAD R23, R3, 0x7e, RZ ;  /* 0x0000007e03177824 */ /* 0x000fc400078e02ff */
[----:B------:R-:W-:Y:S01]  /*15670*/  IMAD.IADD R16, R12, 0x1, R2 ;  /* 0x000000010c107824 */ /* 0x000fe200078e0202 */
[----:B------:R0:W4:Y:S02]  /*15680*/  LDG.E.U8 R152, desc[UR6][R10.64] ;  /* 0x000000060a987981 */ /* 0x000124000c1e1100 */
[----:B------:R-:W-:Y:S02]  /*15690*/  IADD3 RZ, P3, R23, R2, RZ ;  /* 0x0000000217ff7210 */ /* 0x000fe40007f7e0ff */
[----:B------:R-:W-:Y:S02]  /*156a0*/  SHF.R.S32.HI R23, RZ, 0x1f, R23 ;  /* 0x0000001fff177819 */ /* 0x000fe40000011417 */
[----:B------:R-:W-:-:S03]  /*156b0*/  IADD3 R16, P1, R0, R16, RZ ;  /* 0x0000001000107210 */ /* 0x000fc60007f3e0ff */
[----:B------:R-:W-:-:S04]  /*156c0*/  IMAD.X R23, R23, 0x1, R5, P3 ;  /* 0x0000000117177824 */ /* 0x000fc800018e0605 */
[----:B------:R-:W-:-:S05]  /*156d0*/  IMAD.X R17, R8, 0x1, R23, P1 ;  /* 0x0000000108117824 */ /* 0x000fca00008e0617 */
[----:B------:R1:W4:Y:S04]  /*156e0*/  LDG.E.U8 R23, desc[UR6][R16.64] ;  /* 0x0000000610177981 */ /* 0x000328000c1e1100 */
[----:B------:R-:W4:Y:S01]  /*156f0*/  LDL R17, [R1+0x12b4] ;  /* 0x0012b40001117983 */ /* 0x000f220000100800 */
[----:B------:R-:W-:-:S05]  /*15700*/  IMAD.IADD R18, R20, 0x1, R4 ;  /* 0x0000000114127824 */ /* 0x000fca00078e0204 */
[----:B------:R-:W-:Y:S01]  /*15710*/  IADD3 R18, P0, R0, R18, RZ ;  /* 0x0000001200127210 */ /* 0x000fe20007f1e0ff */
[----:B------:R-:W-:Y:S02]  /*15720*/  IMAD.IADD R12, R12, 0x1, R4 ;  /* 0x000000010c0c7824 */ /* 0x000fe400078e0204 */
[----:B------:R-:W-:-:S03]  /*15730*/  IMAD R15, R3, 0x6f, RZ ;  /* 0x0000006f030f7824 */ /* 0x000fc600078e02ff */
[----:B------:R-:W-:Y:S01]  /*15740*/  IADD3 R12, P2, R0, R12, RZ ;  /* 0x0000000c000c7210 */ /* 0x000fe20007f5e0ff */
[----:B------:R-:W-:-:S05]  /*15750*/  IMAD.IADD R9, R15, 0x1, R2 ;  /* 0x000000010f097824 */ /* 0x000fca00078e0202 */
[----:B0-----:R-:W-:Y:S01]  /*15760*/  IADD3 R10, P1, R0, R9, RZ ;  /* 0x00000009000a7210 */ /* 0x001fe20007f3e0ff */
[----:B------:R-:W-:Y:S02]  /*15770*/  IMAD.IADD R9, R15, 0x1, R4 ;  /* 0x000000010f097824 */ /* 0x000fe400078e0204 */
[----:B------:R-:W4:Y:S01]  /*15780*/  LDL R15, [R1+0x1270] ;  /* 0x00127000010f7983 */ /* 0x000f220000100800 */
[----:B-1----:R-:W-:-:S03]  /*15790*/  IMAD R16, R3, 0x77, RZ ;  /* 0x0000007703107824 */ /* 0x002fc600078e02ff */
[----:B------:R0:W-:Y:S01]  /*157a0*/  STL.64 [R1+0x1638], R2 ;  /* 0x0016380201007387 */ /* 0x0001e20000100a00 */
[----:B--2---:R-:W-:Y:S02]  /*157b0*/  IMAD.X R19, R8, 0x1, R21, P0 ;  /* 0x0000000108137824 */ /* 0x004fe400000e0615 */
[----:B------:R-:W-:-:S05]  /*157c0*/  IMAD R21, R3, 0x6f, RZ ;  /* 0x0000006f03157824 */ /* 0x000fca00078e02ff */
[----:B------:R-:W-:Y:S02]  /*157d0*/  IADD3 RZ, P3, R21, R2, RZ ;  /* 0x0000000215ff7210 */ /* 0x000fe40007f7e0ff */
[----:B------:R-:W-:-:S05]  /*157e0*/  SHF.R.S32.HI R21, RZ, 0x1f, R21 ;  /* 0x0000001fff157819 */ /* 0x000fca0000011415 */
[----:B------:R-:W-:-:S04]  /*157f0*/  IMAD.X R21, R21, 0x1, R5, P3 ;  /* 0x0000000115157824 */ /* 0x000fc800018e0605 */
[----:B------:R-:W-:Y:S02]  /*15800*/  IMAD.X R11, R8, 0x1, R21, P1 ;  /* 0x00000001080b7824 */ /* 0x000fe400008e0615 */
[----:B------:R1:W2:Y:S04]  /*15810*/  LDG.E.U8 R21, desc[UR6][R18.64] ;  /* 0x0000000612157981 */ /* 0x0002a8000c1e1100 */
[----:B------:R0:W2:Y:S01]  /*15820*/  LDG.E.U8 R20, desc[UR6][R10.64] ;  /* 0x000000060a147981 */ /* 0x0000a2000c1e1100 */
[----:B-1----:R-:W-:Y:S01]  /*15830*/  IMAD.IADD R18, R16, 0x1, R2 ;  /* 0x0000000110127824 */ /* 0x002fe200078e0202 */
[----:B0-----:R-:W-:Y:S01]  /*15840*/  IADD3 R10, P0, R0, R9, RZ ;  /* 0x00000009000a7210 */ /* 0x001fe20007f1e0ff */
[----:B------:R-:W-:Y:S02]  /*15850*/  IMAD.IADD R16, R16, 0x1, R4 ;  /* 0x0000000110107824 */ /* 0x000fe400078e0204 */
[----:B---3--:R-:W-:-:S05]  /*15860*/  IMAD.X R13, R8, 0x1, R22, P2 ;  /* 0x00000001080d7824 */ /* 0x008fca00010e0616 */
[----:B------:R0:W3:Y:S02]  /*15870*/  LDG.E.U8 R22, desc[UR6][R12.64] ;  /* 0x000000060c167981 */ /* 0x0000e4000c1e1100 */
[----:B0-----:R-:W-:-:S04]  /*15880*/  IMAD R13, R3, 0x7f, RZ ;  /* 0x0000007f030d7824 */ /* 0x001fc800078e02ff */
[C---:B------:R-:W-:Y:S02]  /*15890*/  IMAD.IADD R12, R13.reuse, 0x1, R2 ;  /* 0x000000010d0c7824 */ /* 0x040fe400078e0202 */
[----:B------:R-:W2:Y:S01]  /*158a0*/  LDL R2, [R1+0xa48] ;  /* 0x000a480001027983 */ /* 0x000ea20000100800 */
[----:B------:R-:W-:-:S03]  /*158b0*/  IMAD.IADD R9, R13, 0x1, R4 ;  /* 0x000000010d097824 */ /* 0x000fc600078e0204 */
[----:B------:R-:W3:Y:S04]  /*158c0*/  LDL.LU R3, [R1+0x40c] ;  /* 0x00040c0001037983 */ /* 0x000ee80000300800 */
[----:B------:R0:W-:Y:S04]  /*158d0*/  STL.64 [R1+0x1648], R4 ;  /* 0x0016480401007387 */ /* 0x0001e80000100a00 */
[----:B0-----:R-:W3:Y:S04]  /*158e0*/  LDL.LU R4, [R1+0x44c] ;  /* 0x00044c0001047983 */ /* 0x001ee80000300800 */
[----:B------:R-:W3:Y:S01]  /*158f0*/  LDL.LU R5, [R1+0x448] ;  /* 0x0004480001057983 */ /* 0x000ee20000300800 */
[----:B----4-:R-:W-:-:S03]  /*15900*/  IMAD.X R11, R8, 0x1, R17, P0 ;  /* 0x00000001080b7824 */ /* 0x010fc600000e0611 */
[----:B------:R-:W4:Y:S04]  /*15910*/  LDL R13, [R1+0xa44] ;  /* 0x000a4400010d7983 */ /* 0x000f280000100800 */
[----:B------:R-:W3:Y:S01]  /*15920*/  LDL R17, [R1+0x1274] ;  /* 0x0012740001117983 */ /* 0x000ee20000100800 */
[C---:B------:R-:W-:Y:S02]  /*15930*/  IADD3 R18, P1, R0.reuse, R18, RZ ;  /* 0x0000001200127210 */ /* 0x040fe40007f3e0ff */
[C---:B------:R-:W-:Y:S02]  /*15940*/  IADD3 R16, P0, R0.reuse, R16, RZ ;  /* 0x0000001000107210 */ /* 0x040fe40007f1e0ff */
[----:B------:R-:W-:Y:S01]  /*15950*/  IADD3 R12, P2, R0, R12, RZ ;  /* 0x0000000c000c7210 */ /* 0x000fe20007f5e0ff */
[----:B------:R-:W-:-:S02]  /*15960*/  IMAD.X R19, R8, 0x1, R15, P1 ;  /* 0x0000000108137824 */ /* 0x000fc400008e060f */
[----:B------:R0:W3:Y:S04]  /*15970*/  LDG.E.U8 R15, desc[UR6][R10.64] ;  /* 0x000000060a0f7981 */ /* 0x0000e8000c1e1100 */
[----:B------:R-:W3:Y:S01]  /*15980*/  LDG.E.U8 R18, desc[UR6][R18.64] ;  /* 0x0000000612127981 */ /* 0x000ee2000c1e1100 */
[----:B0-----:R-:W-:-:S03]  /*15990*/  IADD3 R10, P1, R0, R9, RZ ;  /* 0x00000009000a7210 */ /* 0x001fc60007f3e0ff */
[----:B------:R0:W-:Y:S02]  /*159a0*/  STL [R1+0x1658], R0 ;  /* 0x0016580001007387 */ /* 0x0001e40000100800 */
[C---:B--2---:R-:W-:Y:S02]  /*159b0*/  IMAD.X R11, R8.reuse, 0x1, R2, P1 ;  /* 0x00000001080b7824 */ /* 0x044fe400008e0602 */
[----:B------:R-:W0:Y:S03]  /*159c0*/  S2R R2, SR_TID.X ;  /* 0x0000000000027919 */ /* 0x000e260000002100 */
[----:B------:R-:W2:Y:S01]  /*159d0*/  LDG.E.U8 R10, desc[UR6][R10.64] ;  /* 0x000000060a0a7981 */ /* 0x000ea2000c1e1100 */
[C---:B----4-:R-:W-:Y:S02]  /*159e0*/  IMAD.X R13, R8.reuse, 0x1, R13, P2 ;  /* 0x00000001080d7824 */ /* 0x050fe400010e060d */
[----:B---3--:R-:W-:-:S03]  /*159f0*/  IMAD.X R17, R8, 0x1, R17, P0 ;  /* 0x0000000108117824 */ /* 0x008fc600000e0611 */
[----:B------:R-:W3:Y:S04]  /*15a00*/  LDG.E.U8 R12, desc[UR6][R12.64] ;  /* 0x000000060c0c7981 */ /* 0x000ee8000c1e1100 */
[----:B------:R-:W4:Y:S01]  /*15a10*/  LDG.E.U8 R16, desc[UR6][R16.64] ;  /* 0x0000000610107981 */ /* 0x000f22000c1e1100 */
[----:B0-----:R-:W-:Y:S01]  /*15a20*/  LOP3.LUT R0, R2, 0x7f, RZ, 0xc0, !PT ;  /* 0x0000007f02007812 */ /* 0x001fe200078ec0ff */
[----:B------:R-:W-:Y:S06]  /*15a30*/  BAR.SYNC.DEFER_BLOCKING 0x0 ;  /* 0x0000000000007b1d */ /* 0x000fec0000010000 */
[----:B------:R-:W-:Y:S04]  /*15a40*/  STS.U8 [R0+UR5+0x8000], R4 ;  /* 0x0080000400007988 */ /* 0x000fe80008000005 */
[----:B------:R-:W-:Y:S04]  /*15a50*/  STS.U8 [R0+UR5+0xc000], R5 ;  /* 0x00c0000500007988 */ /* 0x000fe80008000005 */
[----:B------:R-:W-:Y:S04]  /*15a60*/  STS.U8 [R0+UR5+0x8400], R3 ;  /* 0x0084000300007988 */ /* 0x000fe80008000005 */
[----:B------:R0:W-:Y:S04]  /*15a70*/  STS.U8 [R0+UR5+0xc400], R56 ;  /* 0x00c4003800007988 */ /* 0x0001e80008000005 */
[----:B------:R1:W-:Y:S04]  /*15a80*/  STS.U8 [R0+UR5+0x8800], R57 ;  /* 0x0088003900007988 */ /* 0x0003e80008000005 */
[----:B------:R1:W-:Y:S04]  /*15a90*/  STS.U8 [R0+UR5+0xc800], R74 ;  /* 0x00c8004a00007988 */ /* 0x0003e80008000005 */
[----:B0-----:R-:W2:Y:S04]  /*15aa0*/  LDL.LU R56, [R1+0x17d0] ;  /* 0x0017d00001387983 */ /* 0x001ea80000300800 */
[----:B-1----:R-:W3:Y:S04]  /*15ab0*/  LDL.LU R57, [R1+0x17cc] ;  /* 0x0017cc0001397983 */ /* 0x002ee80000300800 */
[----:B------:R-:W4:Y:S04]  /*15ac0*/  LDL.LU R74, [R1+0x17c8] ;  /* 0x0017c800014a7983 */ /* 0x000f280000300800 */
        /* <DEDUP_REMOVED lines=21> */
[----:B------:R1:W-:Y:S04]  /*15c20*/  STS.U8 [R0+UR5+0xa400], R149 ;  /* 0x00a4009500007988 */ /* 0x0003e80008000005 */
[----:B------:R1:W-:Y:S04]  /*15c30*/  STS.U8 [R0+UR5+0xe400], R148 ;  /* 0x00e4009400007988 */ /* 0x0003e80008000005 */
[----:B------:R-:W-:Y:S04]  /*15c40*/  STS.U8 [R0+UR5+0xa800], R238 ;  /* 0x00a800ee00007988 */ /* 0x000fe80008000005 */
[----:B------:R-:W-:Y:S04]  /*15c50*/  STS.U8 [R0+UR5+0xe800], R237 ;  /* 0x00e800ed00007988 */ /* 0x000fe80008000005 */
[----:B------:R-:W-:Y:S04]  /*15c60*/  STS.U8 [R0+UR5+0xac00], R222 ;  /* 0x00ac00de00007988 */ /* 0x000fe80008000005 */
[----:B------:R-:W-:Y:S01]  /*15c70*/  STS.U8 [R0+UR5+0xec00], R221 ;  /* 0x00ec00dd00007988 */ /* 0x000fe20008000005 */
[----:B------:R-:W-:-:S03]  /*15c80*/  LOP3.LUT R4, R0, 0x10, RZ, 0x3c, !PT ;  /* 0x0000001000047812 */ /* 0x000fc600078e3cff */
[----:B------:R-:W-:Y:S04]  /*15c90*/  STS.U8 [R0+UR5+0xb000], R206 ;  /* 0x00b000ce00007988 */ /* 0x000fe80008000005 */
[----:B------:R-:W-:Y:S04]  /*15ca0*/  STS.U8 [R0+UR5+0xf000], R205 ;  /* 0x00f000cd00007988 */ /* 0x000fe80008000005 */
[----:B------:R-:W-:Y:S04]  /*15cb0*/  STS.U8 [R0+UR5+0xb400], R192 ;  /* 0x00b400c000007988 */ /* 0x000fe80008000005 */
[----:B------:R-:W-:Y:S04]  /*15cc0*/  STS.U8 [R0+UR5+0xf400], R191 ;  /* 0x00f400bf00007988 */ /* 0x000fe80008000005 */
[----:B------:R-:W-:Y:S04]  /*15cd0*/  STS.U8 [R0+UR5+0xb800], R190 ;  /* 0x00b800be00007988 */ /* 0x000fe80008000005 */
[----:B------:R-:W-:Y:S04]  /*15ce0*/  STS.U8 [R0+UR5+0xf800], R189 ;  /* 0x00f800bd00007988 */ /* 0x000fe80008000005 */
[----:B------:R-:W-:Y:S04]  /*15cf0*/  STS.U8 [R0+UR5+0xbc00], R188 ;  /* 0x00bc00bc00007988 */ /* 0x000fe80008000005 */
[----:B------:R-:W-:Y:S01]  /*15d00*/  STS.U8 [R0+UR5+0xfc00], R187 ;  /* 0x00fc00bb00007988 */ /* 0x000fe20008000005 */
[----:B------:R-:W-:Y:S01]  /*15d10*/  LOP3.LUT R3, R0, 0x20, RZ, 0x3c, !PT ;  /* 0x0000002000037812 */ /* 0x000fe200078e3cff */
[----:B------:R-:W-:Y:S01]  /*15d20*/  UMOV UR37, 0x40000040 ;  /* 0x4000004000257882 */ /* 0x000fe20000000000 */
[----:B------:R-:W-:Y:S01]  /*15d30*/  UIADD3.64 UR44, UR8, 0x1fe, URZ ;  /* 0x000001fe082c7897 */ /* 0x000fe2000fffe03f */
[----:B0-----:R-:W2:Y:S01]  /*15d40*/  LDL.LU R151, [R1+0x17a0] ;  /* 0x0017a00001977983 */ /* 0x001ea20000300800 */
[----:B------:R-:W-:Y:S01]  /*15d50*/  UMOV UR46, UR38 ;  /* 0x00000026002e7c82 */ /* 0x000fe20008000000 */
[----:B------:R-:W-:Y:S01]  /*15d60*/  UMOV UR47, UR39 ;  /* 0x00000027002f7c82 */ /* 0x000fe20008000000 */
[----:B------:R-:W-:Y:S01]  /*15d70*/  UIADD3.64 UR48, UR8, 0x200, URZ ;  /* 0x0000020008307897 */ /* 0x000fe2000fffe03f */
[----:B-1----:R-:W2:Y:S01]  /*15d80*/  LDL.LU R150, [R1+0x179c] ;  /* 0x00179c0001967983 */ /* 0x002ea20000300800 */
[----:B------:R-:W-:Y:S01]  /*15d90*/  UMOV UR50, UR10 ;  /* 0x0000000a00327c82 */ /* 0x000fe20008000000 */
[----:B------:R-:W-:-:S02]  /*15da0*/  UMOV UR51, UR11 ;  /* 0x0000000b00337c82 */ /* 0x000fc40008000000 */
[----:B------:R-:W2:Y:S04]  /*15db0*/  LDL.LU R145, [R1+0x1798] ;  /* 0x0017980001917983 */ /* 0x000ea80000300800 */
[----:B------:R-:W2:Y:S04]  /*15dc0*/  LDL.LU R149, [R1+0x1794] ;  /* 0x0017940001957983 */ /* 0x000ea80000300800 */
[----:B------:R-:W2:Y:S04]  /*15dd0*/  LDL.LU R148, [R1+0x1790] ;  /* 0x0017900001947983 */ /* 0x000ea80000300800 */
[----:B----4-:R-:W-:Y:S04]  /*15de0*/  STS.U8 [R4+UR5+0x8080], R147 ;  /* 0x0080809304007988 */ /* 0x010fe80008000005 */
[----:B---3--:R-:W-:Y:S04]  /*15df0*/  STS.U8 [R4+UR5+0xc080], R7 ;  /* 0x00c0800704007988 */ /* 0x008fe80008000005 */
[----:B------:R-:W-:Y:S04]  /*15e00*/  STS.U8 [R4+UR5+0x8480], R252 ;  /* 0x008480fc04007988 */ /* 0x000fe80008000005 */
        /* <DEDUP_REMOVED lines=28> */
[----:B------:R0:W-:Y:S04]  /*15fd0*/  STS.U8 [R4+UR5+0xfc80], R181 ;  /* 0x00fc80b504007988 */ /* 0x0001e80008000005 */
[----:B--2---:R-:W-:Y:S04]  /*15fe0*/  STS.U8 [R3+UR5+0x8100], R129 ;  /* 0x0081008103007988 */ /* 0x004fe80008000005 */
        /* <DEDUP_REMOVED lines=23> */
[----:B0-----:R-:W-:-:S03]  /*16160*/  LOP3.LUT R4, R0, 0x30, RZ, 0x3c, !PT ;  /* 0x0000003000047812 */ /* 0x001fc600078e3cff */
        /* <DEDUP_REMOVED lines=171> */
[----:B------:R1:W-:Y:S01]  /*16c20*/  STS.U8 [R0+UR5+0xff80], R10 ;  /* 0x00ff800a00007988 */ /* 0x0003e20008000005 */
[----:B------:R2:W-:Y:S06]  /*16c30*/  MEMBAR.ALL.CTA ;  /* 0x0000000000007992 */ /* 0x0005ec0000008000 */
[----:B--2---:R-:W2:Y:S04]  /*16c40*/  FENCE.VIEW.ASYNC.S ;  /* 0x00000000000073c6 */ /* 0x004ea80000000000 */
[----:B------:R-:W3:Y:S01]  /*16c50*/  LDL.LU R147, [R1+0x178c] ;  /* 0x00178c0001937983 */ /* 0x000ee20000300800 */
[----:B------:R-:W-:Y:S01]  /*16c60*/  UIADD3.64 UR52, UR8, 0x202, URZ ;  /* 0x0000020208347897 */ /* 0x000fe2000fffe03f */
[----:B------:R-:W-:Y:S01]  /*16c70*/  UMOV UR54, UR14 ;  /* 0x0000000e00367c82 */ /* 0x000fe20008000000 */
[----:B------:R-:W-:Y:S01]  /*16c80*/  UMOV UR55, UR15 ;  /* 0x0000000f00377c82 */ /* 0x000fe20008000000 */
[----:B------:R-:W-:Y:S01]  /*16c90*/  UMOV UR42, UR18 ;  /* 0x00000012002a7c82 */ /* 0x000fe20008000000 */
[----:B------:R-:W-:Y:S01]  /*16ca0*/  UMOV UR43, UR19 ;  /* 0x00000013002b7c82 */ /* 0x000fe20008000000 */
[----:B------:R-:W4:Y:S01]  /*16cb0*/  LDL.LU R7, [R1+0x1788] ;  /* 0x0017880001077983 */ /* 0x000f220000300800 */
[----:B------:R-:W-:-:S03]  /*16cc0*/  IMAD.SHL.U32 R8, R2, 0x2, RZ ;  /* 0x0000000202087824 */ /* 0x000fc600078e00ff */
[----:B------:R-:W4:Y:S01]  /*16cd0*/  LDL.LU R252, [R1+0x1784] ;  /* 0x0017840001fc7983 */ /* 0x000f220000300800 */
[----:B--2---:R-:W-:Y:S06]  /*16ce0*/  BAR.SYNC.DEFER_BLOCKING 0x0 ;  /* 0x0000000000007b1d */ /* 0x004fec0000010000 */
[----:B0-----:R-:W-:-:S06]  /*16cf0*/  WARPGROUP.ARRIVE ;  /* 0x00000000000079c5 */ /* 0x001fcc0000000000 */
[----:B------:R-:W-:Y:S03]  /*16d00*/  QGMMA.64x128x32.F32.E4M3.E4M3 R152, gdesc[UR36], RZ, !UPT, gsb0 ;  /* 0x01e00000249879f3 */ /* 0x000fe6000c0008ff */
[----:B------:R-:W-:Y:S02]  /*16d10*/  WARPGROUP.DEPBAR.LE gsb0, 0x0 ;  /* 0x00008000000079c5 */ /* 0x000fe40000010000 */
[----:B------:R-:W-:-:S07]  /*16d20*/  WARPGROUP.ARRIVE ;  /* 0x00000000000079c5 */ /* 0x000fce0000000000 */
[----:B------:R-:W-:Y:S03]  /*16d30*/  QGMMA.64x128x32.F32.E4M3.E4M3 R152, gdesc[UR8], R152, gsb0 ;  /* 0x01e00000089879f3 */ /* 0x000fe60008000898 */
        /* <DEDUP_REMOVED lines=19> */
[----:B------:R-:W-:Y:S02]  /*16e70*/  IMAD.MOV.U32 R30, RZ, RZ, R153 ;  /* 0x000000ffff1e7224 */ /* 0x000fe400078e0099 */
[----:B------:R-:W-:Y:S02]  /*16e80*/  IMAD.MOV.U32 R86, RZ, RZ, R154 ;  /* 0x000000ffff567224 */ /* 0x000fe400078e009a */
[----:B------:R-:W-:Y:S02]  /*16e90*/  IMAD.MOV.U32 R32, RZ, RZ, R155 ;  /* 0x000000ffff207224 */ /* 0x000fe400078e009b */
[----:B------:R-:W-:-:S02]  /*16ea0*/  IMAD.MOV.U32 R29, RZ, RZ, R156 ;  /* 0x000000ffff1d7224 */ /* 0x000fc400078e009c */
[----:B------:R-:W-:Y:S02]  /*16eb0*/  IMAD.MOV.U32 R85, RZ, RZ, R157 ;  /* 0x000000ffff557224 */ /* 0x000fe400078e009d */
[----:B------:R-:W-:Y:S02]  /*16ec0*/  IMAD.MOV.U32 R28, RZ, RZ, R159 ;  /* 0x000000ffff1c7224 */ /* 0x000fe400078e009f */
        /* <DEDUP_REMOVED lines=58> */
[----:B------:R-:W-:-:S06]  /*17270*/  WARPGROUP.ARRIVE ;  /* 0x00000000000079c5 */ /* 0x000fcc0000000000 */
[----:B------:R-:W-:Y:S03]  /*17280*/  QGMMA.64x128x32.F32.E4M3.E4M3 R152, gdesc[UR44], RZ, !UPT, gsb0 ;  /* 0x01e000002c9879f3 */ /* 0x000fe6000c0008ff */
[----:B------:R-:W-:Y:S02]  /*17290*/  WARPGROUP.DEPBAR.LE gsb0, 0x0 ;  /* 0x00008000000079c5 */ /* 0x000fe40000010000 */
[----:B------:R-:W-:-:S07]  /*172a0*/  WARPGROUP.ARRIVE ;  /* 0x00000000000079c5 */ /* 0x000fce0000000000 */
[----:B------:R-:W-:Y:S03]  /*172b0*/  QGMMA.64x128x32.F32.E4M3.E4M3 R152, gdesc[UR48], R152, gsb0 ;  /* 0x01e00000309879f3 */ /* 0x000fe60008000898 */
[----:B------:R-:W-:Y:S02]  /*172c0*/  WARPGROUP.DEPBAR.LE gsb0, 0x0 ;  /* 0x00008000000079c5 */ /* 0x000fe40000010000 */
[----:B------:R-:W-:-:S07]  /*172d0*/  WARPGROUP.ARRIVE ;  /* 0x00000000000079c5 */ /* 0x000fce0000000000 */
[----:B------:R-:W-:Y:S01]  /*172e0*/  QGMMA.64x128x32.F32.E4M3.E4M3 R152, gdesc[UR52], R152, gsb0 ;  /* 0x01e00000349879f3 */ /* 0x000fe20008000898 */
[----:B---3--:R-:W-:Y:S02]  /*172f0*/  R2UR UR45, R147 ;  /* 0x00000000932d72ca */ /* 0x008fe400000e0000 */
[----:B------:R-:W-:Y:S01]  /*17300*/  R2UR UR44, R148 ;  /* 0x00000000942c72ca */ /* 0x000fe200000e0000 */
[----:B------:R-:W-:Y:S01]  /*17310*/  UMOV UR46, UR22 ;  /* 0x00000016002e7c82 */ /* 0x000fe20008000000 */
[----:B------:R-:W-:Y:S01]  /*17320*/  UMOV UR47, UR23 ;  /* 0x00000017002f7c82 */ /* 0x000fe20008000000 */
[----:B------:R-:W-:Y:S02]  /*17330*/  WARPGROUP.DEPBAR.LE gsb0, 0x0 ;  /* 0x00008000000079c5 */ /* 0x000fe40000010000 */
[----:B------:R-:W-:-:S06]  /*17340*/  WARPGROUP.ARRIVE ;  /* 0x00000000000079c5 */ /* 0x000fcc0000000000 */
[----:B------:R-:W-:Y:S01]  /*17350*/  QGMMA.64x128x32.F32.E4M3.E4M3 R152, gdesc[UR40], R152, gsb0 ;  /* 0x01e00000289879f3 */ /* 0x000fe20008000898 */
[----:B------:R-:W-:Y:S02]  /*17360*/  R2UR UR49, R149 ;  /* 0x00000000953172ca */ /* 0x000fe400000e0000 */
        /* <DEDUP_REMOVED lines=13> */
[----:B------:R-:W-:-:S04]  /*17440*/  LOP3.LUT R8, R8, 0x6, RZ, 0xc0, !PT ;  /* 0x0000000608087812 */ /* 0x000fc800078ec0ff */
[----:B------:R-:W-:-:S04]  /*17450*/  IADD3 R8, P0, R8, UR58, RZ ;  /* 0x0000003a08087c10 */ /* 0x000fc8000ff1e0ff */
[C---:B------:R-:W-:Y:S01]  /*17460*/  IADD3 R228, P4, R8.reuse, 0x40, RZ ;  /* 0x0000004008e47810 */ /* 0x040fe20007f9e0ff */
[----:B------:R-:W-:Y:S01]  /*17470*/  IMAD.X R9, RZ, RZ, UR61, P0 ;  /* 0x0000003dff097e24 */ /* 0x000fe200080e06ff */
[C---:B------:R-:W-:Y:S02]  /*17480*/  IADD3 R229, P1, R8.reuse, 0x48, RZ ;  /* 0x0000004808e57810 */ /* 0x040fe40007f3e0ff */
[C---:B------:R-:W-:Y:S01]  /*17490*/  IADD3 R227, P0, R8.reuse, 0x8, RZ ;  /* 0x0000000808e37810 */ /* 0x040fe20007f1e0ff */
[--C-:B------:R-:W-:Y:S01]  /*174a0*/  IMAD.X R70, RZ, RZ, R9.reuse, P4 ;  /* 0x000000ffff467224 */ /* 0x100fe200020e0609 */
[C---:B-1----:R-:W-:Y:S01]  /*174b0*/  IADD3 R10, P4, R8.reuse, 0x9, RZ ;  /* 0x00000009080a7810 */ /* 0x042fe20007f9e0ff */
[--C-:B------:R-:W-:Y:S01]  /*174c0*/  IMAD.X R31, RZ, RZ, R9.reuse, P1 ;  /* 0x000000ffff1f7224 */ /* 0x100fe200008e0609 */
[C---:B------:R-:W-:Y:S01]  /*174d0*/  IADD3 R11, P1, R8.reuse, 0x10, RZ ;  /* 0x00000010080b7810 */ /* 0x040fe20007f3e0ff */
        /* <DEDUP_REMOVED lines=33> */
[----:B------:R-:W-:Y:S01]  /*176f0*/  IADD3 R221, P4, R8, 0x59, RZ ;  /* 0x0000005908dd7810 */ /* 0x000fe20007f9e0ff */
[----:B------:R-:W-:Y:S01]  /*17700*/  IMAD.X R249, RZ, RZ, R9, P1 ;  /* 0x000000fffff97224 */ /* 0x000fe200008e0609 */
[----:B------:R-:W-:-:S02]  /*17710*/  WARPGROUP.DEPBAR.LE gsb0, 0x0 ;  /* 0x00008000000079c5 */ /* 0x000fc40000010000 */
[----:B------:R-:W-:-:S06]  /*17720*/  WARPGROUP.ARRIVE ;  /* 0x00000000000079c5 */ /* 0x000fcc0000000000 */
[----:B------:R-:W-:Y:S01]  /*17730*/  QGMMA.64x128x32.F32.E4M3.E4M3 R152, gdesc[UR52], R152, gsb0 ;  /* 0x01e00000349879f3 */ /* 0x000fe20008000898 */
        /* <DEDUP_REMOVED lines=13> */
[----:B------:R-:W-:Y:S01]  /*17810*/  IMAD.X R89, RZ, RZ, R9, P0 ;  /* 0x000000ffff597224 */ /* 0x000fe200000e0609 */
[----:B----4-:R-:W-:Y:S01]  /*17820*/  LOP3.LUT R35, R7, 0x8, RZ, 0xfc, !PT ;  /* 0x0000000807237812 */ /* 0x010fe200078efcff */
[----:B------:R0:W-:Y:S01]  /*17830*/  STL [R1+0x87c], R88 ;  /* 0x00087c5801007387 */ /* 0x0001e20000100800 */
[----:B------:R-:W-:Y:S01]  /*17840*/  ISETP.GE.U32.AND P2, PT, R8, R7, PT ;  /* 0x000000070800720c */ /* 0x000fe20003f46070 */
[----:B------:R-:W-:-:S02]  /*17850*/  FMUL R230, R30, UR60 ;  /* 0x0000003c1ee67c20 */ /* 0x000fc40008400000 */
[----:B------:R1:W-:Y:S01]  /*17860*/  STL [R1+0x880], R87 ;  /* 0x0008805701007387 */ /* 0x0003e20000100800 */
[C---:B------:R-:W-:Y:S01]  /*17870*/  ISETP.GT.U32.AND P3, PT, R8.reuse, R35, PT ;  /* 0x000000230800720c */ /* 0x040fe20003f64070 */
[--C-:B------:R-:W-:Y:S01]  /*17880*/  IMAD.X R30, RZ, RZ, R9.reuse, P1 ;  /* 0x000000ffff1e7224 */ /* 0x100fe200008e0609 */
[----:B0-----:R-:W-:Y:S01]  /*17890*/  IADD3 R88, P0, R8, 0x79, RZ ;  /* 0x0000007908587810 */ /* 0x001fe20007f1e0ff */
[----:B------:R-:W-:Y:S01]  /*178a0*/  STL [R1+0x884], R89 ;  /* 0x0008845901007387 */ /* 0x000fe20000100800 */
[----:B-1----:R-:W-:Y:S01]  /*178b0*/  IMAD.X R87, RZ, RZ, R9, P4 ;  /* 0x000000ffff577224 */ /* 0x002fe200020e0609 */
[C---:B------:R-:W-:Y:S02]  /*178c0*/  ISETP.GE.U32.AND.EX P2, PT, R9.reuse, RZ, PT, P2 ;  /* 0x000000ff0900720c */ /* 0x040fe40003f46120 */
[----:B------:R-:W-:Y:S01]  /*178d0*/  STL [R1+0x6d0], R88 ;  /* 0x0006d05801007387 */ /* 0x000fe20000100800 */
[----:B------:R-:W-:Y:S01]  /*178e0*/  FMUL R232, R86, UR60 ;  /* 0x0000003c56e87c20 */ /* 0x000fe20008400000 */
[----:B------:R-:W-:-:S02]  /*178f0*/  ISETP.GT.U32.AND.EX P3, PT, R9, RZ, PT, P3 ;  /* 0x000000ff0900720c */ /* 0x000fc40003f64130 */
[----:B------:R0:W-:Y:S01]  /*17900*/  STL [R1+0x888], R87 ;  /* 0x0008885701007387 */ /* 0x0001e20000100800 */
[----:B------:R-:W-:-:S03]  /*17910*/  ISETP.GE.U32.AND P5, PT, R8, R35, PT ;  /* 0x000000230800720c */ /* 0x000fc60003fa6070 */
[----:B------:R1:W-:Y:S01]  /*17920*/  STL [R1+0x874], R30 ;  /* 0x0008741e01007387 */ /* 0x0003e20000100800 */
[----:B------:R-:W-:Y:S01]  /*17930*/  FMUL R231, R32, UR60 ;  /* 0x0000003c20e77c20 */ /* 0x000fe20008400000 */
[----:B------:R-:W-:Y:S01]  /*17940*/  ISETP.GE.U32.AND.EX P5, PT, R9, RZ, PT, P5 ;  /* 0x000000ff0900720c */ /* 0x000fe20003fa6150 */
[----:B0-----:R-:W-:Y:S01]  /*17950*/  IMAD.X R87, RZ, RZ, R9, P0 ;  /* 0x000000ffff577224 */ /* 0x001fe200000e0609 */
[----:B-1----:R-:W-:Y:S01]  /*17960*/  FSEL R30, R230, -INF , !P2 ;  /* 0xff800000e61e7808 */ /* 0x002fe20005000000 */
[----:B------:R-:W-:Y:S01]  /*17970*/  FMUL R230, R29, UR60 ;  /* 0x0000003c1de67c20 */ /* 0x000fe20008400000 */
[----:B------:R-:W-:Y:S02]  /*17980*/  FSEL R29, R232, -INF , !P3 ;  /* 0xff800000e81d7808 */ /* 0x000fe40005800000 */
[-C--:B------:R-:W-:Y:S02]  /*17990*/  ISETP.GT.U32.AND P2, PT, R227, R7.reuse, PT ;  /* 0x00000007e300720c */ /* 0x080fe40003f44070 */
[----:B------:R-:W-:Y:S01]  /*179a0*/  ISETP.GT.U32.AND P3, PT, R10, R7, PT ;  /* 0x000000070a00720c */ /* 0x000fe20003f64070 */
[----:B------:R-:W-:Y:S01]  /*179b0*/  FMUL R232, R85, UR60 ;  /* 0x0000003c55e87c20 */ /* 0x000fe20008400000 */
[----:B------:R-:W-:Y:S01]  /*179c0*/  ISETP.GT.U32.AND.EX P2, PT, R0, RZ, PT, P2 ;  /* 0x000000ff0000720c */ /* 0x000fe20003f44120 */
[----:B------:R-:W-:Y:S01]  /*179d0*/  STL [R1+0x878], R87 ;  /* 0x0008785701007387 */ /* 0x000fe20000100800 */
[----:B------:R-:W-:-:S02]  /*179e0*/  ISETP.GT.U32.AND.EX P3, PT, R233, RZ, PT, P3 ;  /* 0x000000ffe900720c */ /* 0x000fc40003f64130 */
[----:B------:R-:W-:Y:S01]  /*179f0*/  FSEL R32, R231, -INF , !P5 ;  /* 0xff800000e7207808 */ /* 0x000fe20006800000 */
[----:B------:R-:W-:Y:S01]  /*17a00*/  STL [R1+0x1770], R30 ;  /* 0x0017701e01007387 */ /* 0x000fe20000100800 */
[----:B------:R-:W-:Y:S01]  /*17a10*/  ISETP.GT.U32.AND P5, PT, R10, R35, PT ;  /* 0x000000230a00720c */ /* 0x000fe20003fa4070 */
[----:B------:R-:W-:Y:S01]  /*17a20*/  FMUL R231, R28, UR60 ;  /* 0x0000003c1ce77c20 */ /* 0x000fe20008400000 */
[----:B------:R-:W-:Y:S01]  /*17a30*/  FSEL R28, R232, -INF , !P3 ;  /* 0xff800000e81c7808 */ /* 0x000fe20005800000 */
[----:B------:R0:W-:Y:S01]  /*17a40*/  STL [R1+0x808], R29 ;  /* 0x0008081d01007387 */ /* 0x0001e20000100800 */
[----:B------:R-:W-:Y:S01]  /*17a50*/  UMOV UR58, UR34 ;  /* 0x00000022003a7c82 */ /* 0x000fe20008000000 */
[----:B------:R-:W-:Y:S01]  /*17a60*/  UMOV UR59, UR35 ;  /* 0x00000023003b7c82 */ /* 0x000fe20008000000 */
[----:B------:R-:W-:Y:S02]  /*17a70*/  ISETP.GT.U32.AND.EX P5, PT, R233, RZ, PT, P5 ;  /* 0x000000ffe900720c */ /* 0x000fe40003fa4150 */
[----:B0-----:R-:W-:-:S02]  /*17a80*/  FSEL R29, R230, -INF , !P2 ;  /* 0xff800000e61d7808 */ /* 0x001fc40005000000 */
[----:B------:R-:W-:Y:S01]  /*17a90*/  ISETP.GT.U32.AND P2, PT, R11, R7, PT ;  /* 0x000000070b00720c */ /* 0x000fe20003f44070 */
[----:B------:R-:W-:Y:S02]  /*17aa0*/  FMUL R230, R27, UR60 ;  /* 0x0000003c1be67c20 */ /* 0x000fe40008400000 */
[----:B------:R0:W-:Y:S01]  /*17ab0*/  STL.64 [R1+0x1758], R28 ;  /* 0x0017581c01007387 */ /* 0x0001e20000100a00 */
[----:B------:R-:W-:Y:S01]  /*17ac0*/  ISETP.GT.U32.AND.EX P2, PT, R234, RZ, PT, P2 ;  /* 0x000000ffea00720c */ /* 0x000fe20003f44120 */
[----:B------:R-:W-:-:S03]  /*17ad0*/  FMUL R232, R84, UR60 ;  /* 0x0000003c54e87c20 */ /* 0x000fc60008400000 */
[----:B------:R-:W-:Y:S02]  /*17ae0*/  FSEL R27, R230, -INF , !P2 ;  /* 0xff800000e61b7808 */ /* 0x000fe40005000000 */
[----:B0-----:R-:W-:Y:S02]  /*17af0*/  FSEL R28, R231, -INF , !P5 ;  /* 0xff800000e71c7808 */ /* 0x001fe40006800000 */
[----:B------:R-:W-:Y:S01]  /*17b00*/  ISETP.GT.U32.AND P5, PT, R12, R7, PT ;  /* 0x000000070c00720c */ /* 0x000fe20003fa4070 */
[----:B------:R-:W-:Y:S01]  /*17b10*/  FMUL R230, R26, UR60 ;  /* 0x0000003c1ae67c20 */ /* 0x000fe20008400000 */
[-C--:B------:R-:W-:Y:S02]  /*17b20*/  ISETP.GT.U32.AND P2, PT, R12, R35.reuse, PT ;  /* 0x000000230c00720c */ /* 0x080fe40003f44070 */
[----:B------:R-:W-:Y:S02]  /*17b30*/  ISETP.GT.U32.AND.EX P5, PT, R235, RZ, PT, P5 ;  /* 0x000000ffeb00720c */ /* 0x000fe40003fa4150 */
[----:B------:R-:W-:-:S02]  /*17b40*/  ISETP.GT.U32.AND P3, PT, R11, R35, PT ;  /* 0x000000230b00720c */ /* 0x000fc40003f64070 */
[----:B------:R-:W-:Y:S02]  /*17b50*/  FSEL R26, R232, -INF , !P5 ;  /* 0xff800000e81a7808 */ /* 0x000fe40006800000 */
[----:B------:R-:W-:Y:S01]  /*17b60*/  ISETP.GT.U32.AND.EX P2, PT, R235, RZ, PT, P2 ;  /* 0x000000ffeb00720c */ /* 0x000fe20003f44120 */
[----:B------:R-:W-:Y:S01]  /*17b70*/  STL [R1+0x80c], R28 ;  /* 0x00080c1c01007387 */ /* 0x000fe20000100800 */
[----:B------:R-:W-:Y:S01]  /*17b80*/  FMUL R231, R83, UR60 ;  /* 0x0000003c53e77c20 */ /* 0x000fe20008400000 */
[----:B------:R-:W-:Y:S02]  /*17b90*/  ISETP.GT.U32.AND.EX P3, PT, R234, RZ, PT, P3 ;  /* 0x000000ffea00720c */ /* 0x000fe40003f64130 */
[----:B------:R0:W-:Y:S01]  /*17ba0*/  STL.64 [R1+0x1760], R26 ;  /* 0x0017601a01007387 */ /* 0x0001e20000100a00 */
[----:B------:R-:W-:Y:S02]  /*17bb0*/  WARPGROUP.DEPBAR.LE gsb0, 0x0 ;  /* 0x00008000000079c5 */ /* 0x000fe40000010000 */
[----:B------:R-:W-:-:S06]  /*17bc0*/  WARPGROUP.ARRIVE ;  /* 0x00000000000079c5 */ /* 0x000fcc0000000000 */
[----:B------:R-:W-:Y:S01]  /*17bd0*/  QGMMA.64x128x32.F32.E4M3.E4M3 R152, gdesc[UR56], R152, gsb0 ;  /* 0x01e00000389879f3 */ /* 0x000fe20008000898 */
[-C--:B------:R-:W-:Y:S02]  /*17be0*/  ISETP.GT.U32.AND P5, PT, R13, R7.reuse, PT ;  /* 0x000000070d00720c */ /* 0x080fe40003fa4070 */
[----:B0-----:R-:W-:Y:S02]  /*17bf0*/  FSEL R26, R230, -INF , !P2 ;  /* 0xff800000e61a7808 */ /* 0x001fe40005000000 */
[----:B------:R-:W-:Y:S01]  /*17c00*/  ISETP.GT.U32.AND P2, PT, R15, R7, PT ;  /* 0x000000070f00720c */ /* 0x000fe20003f44070 */
[----:B------:R-:W-:Y:S01]  /*17c10*/  FMUL R232, R82, UR60 ;  /* 0x0000003c52e87c20 */ /* 0x000fe20008400000 */
[----:B------:R-:W-:Y:S01]  /*17c20*/  FSEL R27, R231, -INF , !P3 ;  /* 0xff800000e71b7808 */ /* 0x000fe20005800000 */
[----:B------:R-:W-:Y:S01]  /*17c30*/  FMUL R231, R25, UR60 ;  /* 0x0000003c19e77c20 */ /* 0x000fe20008400000 */
[----:B------:R-:W-:Y:S02]  /*17c40*/  ISETP.GT.U32.AND.EX P5, PT, R236, RZ, PT, P5 ;  /* 0x000000ffec00720c */ /* 0x000fe40003fa4150 */
[----:B------:R-:W-:Y:S01]  /*17c50*/  ISETP.GT.U32.AND.EX P2, PT, R237, RZ, PT, P2 ;  /* 0x000000ffed00720c */ /* 0x000fe20003f44120 */
[----:B------:R-:W-:Y:S01]  /*17c60*/  FMUL R230, R24, UR60 ;  /* 0x0000003c18e67c20 */ /* 0x000fe20008400000 */
[----:B------:R-:W-:-:S02]  /*17c70*/  ISETP.GT.U32.AND P3, PT, R13, R35, PT ;  /* 0x000000230d00720c */ /* 0x000fc40003f64070 */
[----:B------:R-:W-:Y:S02]  /*17c80*/  FSEL R25, R232, -INF , !P5 ;  /* 0xff800000e8197808 */ /* 0x000fe40006800000 */
[----:B------:R-:W-:Y:S01]  /*17c90*/  FSEL R24, R231, -INF , !P2 ;  /* 0xff800000e7187808 */ /* 0x000fe20005000000 */
[----:B------:R-:W-:Y:S01]  /*17ca0*/  STL [R1+0x7f0], R27 ;  /* 0x0007f01b01007387 */ /* 0x000fe20000100800 */
[----:B------:R-:W-:-:S03]  /*17cb0*/  ISETP.GT.U32.AND.EX P3, PT, R236, RZ, PT, P3 ;  /* 0x000000ffec00720c */ /* 0x000fc60003f64130 */
[----:B------:R-:W-:Y:S04]  /*17cc0*/  STL [R1+0x804], R26 ;  /* 0x0008041a01007387 */ /* 0x000fe80000100800 */
[----:B------:R-:W-:Y:S04]  /*17cd0*/  STL [R1+0x1768], R25 ;  /* 0x0017681901007387 */ /* 0x000fe80000100800 */
[----:B------:R0:W-:Y:S01]  /*17ce0*/  STL [R1+0x176c], R24 ;  /* 0x00176c1801007387 */ /* 0x0001e20000100800 */
[----:B------:R-:W-:Y:S02]  /*17cf0*/  ISETP.GT.U32.AND P5, PT, R15, R35, PT ;  /* 0x000000230f00720c */ /* 0x000fe40003fa4070 */
[----:B------:R-:W-:-:S02]  /*17d00*/  ISETP.GT.U32.AND P2, PT, R16, R7, PT ;  /* 0x000000071000720c */ /* 0x000fc40003f44070 */
[----:B0-----:R-:W-:Y:S02]  /*17d10*/  FSEL R24, R230, -INF , !P3 ;  /* 0xff800000e6187808 */ /* 0x001fe40005800000 */
[----:B------:R-:W-:Y:S01]  /*17d20*/  ISETP.GT.U32.AND P3, PT, R17, R7, PT ;  /* 0x000000071100720c */ /* 0x000fe20003f64070 */
[----:B------:R-:W-:Y:S01]  /*17d30*/  FMUL R230, R14, UR60 ;  /* 0x0000003c0ee67c20 */ /* 0x000fe20008400000 */
[----:B------:R-:W-:Y:S02]  /*17d40*/  FMUL R232, R81, UR60 ;  /* 0x0000003c51e87c20 */ /* 0x000fe40008400000 */
[----:B------:R-:W-:Y:S01]  /*17d50*/  ISETP.GT.U32.AND.EX P3, PT, R239, RZ, PT, P3 ;  /* 0x000000ffef00720c */ /* 0x000fe20003f64130 */
[----:B------:R-:W-:Y:S01]  /*17d60*/  FMUL R231, R69, UR60 ;  /* 0x0000003c45e77c20 */ /* 0x000fe20008400000 */
[----:B------:R-:W-:Y:S02]  /*17d70*/  ISETP.GT.U32.AND.EX P5, PT, R237, RZ, PT, P5 ;  /* 0x000000ffed00720c */ /* 0x000fe40003fa4150 */
[----:B------:R-:W-:-:S02]  /*17d80*/  ISETP.GT.U32.AND.EX P2, PT, R238, RZ, PT, P2 ;  /* 0x000000ffee00720c */ /* 0x000fc40003f44120 */
[----:B------:R-:W-:Y:S01]  /*17d90*/  FSEL R69, R230, -INF , !P3 ;  /* 0xff800000e6457808 */ /* 0x000fe20005800000 */
[----:B------:R0:W-:Y:S01]  /*17da0*/  STL [R1+0x7e4], R24 ;  /* 0x0007e41801007387 */ /* 0x0001e20000100800 */
[----:B------:R-:W-:Y:S01]  /*17db0*/  ISETP.GT.U32.AND P3, PT, R18, R7, PT ;  /* 0x000000071200720c */ /* 0x000fe20003f64070 */
[----:B------:R-:W-:Y:S01]  /*17dc0*/  FMUL R230, R67, UR60 ;  /* 0x0000003c43e67c20 */ /* 0x000fe20008400000 */
[----:B------:R-:W-:Y:S02]  /*17dd0*/  FSEL R14, R231, -INF , !P2 ;  /* 0xff800000e70e7808 */ /* 0x000fe40005000000 */
[----:B------:R-:W-:Y:S02]  /*17de0*/  ISETP.GT.U32.AND P2, PT, R17, R35, PT ;  /* 0x000000231100720c */ /* 0x000fe40003f44070 */
[----:B------:R-:W-:Y:S02]  /*17df0*/  ISETP.GT.U32.AND.EX P3, PT, R240, RZ, PT, P3 ;  /* 0x000000fff000720c */ /* 0x000fe40003f64130 */
[----:B0-----:R-:W-:-:S02]  /*17e00*/  FSEL R24, R232, -INF , !P5 ;  /* 0xff800000e8187808 */ /* 0x001fc40006800000 */
[-C--:B------:R-:W-:Y:S01]  /*17e10*/  ISETP.GT.U32.AND P5, PT, R16, R35.reuse, PT ;  /* 0x000000231000720c */ /* 0x080fe20003fa4070 */
[----:B------:R-:W-:Y:S01]  /*17e20*/  FMUL R232, R80, UR60 ;  /* 0x0000003c50e87c20 */ /* 0x000fe20008400000 */
[----:B------:R-:W-:Y:S01]  /*17e30*/  FMUL R231, R68, UR60 ;  /* 0x0000003c44e77c20 */ /* 0x000fe20008400000 */
[----:B------:R-:W-:Y:S02]  /*17e40*/  ISETP.GT.U32.AND.EX P2, PT, R239, RZ, PT, P2 ;  /* 0x000000ffef00720c */ /* 0x000fe40003f44120 */
[----:B------:R-:W-:Y:S01]  /*17e50*/  ISETP.GT.U32.AND.EX P5, PT, R238, RZ, PT, P5 ;  /* 0x000000ffee00720c */ /* 0x000fe20003fa4150 */
[----:B------:R-:W-:Y:S01]  /*17e60*/  STL [R1+0x7dc], R24 ;  /* 0x0007dc1801007387 */ /* 0x000fe20000100800 */
[----:B------:R-:W-:Y:S02]  /*17e70*/  FSEL R67, R230, -INF , !P3 ;  /* 0xff800000e6437808 */ /* 0x000fe40005800000 */
[----:B------:R-:W-:Y:S01]  /*17e80*/  ISETP.GT.U32.AND P3, PT, R19, R35, PT ;  /* 0x000000231300720c */ /* 0x000fe20003f64070 */
[----:B------:R0:W-:Y:S01]  /*17e90*/  STL [R1+0x1774], R14 ;  /* 0x0017740e01007387 */ /* 0x0001e20000100800 */
[----:B------:R-:W-:Y:S01]  /*17ea0*/  FSEL R68, R231, -INF , !P2 ;  /* 0xff800000e7447808 */ /* 0x000fe20005000000 */
[----:B------:R-:W-:Y:S01]  /*17eb0*/  FMUL R230, R64, UR60 ;  /* 0x0000003c40e67c20 */ /* 0x000fe20008400000 */
[----:B------:R-:W-:-:S02]  /*17ec0*/  ISETP.GT.U32.AND P2, PT, R19, R7, PT ;  /* 0x000000071300720c */ /* 0x000fc40003f44070 */
[----:B------:R-:W-:Y:S01]  /*17ed0*/  ISETP.GT.U32.AND.EX P3, PT, R241, RZ, PT, P3 ;  /* 0x000000fff100720c */ /* 0x000fe20003f64130 */
[----:B------:R-:W-:Y:S01]  /*17ee0*/  FMUL R231, R65, UR60 ;  /* 0x0000003c41e77c20 */ /* 0x000fe20008400000 */
[----:B0-----:R-:W-:Y:S02]  /*17ef0*/  FSEL R14, R232, -INF , !P5 ;  /* 0xff800000e80e7808 */ /* 0x001fe40006800000 */
[----:B------:R-:W-:Y:S01]  /*17f00*/  ISETP.GT.U32.AND P5, PT, R18, R35, PT ;  /* 0x000000231200720c */ /* 0x000fe20003fa4070 */
[----:B------:R-:W-:Y:S01]  /*17f10*/  FMUL R232, R66, UR60 ;  /* 0x0000003c42e87c20 */ /* 0x000fe20008400000 */
[----:B------:R-:W-:Y:S02]  /*17f20*/  ISETP.GT.U32.AND.EX P2, PT, R241, RZ, PT, P2 ;  /* 0x000000fff100720c */ /* 0x000fe40003f44120 */
[----:B------:R-:W-:Y:S02]  /*17f30*/  ISETP.GT.U32.AND.EX P5, PT, R240, RZ, PT, P5 ;  /* 0x000000fff000720c */ /* 0x000fe40003fa4150 */
[----:B------:R-:W-:-:S02]  /*17f40*/  FSEL R64, R230, -INF , !P3 ;  /* 0xff800000e6407808 */ /* 0x000fc40005800000 */
[-C--:B------:R-:W-:Y:S02]  /*17f50*/  ISETP.GT.U32.AND P3, PT, R21, R7.reuse, PT ;  /* 0x000000071500720c */ /* 0x080fe40003f64070 */
[----:B------:R-:W-:Y:S02]  /*17f60*/  FSEL R65, R232, -INF , !P2 ;  /* 0xff800000e8417808 */ /* 0x000fe40005000000 */
[----:B------:R-:W-:Y:S01]  /*17f70*/  FSEL R66, R231, -INF , !P5 ;  /* 0xff800000e7427808 */ /* 0x000fe20006800000 */
[----:B------:R-:W-:Y:S01]  /*17f80*/  FMUL R231, R62, UR60 ;  /* 0x0000003c3ee77c20 */ /* 0x000fe20008400000 */
[C---:B------:R-:W-:Y:S02]  /*17f90*/  ISETP.GT.U32.AND P2, PT, R20.reuse, R7, PT ;  /* 0x000000071400720c */ /* 0x040fe40003f44070 */
[----:B------:R-:W-:Y:S02]  /*17fa0*/  ISETP.GT.U32.AND P5, PT, R20, R35, PT ;  /* 0x000000231400720c */ /* 0x000fe40003fa4070 */
[----:B------:R-:W-:Y:S01]  /*17fb0*/  ISETP.GT.U32.AND.EX P3, PT, R243, RZ, PT, P3 ;  /* 0x000000fff300720c */ /* 0x000fe20003f64130 */
[----:B------:R-:W-:Y:S01]  /*17fc0*/  FMUL R232, R63, UR60 ;  /* 0x0000003c3fe87c20 */ /* 0x000fe20008400000 */
[----:B------:R-:W-:Y:S01]  /*17fd0*/  FMUL R230, R61, UR60 ;  /* 0x0000003c3de67c20 */ /* 0x000fe20008400000 */
[----:B------:R-:W-:-:S02]  /*17fe0*/  ISETP.GT.U32.AND.EX P2, PT, R242, RZ, PT, P2 ;  /* 0x000000fff200720c */ /* 0x000fc40003f44120 */
[----:B------:R-:W-:Y:S02]  /*17ff0*/  ISETP.GT.U32.AND.EX P5, PT, R242, RZ, PT, P5 ;  /* 0x000000fff200720c */ /* 0x000fe40003fa4150 */
[----:B------:R-:W-:Y:S02]  /*18000*/  FSEL R61, R231, -INF , !P3 ;  /* 0xff800000e73d7808 */ /* 0x000fe40005800000 */
[----:B------:R-:W-:Y:S01]  /*18010*/  ISETP.GT.U32.AND P3, PT, R22, R7, PT ;  /* 0x000000071600720c */ /* 0x000fe20003f64070 */
[----:B------:R-:W-:Y:S01]  /*18020*/  FMUL R231, R59, UR60 ;  /* 0x0000003c3be77c20 */ /* 0x000fe20008400000 */
[----:B------:R-:W-:Y:S02]  /*18030*/  FSEL R63, R232, -INF , !P2 ;  /* 0xff800000e83f7808 */ /* 0x000fe40005000000 */
[----:B------:R-:W-:Y:S02]  /*18040*/  FSEL R62, R230, -INF , !P5 ;  /* 0xff800000e63e7808 */ /* 0x000fe40006800000 */
[----:B------:R-:W-:-:S02]  /*18050*/  ISETP.GT.U32.AND P2, PT, R21, R35, PT ;  /* 0x000000231500720c */ /* 0x000fc40003f44070 */
[----:B------:R-:W-:Y:S02]  /*18060*/  ISETP.GT.U32.AND P5, PT, R23, R7, PT ;  /* 0x000000071700720c */ /* 0x000fe40003fa4070 */
[----:B------:R-:W-:Y:S01]  /*18070*/  ISETP.GT.U32.AND.EX P3, PT, R244, RZ, PT, P3 ;  /* 0x000000fff400720c */ /* 0x000fe20003f64130 */
[----:B------:R-:W-:Y:S01]  /*18080*/  FMUL R232, R60, UR60 ;  /* 0x0000003c3ce87c20 */ /* 0x000fe20008400000 */
[----:B------:R-:W-:Y:S01]  /*18090*/  FMUL R230, R57, UR60 ;  /* 0x0000003c39e67c20 */ /* 0x000fe20008400000 */
[----:B------:R-:W-:Y:S02]  /*180a0*/  ISETP.GT.U32.AND.EX P2, PT, R243, RZ, PT, P2 ;  /* 0x000000fff300720c */ /* 0x000fe40003f44120 */
[----:B------:R-:W-:Y:S02]  /*180b0*/  ISETP.GT.U32.AND.EX P5, PT, R245, RZ, PT, P5 ;  /* 0x000000fff500720c */ /* 0x000fe40003fa4150 */
[----:B------:R-:W-:Y:S02]  /*180c0*/  FSEL R59, R231, -INF , !P3 ;  /* 0xff800000e73b7808 */ /* 0x000fe40005800000 */
[----:B------:R-:W-:-:S02]  /*180d0*/  ISETP.GT.U32.AND P3, PT, R22, R35, PT ;  /* 0x000000231600720c */ /* 0x000fc40003f64070 */
[----:B------:R-:W-:Y:S01]  /*180e0*/  FSEL R60, R232, -INF , !P2 ;  /* 0xff800000e83c7808 */ /* 0x000fe20005000000 */
[----:B------:R-:W-:Y:S01]  /*180f0*/  FMUL R232, R58, UR60 ;  /* 0x0000003c3ae87c20 */ /* 0x000fe20008400000 */
[----:B------:R-:W-:Y:S02]  /*18100*/  FSEL R57, R230, -INF , !P5 ;  /* 0xff800000e6397808 */ /* 0x000fe40006800000 */
[----:B------:R-:W-:Y:S02]  /*18110*/  ISETP.GT.U32.AND P5, PT, R23, R35, PT ;  /* 0x000000231700720c */ /* 0x000fe40003fa4070 */
[----:B------:R-:W-:Y:S01]  /*18120*/  ISETP.GT.U32.AND.EX P3, PT, R244, RZ, PT, P3 ;  /* 0x000000fff400720c */ /* 0x000fe20003f64130 */
[----:B------:R-:W-:Y:S01]  /*18130*/  FMUL R231, R56, UR60 ;  /* 0x0000003c38e77c20 */ /* 0x000fe20008400000 */
[----:B------:R-:W-:Y:S02]  /*18140*/  ISETP.GT.U32.AND P4, PT, R228, R7, PT ;  /* 0x00000007e400720c */ /* 0x000fe40003f84070 */
[----:B------:R-:W-:Y:S01]  /*18150*/  ISETP.GT.U32.AND.EX P5, PT, R245, RZ, PT, P5 ;  /* 0x000000fff500720c */ /* 0x000fe20003fa4150 */
[----:B------:R-:W-:Y:S01]  /*18160*/  FMUL R230, R55, UR60 ;  /* 0x0000003c37e67c20 */ /* 0x000fe20008400000 */
[----:B------:R-:W-:-:S02]  /*18170*/  FSEL R58, R232, -INF , !P3 ;  /* 0xff800000e83a7808 */ /* 0x000fc40005800000 */
[----:B------:R-:W-:Y:S02]  /*18180*/  ISETP.GT.U32.AND P3, PT, R216, R7, PT ;  /* 0x00000007d800720c */ /* 0x000fe40003f64070 */
[----:B------:R-:W-:Y:S01]  /*18190*/  ISETP.GT.U32.AND.EX P4, PT, R70, RZ, PT, P4 ;  /* 0x000000ff4600720c */ /* 0x000fe20003f84140 */
[----:B------:R-:W-:Y:S01]  /*181a0*/  FMUL R232, R54, UR60 ;  /* 0x0000003c36e87c20 */ /* 0x000fe20008400000 */
[----:B------:R-:W-:Y:S02]  /*181b0*/  FSEL R56, R231, -INF , !P5 ;  /* 0xff800000e7387808 */ /* 0x000fe40006800000 */
[----:B------:R-:W-:Y:S02]  /*181c0*/  ISETP.GT.U32.AND P5, PT, R216, R35, PT ;  /* 0x00000023d800720c */ /* 0x000fe40003fa4070 */
[----:B------:R-:W-:Y:S02]  /*181d0*/  ISETP.GT.U32.AND.EX P3, PT, R246, RZ, PT, P3 ;  /* 0x000000fff600720c */ /* 0x000fe40003f64130 */
[----:B------:R-:W-:Y:S01]  /*181e0*/  FSEL R55, R230, -INF , !P4 ;  /* 0xff800000e6377808 */ /* 0x000fe20006000000 */
[----:B------:R-:W-:Y:S01]  /*181f0*/  FMUL R230, R52, UR60 ;  /* 0x0000003c34e67c20 */ /* 0x000fe20008400000 */
[----:B------:R-:W-:Y:S01]  /*18200*/  ISETP.GT.U32.AND P0, PT, R229, R7, PT ;  /* 0x00000007e500720c */ /* 0x000fe20003f04070 */
[----:B------:R-:W-:Y:S01]  /*18210*/  FMUL R231, R53, UR60 ;  /* 0x0000003c35e77c20 */ /* 0x000fe20008400000 */
[----:B------:R-:W-:-:S02]  /*18220*/  ISETP.GT.U32.AND P1, PT, R228, R35, PT ;  /* 0x00000023e400720c */ /* 0x000fc40003f24070 */
[----:B------:R-:W-:Y:S02]  /*18230*/  ISETP.GT.U32.AND.EX P5, PT, R246, RZ, PT, P5 ;  /* 0x000000fff600720c */ /* 0x000fe40003fa4150 */
[----:B------:R-:W-:Y:S01]  /*18240*/  FSEL R53, R232, -INF , !P3 ;  /* 0xff800000e8357808 */ /* 0x000fe20005800000 */
[----:B------:R-:W-:Y:S01]  /*18250*/  FMUL R232, R51, UR60 ;  /* 0x0000003c33e87c20 */ /* 0x000fe20008400000 */
[----:B------:R-:W-:Y:S02]  /*18260*/  ISETP.GT.U32.AND P2, PT, R229, R35, PT ;  /* 0x00000023e500720c */ /* 0x000fe40003f44070 */
[----:B------:R-:W-:Y:S02]  /*18270*/  ISETP.GT.U32.AND.EX P0, PT, R31, RZ, PT, P0 ;  /* 0x000000ff1f00720c */ /* 0x000fe40003f04100 */
[----:B------:R-:W-:Y:S02]  /*18280*/  ISETP.GT.U32.AND.EX P1, PT, R70, RZ, PT, P1 ;  /* 0x000000ff4600720c */ /* 0x000fe40003f24110 */
[----:B------:R-:W-:Y:S01]  /*18290*/  FSEL R52, R230, -INF , !P5 ;  /* 0xff800000e6347808 */ /* 0x000fe20006800000 */
[----:B------:R-:W-:Y:S01]  /*182a0*/  FMUL R230, R49, UR60 ;  /* 0x0000003c31e67c20 */ /* 0x000fe20008400000 */
[----:B------:R-:W-:-:S02]  /*182b0*/  ISETP.GT.U32.AND.EX P2, PT, R31, RZ, PT, P2 ;  /* 0x000000ff1f00720c */ /* 0x000fc40003f44120 */
[----:B------:R-:W-:Y:S01]  /*182c0*/  FSEL R51, R232, -INF , !P0 ;  /* 0xff800000e8337808 */ /* 0x000fe20004000000 */
[----:B------:R-:W-:Y:S01]  /*182d0*/  STL [R1+0x1778], R69 ;  /* 0x0017784501007387 */ /* 0x000fe20000100800 */
[----:B------:R-:W-:Y:S01]  /*182e0*/  FSEL R54, R231, -INF , !P1 ;  /* 0xff800000e7367808 */ /* 0x000fe20004800000 */
[----:B------:R-:W-:Y:S01]  /*182f0*/  FMUL R231, R50, UR60 ;  /* 0x0000003c32e77c20 */ /* 0x000fe20008400000 */
[----:B------:R-:W-:Y:S01]  /*18300*/  ISETP.GT.U32.AND P0, PT, R219, R7, PT ;  /* 0x00000007db00720c */ /* 0x000fe20003f04070 */
[----:B------:R0:W-:Y:S01]  /*18310*/  STL [R1+0x7cc], R14 ;  /* 0x0007cc0e01007387 */ /* 0x0001e20000100800 */
[----:B------:R-:W-:Y:S01]  /*18320*/  FSEL R50, R230, -INF , !P2 ;  /* 0xff800000e6327808 */ /* 0x000fe20005000000 */
[----:B------:R-:W-:Y:S01]  /*18330*/  FMUL R230, R47, UR60 ;  /* 0x0000003c2fe67c20 */ /* 0x000fe20008400000 */
[----:B------:R-:W-:Y:S01]  /*18340*/  ISETP.GT.U32.AND.EX P0, PT, R249, RZ, PT, P0 ;  /* 0x000000fff900720c */ /* 0x000fe20003f04100 */
[----:B------:R-:W-:Y:S01]  /*18350*/  STL [R1+0x1750], R68 ;  /* 0x0017504401007387 */ /* 0x000fe20000100800 */
[----:B------:R-:W-:-:S03]  /*18360*/  WARPGROUP.DEPBAR.LE gsb0, 0x0 ;  /* 0x00008000000079c5 */ /* 0x000fc60000010000 */
[----:B------:R-:W-:Y:S04]  /*18370*/  STL [R1+0x177c], R67 ;  /* 0x00177c4301007387 */ /* 0x000fe80000100800 */
[----:B------:R1:W-:Y:S01]  /*18380*/  STL [R1+0x1780], R65 ;  /* 0x0017804101007387 */ /* 0x0003e20000100800 */
[----:B0-----:R-:W-:-:S03]  /*18390*/  FSEL R14, R230, -INF , !P0 ;  /* 0xff800000e60e7808 */ /* 0x001fc60004000000 */
[----:B------:R-:W-:Y:S04]  /*183a0*/  STL.64 [R1+0x1668], R206 ;  /* 0x001668ce01007387 */ /* 0x000fe80000100a00 */
[----:B------:R-:W-:Y:S04]  /*183b0*/  STL.64 [R1+0x1660], R210 ;  /* 0x001660d201007387 */ /* 0x000fe80000100a00 */
[----:B------:R-:W-:Y:S04]  /*183c0*/  STL.64 [R1+0x1650], R214 ;  /* 0x001650d601007387 */ /* 0x000fe80000100a00 */
[----:B-1----:R-:W2:Y:S04]  /*183d0*/  LDL.LU R65, [R1+0x6d0] ;  /* 0x0006d00001417983 */ /* 0x002ea80000300800 */
[----:B------:R-:W3:Y:S04]  /*183e0*/  LDL.LU R67, [R1+0x87c] ;  /* 0x00087c0001437983 */ /* 0x000ee80000300800 */
[----:B------:R0:W-:Y:S04]  /*183f0*/  STL [R1+0x74c], R14 ;  /* 0x00074c0e01007387 */ /* 0x0001e80000100800 */
[----:B------:R-:W4:Y:S04]  /*18400*/  LDL.LU R69, [R1+0x880] ;  /* 0x0008800001457983 */ /* 0x000f280000300800 */
[----:B0-----:R-:W2:Y:S04]  /*18410*/  LDL.LU R14, [R1+0x884] ;  /* 0x00088400010e7983 */ /* 0x001ea80000300800 */
[----:B------:R-:W2:Y:S04]  /*18420*/  LDL.LU R30, [R1+0x888] ;  /* 0x00088800011e7983 */ /* 0x000ea80000300800 */
[----:B------:R-:W2:Y:S04]  /*18430*/  LDL.LU R24, [R1+0x874] ;  /* 0x0008740001187983 */ /* 0x000ea80000300800 */
[----:B------:R-:W2:Y:S01]  /*18440*/  LDL.LU R25, [R1+0x878] ;  /* 0x0008780001197983 */ /* 0x000ea20000300800 */
[----:B------:R-:W-:-:S02]  /*18450*/  ISETP.GT.U32.AND P4, PT, R217, R7, PT ;  /* 0x00000007d900720c */ /* 0x000fc40003f84070 */
[----:B------:R-:W-:Y:S02]  /*18460*/  ISETP.GT.U32.AND P1, PT, R218, R7, PT ;  /* 0x00000007da00720c */ /* 0x000fe40003f24070 */
[----:B------:R-:W-:Y:S02]  /*18470*/  ISETP.GT.U32.AND.EX P4, PT, R247, RZ, PT, P4 ;  /* 0x000000fff700720c */ /* 0x000fe40003f84140 */
[----:B------:R-:W-:Y:S02]  /*18480*/  ISETP.GT.U32.AND P3, PT, R217, R35, PT ;  /* 0x00000023d900720c */ /* 0x000fe40003f64070 */
[----:B------:R-:W-:Y:S01]  /*18490*/  FSEL R49, R231, -INF , !P4 ;  /* 0xff800000e7317808 */ /* 0x000fe20006000000 */
[----:B------:R-:W-:Y:S01]  /*184a0*/  FMUL R231, R48, UR60 ;  /* 0x0000003c30e77c20 */ /* 0x000fe20008400000 */
[----:B------:R-:W-:Y:S01]  /*184b0*/  FMUL R232, R79, UR60 ;  /* 0x0000003c4fe87c20 */ /* 0x000fe20008400000 */
[----:B------:R-:W-:Y:S02]  /*184c0*/  ISETP.GT.U32.AND.EX P1, PT, R248, RZ, PT, P1 ;  /* 0x000000fff800720c */ /* 0x000fe40003f24110 */
[----:B------:R-:W-:-:S02]  /*184d0*/  ISETP.GT.U32.AND.EX P3, PT, R247, RZ, PT, P3 ;  /* 0x000000fff700720c */ /* 0x000fc40003f64130 */
[-C--:B------:R-:W-:Y:S02]  /*184e0*/  ISETP.GT.U32.AND P4, PT, R219, R35.reuse, PT ;  /* 0x00000023db00720c */ /* 0x080fe40003f84070 */
[----:B------:R-:W-:Y:S02]  /*184f0*/  ISETP.GT.U32.AND P5, PT, R218, R35, PT ;  /* 0x00000023da00720c */ /* 0x000fe40003fa4070 */
[----:B------:R-:W-:Y:S01]  /*18500*/  FSEL R47, R231, -INF , !P1 ;  /* 0xff800000e72f7808 */ /* 0x000fe20004800000 */
[----:B------:R-:W-:Y:S01]  /*18510*/  FMUL R231, R45, UR60 ;  /* 0x0000003c2de77c20 */ /* 0x000fe20008400000 */
[----:B------:R-:W-:Y:S02]  /*18520*/  ISETP.GT.U32.AND P2, PT, R220, R7, PT ;  /* 0x00000007dc00720c */ /* 0x000fe40003f44070 */
[----:B------:R-:W-:Y:S01]  /*18530*/  FSEL R48, R232, -INF , !P3 ;  /* 0xff800000e8307808 */ /* 0x000fe20005800000 */
[----:B------:R-:W-:Y:S01]  /*18540*/  FMUL R232, R46, UR60 ;  /* 0x0000003c2ee87c20 */ /* 0x000fe20008400000 */
[----:B------:R-:W-:Y:S01]  /*18550*/  ISETP.GT.U32.AND.EX P4, PT, R249, RZ, PT, P4 ;  /* 0x000000fff900720c */ /* 0x000fe20003f84140 */
[----:B------:R-:W-:Y:S01]  /*18560*/  FMUL R230, R44, UR60 ;  /* 0x0000003c2ce67c20 */ /* 0x000fe20008400000 */
[----:B------:R-:W-:-:S02]  /*18570*/  ISETP.GT.U32.AND.EX P5, PT, R248, RZ, PT, P5 ;  /* 0x000000fff800720c */ /* 0x000fc40003fa4150 */
[----:B------:R-:W-:Y:S02]  /*18580*/  ISETP.GT.U32.AND P3, PT, R220, R35, PT ;  /* 0x00000023dc00720c */ /* 0x000fe40003f64070 */
[----:B------:R-:W-:Y:S02]  /*18590*/  ISETP.GT.U32.AND P1, PT, R221, R7, PT ;  /* 0x00000007dd00720c */ /* 0x000fe40003f24070 */
[----:B------:R-:W-:Y:S02]  /*185a0*/  ISETP.GT.U32.AND.EX P2, PT, R250, RZ, PT, P2 ;  /* 0x000000fffa00720c */ /* 0x000fe40003f44120 */
[----:B------:R-:W-:Y:S01]  /*185b0*/  FSEL R45, R231, -INF , !P4 ;  /* 0xff800000e72d7808 */ /* 0x000fe20006000000 */
[----:B------:R-:W-:Y:S01]  /*185c0*/  FMUL R231, R42, UR60 ;  /* 0x0000003c2ae77c20 */ /* 0x000fe20008400000 */
[----:B------:R-:W-:Y:S01]  /*185d0*/  FSEL R46, R232, -INF , !P5 ;  /* 0xff800000e82e7808 */ /* 0x000fe20006800000 */
[----:B------:R-:W-:Y:S01]  /*185e0*/  FMUL R232, R43, UR60 ;  /* 0x0000003c2be87c20 */ /* 0x000fe20008400000 */
[----:B------:R-:W-:-:S02]  /*185f0*/  ISETP.GT.U32.AND P0, PT, R221, R35, PT ;  /* 0x00000023dd00720c */ /* 0x000fc40003f04070 */
[----:B------:R-:W-:Y:S02]  /*18600*/  ISETP.GT.U32.AND.EX P3, PT, R250, RZ, PT, P3 ;  /* 0x000000fffa00720c */ /* 0x000fe40003f64130 */
[----:B------:R-:W-:Y:S02]  /*18610*/  FSEL R44, R230, -INF , !P2 ;  /* 0xff800000e62c7808 */ /* 0x000fe40005000000 */
[----:B------:R-:W-:Y:S01]  /*18620*/  ISETP.GT.U32.AND.EX P1, PT, R251, RZ, PT, P1 ;  /* 0x000000fffb00720c */ /* 0x000fe20003f24110 */
[----:B------:R-:W-:Y:S01]  /*18630*/  FMUL R230, R41, UR60 ;  /* 0x0000003c29e67c20 */ /* 0x000fe20008400000 */
[-C--:B------:R-:W-:Y:S02]  /*18640*/  ISETP.GT.U32.AND P2, PT, R223, R7.reuse, PT ;  /* 0x00000007df00720c */ /* 0x080fe40003f44070 */
[----:B------:R-:W-:Y:S02]  /*18650*/  ISETP.GT.U32.AND P5, PT, R222, R7, PT ;  /* 0x00000007de00720c */ /* 0x000fe40003fa4070 */
[----:B------:R-:W-:-:S02]  /*18660*/  ISETP.GT.U32.AND.EX P0, PT, R251, RZ, PT, P0 ;  /* 0x000000fffb00720c */ /* 0x000fc40003f04100 */
[----:B------:R-:W-:Y:S01]  /*18670*/  FSEL R43, R231, -INF , !P3 ;  /* 0xff800000e72b7808 */ /* 0x000fe20005800000 */
[----:B------:R-:W-:Y:S01]  /*18680*/  FMUL R231, R39, UR60 ;  /* 0x0000003c27e77c20 */ /* 0x000fe20008400000 */
[----:B------:R-:W-:Y:S01]  /*18690*/  FSEL R42, R232, -INF , !P1 ;  /* 0xff800000e82a7808 */ /* 0x000fe20004800000 */
[----:B------:R-:W-:Y:S01]  /*186a0*/  FMUL R232, R40, UR60 ;  /* 0x0000003c28e87c20 */ /* 0x000fe20008400000 */
[----:B------:R-:W-:Y:S02]  /*186b0*/  ISETP.GT.U32.AND P4, PT, R222, R35, PT ;  /* 0x00000023de00720c */ /* 0x000fe40003f84070 */
[----:B------:R-:W-:Y:S02]  /*186c0*/  ISETP.GT.U32.AND.EX P2, PT, R2, RZ, PT, P2 ;  /* 0x000000ff0200720c */ /* 0x000fe40003f44120 */
[----:B------:R-:W-:Y:S02]  /*186d0*/  ISETP.GT.U32.AND.EX P5, PT, R3, RZ, PT, P5 ;  /* 0x000000ff0300720c */ /* 0x000fe40003fa4150 */
[----:B------:R-:W-:-:S02]  /*186e0*/  ISETP.GT.U32.AND P3, PT, R224, R7, PT ;  /* 0x00000007e000720c */ /* 0x000fc40003f64070 */
[----:B------:R-:W-:Y:S01]  /*186f0*/  FSEL R41, R230, -INF , !P0 ;  /* 0xff800000e6297808 */ /* 0x000fe20004000000 */
[----:B------:R-:W-:Y:S01]  /*18700*/  FMUL R230, R38, UR60 ;  /* 0x0000003c26e67c20 */ /* 0x000fe20008400000 */
[----:B------:R-:W-:Y:S02]  /*18710*/  ISETP.GT.U32.AND.EX P4, PT, R3, RZ, PT, P4 ;  /* 0x000000ff0300720c */ /* 0x000fe40003f84140 */
[----:B------:R-:W-:Y:S01]  /*18720*/  FSEL R38, R231, -INF , !P2 ;  /* 0xff800000e7267808 */ /* 0x000fe20005000000 */
[----:B------:R-:W-:Y:S01]  /*18730*/  FMUL R231, R36, UR60 ;  /* 0x0000003c24e77c20 */ /* 0x000fe20008400000 */
[----:B------:R-:W-:Y:S02]  /*18740*/  FSEL R40, R232, -INF , !P5 ;  /* 0xff800000e8287808 */ /* 0x000fe40006800000 */
[----:B------:R-:W-:Y:S02]  /*18750*/  ISETP.GT.U32.AND P1, PT, R223, R35, PT ;  /* 0x00000023df00720c */ /* 0x000fe40003f24070 */
[----:B------:R-:W-:Y:S01]  /*18760*/  ISETP.GT.U32.AND P5, PT, R225, R7, PT ;  /* 0x00000007e100720c */ /* 0x000fe20003fa4070 */
[----:B------:R-:W-:Y:S01]  /*18770*/  FMUL R232, R37, UR60 ;  /* 0x0000003c25e87c20 */ /* 0x000fe20008400000 */
[----:B------:R-:W-:-:S02]  /*18780*/  ISETP.GT.U32.AND P0, PT, R224, R35, PT ;  /* 0x00000023e000720c */ /* 0x000fc40003f04070 */
[----:B------:R-:W-:Y:S01]  /*18790*/  FSEL R39, R230, -INF , !P4 ;  /* 0xff800000e6277808 */ /* 0x000fe20006000000 */
[----:B------:R-:W-:Y:S01]  /*187a0*/  FMUL R230, R34, UR60 ;  /* 0x0000003c22e67c20 */ /* 0x000fe20008400000 */
[----:B------:R-:W-:Y:S02]  /*187b0*/  ISETP.GT.U32.AND.EX P1, PT, R2, RZ, PT, P1 ;  /* 0x000000ff0200720c */ /* 0x000fe40003f24110 */
[-C--:B------:R-:W-:Y:S02]  /*187c0*/  ISETP.GT.U32.AND P2, PT, R225, R35.reuse, PT ;  /* 0x00000023e100720c */ /* 0x080fe40003f44070 */
[----:B------:R-:W-:Y:S02]  /*187d0*/  FSEL R37, R232, -INF , !P1 ;  /* 0xff800000e8257808 */ /* 0x000fe40004800000 */
[-C--:B------:R-:W-:Y:S02]  /*187e0*/  ISETP.GT.U32.AND P4, PT, R226, R35.reuse, PT ;  /* 0x00000023e200720c */ /* 0x080fe40003f84070 */
[----:B------:R-:W-:-:S02]  /*187f0*/  ISETP.GT.U32.AND P1, PT, R111, R35, PT ;  /* 0x000000236f00720c */ /* 0x000fc40003f24070 */
[----:B------:R-:W-:Y:S01]  /*18800*/  LOP3.LUT R232, R7, 0x40, RZ, 0xfc, !PT ;  /* 0x0000004007e87812 */ /* 0x000fe200078efcff */
[----:B------:R-:W-:Y:S01]  /*18810*/  FMUL R152, R152, UR60 ;  /* 0x0000003c98987c20 */ /* 0x000fe20008400000 */
        /* <DEDUP_REMOVED lines=12> */
[----:B---3--:R-:W-:-:S02]  /*188e0*/  ISETP.GT.U32.AND.EX P3, PT, R67, RZ, PT, P3 ;  /* 0x000000ff4300720c */ /* 0x008fc40003f64130 */
[----:B------:R-:W-:Y:S02]  /*188f0*/  ISETP.GT.U32.AND.EX P0, PT, R67, RZ, PT, P0 ;  /* 0x000000ff4300720c */ /* 0x000fe40003f04100 */
[----:B------:R-:W-:Y:S01]  /*18900*/  FSEL R36, R231, -INF , !P3 ;  /* 0xff800000e7247808 */ /* 0x000fe20005800000 */
[----:B------:R-:W-:Y:S01]  /*18910*/  FMUL R231, R33, UR60 ;  /* 0x0000003c21e77c20 */ /* 0x000fe20008400000 */
[----:B----4-:R-:W-:Y:S02]  /*18920*/  ISETP.GT.U32.AND.EX P5, PT, R69, RZ, PT, P5 ;  /* 0x000000ff4500720c */ /* 0x010fe40003fa4150 */
[-C--:B------:R-:W-:Y:S02]  /*18930*/  ISETP.GT.U32.AND P3, PT, R110, R35.reuse, PT ;  /* 0x000000236e00720c */ /* 0x080fe40003f64070 */
[----:B------:R-:W-:Y:S02]  /*18940*/  FSEL R34, R230, -INF , !P5 ;  /* 0xff800000e6227808 */ /* 0x000fe40006800000 */
[----:B--2---:R-:W-:Y:S01]  /*18950*/  ISETP.GT.U32.AND P5, PT, R65, R35, PT ;  /* 0x000000234100720c */ /* 0x004fe20003fa4070 */
[----:B------:R-:W-:Y:S01]  /*18960*/  FMUL R230, R6, UR60 ;  /* 0x0000003c06e67c20 */ /* 0x000fe20008400000 */
[----:B------:R-:W-:-:S02]  /*18970*/  FSEL R35, R231, -INF , !P0 ;  /* 0xff800000e7237808 */ /* 0x000fc40004000000 */
[-C--:B------:R-:W-:Y:S02]  /*18980*/  ISETP.GT.U32.AND P0, PT, R226, R7.reuse, PT ;  /* 0x00000007e200720c */ /* 0x080fe40003f04070 */
[----:B------:R-:W-:Y:S01]  /*18990*/  ISETP.GT.U32.AND.EX P2, PT, R69, RZ, PT, P2 ;  /* 0x000000ff4500720c */ /* 0x000fe20003f44120 */
[----:B------:R-:W-:Y:S01]  /*189a0*/  FMUL R231, R78, UR60 ;  /* 0x0000003c4ee77c20 */ /* 0x000fe20008400000 */
[----:B------:R-:W-:Y:S02]  /*189b0*/  ISETP.GT.U32.AND.EX P0, PT, R14, RZ, PT, P0 ;  /* 0x000000ff0e00720c */ /* 0x000fe40003f04100 */
[----:B------:R-:W-:Y:S02]  /*189c0*/  FSEL R33, R230, -INF , !P2 ;  /* 0xff800000e6217808 */ /* 0x000fe40005000000 */
[----:B------:R-:W-:Y:S02]  /*189d0*/  LOP3.LUT R6, R7, 0x48, RZ, 0xfc, !PT ;  /* 0x0000004807067812 */ /* 0x000fe400078efcff */
[----:B------:R-:W-:Y:S01]  /*189e0*/  ISETP.GT.U32.AND P2, PT, R111, R7, PT ;  /* 0x000000076f00720c */ /* 0x000fe20003f44070 */
[----:B------:R-:W-:Y:S01]  /*189f0*/  FMUL R230, R77, UR60 ;  /* 0x0000003c4de67c20 */ /* 0x000fe20008400000 */
[----:B------:R-:W-:Y:S01]  /*18a00*/  FSEL R26, R231, -INF , !P0 ;  /* 0xff800000e71a7808 */ /* 0x000fe20004000000 */
[----:B------:R-:W-:Y:S01]  /*18a10*/  STL [R1+0x894], R6 ;  /* 0x0008940601007387 */ /* 0x000fe20000100800 */
[----:B------:R-:W-:-:S03]  /*18a20*/  ISETP.GT.U32.AND.EX P2, PT, R30, RZ, PT, P2 ;  /* 0x000000ff1e00720c */ /* 0x000fc60003f44120 */
[----:B------:R-:W-:Y:S01]  /*18a30*/  STL.64 [R1+0x1748], R32 ;  /* 0x0017482001007387 */ /* 0x000fe20000100a00 */
[----:B------:R-:W-:-:S03]  /*18a40*/  FMUL R231, R76, UR60 ;  /* 0x0000003c4ce77c20 */ /* 0x000fc60008400000 */
[----:B------:R0:W-:Y:S01]  /*18a50*/  STL [R1+0x704], R26 ;  /* 0x0007041a01007387 */ /* 0x0001e20000100800 */
[----:B------:R-:W-:Y:S02]  /*18a60*/  ISETP.GT.U32.AND.EX P4, PT, R14, RZ, PT, P4 ;  /* 0x000000ff0e00720c */ /* 0x000fe40003f84140 */
[----:B------:R-:W-:Y:S02]  /*18a70*/  ISETP.GT.U32.AND.EX P1, PT, R30, RZ, PT, P1 ;  /* 0x000000ff1e00720c */ /* 0x000fe40003f24110 */
[----:B0-----:R-:W-:Y:S01]  /*18a80*/  FSEL R26, R230, -INF , !P2 ;  /* 0xff800000e61a7808 */ /* 0x001fe20005000000 */
[----:B------:R-:W-:Y:S01]  /*18a90*/  FMUL R230, R75, UR60 ;  /* 0x0000003c4be67c20 */ /* 0x000fe20008400000 */
[----:B------:R-:W-:-:S03]  /*18aa0*/  ISETP.GT.U32.AND P2, PT, R110, R7, PT ;  /* 0x000000076e00720c */ /* 0x000fc60003f44070 */
[----:B------:R0:W-:Y:S01]  /*18ab0*/  STL [R1+0x700], R26 ;  /* 0x0007001a01007387 */ /* 0x0001e20000100800 */
[----:B------:R-:W-:-:S03]  /*18ac0*/  ISETP.GT.U32.AND P0, PT, R8, R7, PT ;  /* 0x000000070800720c */ /* 0x000fc60003f04070 */
[----:B------:R1:W-:Y:S01]  /*18ad0*/  STL [R1+0x1678], R7 ;  /* 0x0016780701007387 */ /* 0x0003e20000100800 */
[----:B------:R-:W-:Y:S02]  /*18ae0*/  ISETP.GT.U32.AND.EX P2, PT, R24, RZ, PT, P2 ;  /* 0x000000ff1800720c */ /* 0x000fe40003f44120 */
[----:B0-----:R-:W-:Y:S02]  /*18af0*/  FSEL R26, R231, -INF , !P4 ;  /* 0xff800000e71a7808 */ /* 0x001fe40006000000 */
[----:B------:R-:W-:Y:S01]  /*18b00*/  ISETP.GT.U32.AND P4, PT, R65, R7, PT ;  /* 0x000000074100720c */ /* 0x000fe20003f84070 */
[----:B------:R-:W-:Y:S01]  /*18b10*/  FMUL R231, R74, UR60 ;  /* 0x0000003c4ae77c20 */ /* 0x000fe20008400000 */
[----:B-1----:R-:W-:Y:S01]  /*18b20*/  FSEL R7, R230, -INF , !P1 ;  /* 0xff800000e6077808 */ /* 0x002fe20004800000 */
[----:B------:R-:W-:Y:S01]  /*18b30*/  STL [R1+0x844], R26 ;  /* 0x0008441a01007387 */ /* 0x000fe20000100800 */
[----:B------:R-:W-:-:S03]  /*18b40*/  FMUL R230, R73, UR60 ;  /* 0x0000003c49e67c20 */ /* 0x000fc60008400000 */
[----:B------:R0:W-:Y:S01]  /*18b50*/  STL [R1+0x850], R7 ;  /* 0x0008500701007387 */ /* 0x0001e20000100800 */
[----:B------:R-:W-:Y:S02]  /*18b60*/  ISETP.GT.U32.AND.EX P4, PT, R25, RZ, PT, P4 ;  /* 0x000000ff1900720c */ /* 0x000fe40003f84140 */
[----:B0-----:R-:W-:Y:S01]  /*18b70*/  FSEL R7, R231, -INF , !P2 ;  /* 0xff800000e7077808 */ /* 0x001fe20005000000 */
[----:B------:R-:W-:Y:S01]  /*18b80*/  FMUL R231, R72, UR60 ;  /* 0x0000003c48e77c20 */ /* 0x000fe20008400000 */
[----:B------:R-:W-:-:S03]  /*18b90*/  ISETP.GT.U32.AND.EX P3, PT, R24, RZ, PT, P3 ;  /* 0x000000ff1800720c */ /* 0x000fc60003f64130 */
[----:B------:R0:W-:Y:S01]  /*18ba0*/  STL [R1+0x6f8], R7 ;  /* 0x0006f80701007387 */ /* 0x0001e20000100800 */
[----:B------:R-:W-:Y:S02]  /*18bb0*/  ISETP.GT.U32.AND.EX P5, PT, R25, RZ, PT, P5 ;  /* 0x000000ff1900720c */ /* 0x000fe40003fa4150 */
[----:B0-----:R-:W-:Y:S01]  /*18bc0*/  FSEL R7, R230, -INF , !P4 ;  /* 0xff800000e6077808 */ /* 0x001fe20006000000 */
[----:B------:R-:W-:-:S04]  /*18bd0*/  FMUL R230, R71, UR60 ;  /* 0x0000003c47e67c20 */ /* 0x000fc80008400000 */
[----:B------:R0:W-:Y:S01]  /*18be0*/  STL [R1+0x6fc], R7 ;  /* 0x0006fc0701007387 */ /* 0x0001e20000100800 */
[----:B------:R-:W-:Y:S02]  /*18bf0*/  ISETP.GT.U32.AND P1, PT, R8, R232, PT ;  /* 0x000000e80800720c */ /* 0x000fe40003f24070 */
[----:B0-----:R-:W-:Y:S02]  /*18c00*/  FSEL R7, R231, -INF , !P3 ;  /* 0xff800000e7077808 */ /* 0x001fe40005800000 */
[----:B------:R-:W-:-:S03]  /*18c10*/  ISETP.GT.U32.AND.EX P1, PT, R9, RZ, PT, P1 ;  /* 0x000000ff0900720c */ /* 0x000fc60003f24110 */
[----:B------:R0:W-:Y:S01]  /*18c20*/  STL [R1+0x828], R7 ;  /* 0x0008280701007387 */ /* 0x0001e20000100800 */
[----:B------:R-:W-:Y:S02]  /*18c30*/  ISETP.GE.U32.AND P2, PT, R8, R232, PT ;  /* 0x000000e80800720c */ /* 0x000fe40003f46070 */
[----:B0-----:R-:W-:Y:S02]  /*18c40*/  FSEL R7, R230, -INF , !P5 ;  /* 0xff800000e6077808 */ /* 0x001fe40006800000 */
[----:B------:R-:W-:-:S03]  /*18c50*/  ISETP.GE.U32.AND.EX P2, PT, R9, RZ, PT, P2 ;  /* 0x000000ff0900720c */ /* 0x000fc60003f46120 */
[----:B------:R0:W-:Y:S01]  /*18c60*/  STL [R1+0x834], R7 ;  /* 0x0008340701007387 */ /* 0x0001e20000100800 */
[CC--:B------:R-:W-:Y:S02]  /*18c70*/  ISETP.GT.U32.AND P4, PT, R8.reuse, R6.reuse, PT ;  /* 0x000000060800720c */ /* 0x0c0fe40003f84070 */
[----:B------:R-:W-:Y:S02]  /*18c80*/  ISETP.GE.U32.AND P3, PT, R8, R6, PT ;  /* 0x000000060800720c */ /* 0x000fe40003f66070 */
[----:B0-----:R-:W-:Y:S02]  /*18c90*/  FSEL R7, R152, -INF , !P1 ;  /* 0xff80000098077808 */ /* 0x001fe40004800000 */
[----:B------:R-:W-:-:S03]  /*18ca0*/  ISETP.GT.U32.AND.EX P4, PT, R9, RZ, PT, P4 ;  /* 0x000000ff0900720c */ /* 0x000fc60003f84140 */
[----:B------:R0:W-:Y:S01]  /*18cb0*/  STL [R1+0x84c], R7 ;  /* 0x00084c0701007387 */ /* 0x0001e20000100800 */
[----:B------:R-:W-:Y:S02]  /*18cc0*/  ISETP.GE.U32.AND.EX P3, PT, R9, RZ, PT, P3 ;  /* 0x000000ff0900720c */ /* 0x000fe40003f66130 */
[----:B------:R-:W-:Y:S02]  /*18cd0*/  FSEL R95, R154, -INF , !P4 ;  /* 0xff8000009a5f7808 */ /* 0x000fe40006000000 */
[----:B0-----:R-:W-:Y:S02]  /*18ce0*/  FSEL R7, R153, -INF , !P2 ;  /* 0xff80000099077808 */ /* 0x001fe40005000000 */
[-C--:B------:R-:W-:Y:S02]  /*18cf0*/  ISETP.GT.U32.AND P2, PT, R227, R232.reuse, PT ;  /* 0x000000e8e300720c */ /* 0x080fe40003f44070 */
[----:B------:R-:W-:Y:S02]  /*18d00*/  ISETP.GT.U32.AND P4, PT, R10, R232, PT ;  /* 0x000000e80a00720c */ /* 0x000fe40003f84070 */
[----:B------:R-:W-:Y:S01]  /*18d10*/  ISETP.GT.U32.AND.EX P2, PT, R0, RZ, PT, P2 ;  /* 0x000000ff0000720c */ /* 0x000fe20003f44120 */
[----:B------:R0:W-:Y:S01]  /*18d20*/  STL [R1+0x840], R7 ;  /* 0x0008400701007387 */ /* 0x0001e20000100800 */
[----:B------:R-:W-:-:S02]  /*18d30*/  FSEL R94, R155, -INF , !P3 ;  /* 0xff8000009b5e7808 */ /* 0x000fc40005800000 */
[-C--:B------:R-:W-:Y:S02]  /*18d40*/  ISETP.GT.U32.AND P3, PT, R227, R6.reuse, PT ;  /* 0x00000006e300720c */ /* 0x080fe40003f64070 */
[----:B------:R-:W-:Y:S02]  /*18d50*/  ISETP.GT.U32.AND.EX P4, PT, R233, RZ, PT, P4 ;  /* 0x000000ffe900720c */ /* 0x000fe40003f84140 */
[----:B0-----:R-:W-:Y:S02]  /*18d60*/  FSEL R7, R156, -INF , !P2 ;  /* 0xff8000009c077808 */ /* 0x001fe40005000000 */
[----:B------:R-:W-:Y:S02]  /*18d70*/  ISETP.GT.U32.AND P2, PT, R10, R6, PT ;  /* 0x000000060a00720c */ /* 0x000fe40003f44070 */
[----:B------:R-:W-:Y:S02]  /*18d80*/  ISETP.GT.U32.AND.EX P3, PT, R0, RZ, PT, P3 ;  /* 0x000000ff0000720c */ /* 0x000fe40003f64130 */
[----:B------:R-:W-:-:S02]  /*18d90*/  FSEL R0, R157, -INF , !P4 ;  /* 0xff8000009d007808 */ /* 0x000fc40006000000 */
[----:B------:R-:W-:Y:S02]  /*18da0*/  ISETP.GT.U32.AND.EX P2, PT, R233, RZ, PT, P2 ;  /* 0x000000ffe900720c */ /* 0x000fe40003f44120 */
[-C--:B------:R-:W-:Y:S02]  /*18db0*/  ISETP.GT.U32.AND P4, PT, R11, R232.reuse, PT ;  /* 0x000000e80b00720c */ /* 0x080fe40003f84070 */
[----:B------:R-:W-:Y:S01]  /*18dc0*/  FSEL R92, R159, -INF , !P2 ;  /* 0xff8000009f5c7808 */ /* 0x000fe20005000000 */
[----:B------:R-:W-:Y:S01]  /*18dd0*/  STL.64 [R1+0x1670], R94 ;  /* 0x0016705e01007387 */ /* 0x000fe20000100a00 */
[----:B------:R-:W-:Y:S02]  /*18de0*/  ISETP.GT.U32.AND.EX P4, PT, R234, RZ, PT, P4 ;  /* 0x000000ffea00720c */ /* 0x000fe40003f84140 */
[----:B------:R-:W-:Y:S01]  /*18df0*/  ISETP.GT.U32.AND P2, PT, R12, R232, PT ;  /* 0x000000e80c00720c */ /* 0x000fe20003f44070 */
[----:B------:R-:W-:Y:S01]  /*18e00*/  STL [R1+0x820], R7 ;  /* 0x0008200701007387 */ /* 0x000fe20000100800 */
[----:B------:R-:W-:-:S02]  /*18e10*/  FSEL R93, R158, -INF , !P3 ;  /* 0xff8000009e5d7808 */ /* 0x000fc40005800000 */
[----:B------:R-:W-:Y:S01]  /*18e20*/  ISETP.GT.U32.AND.EX P2, PT, R235, RZ, PT, P2 ;  /* 0x000000ffeb00720c */ /* 0x000fe20003f44120 */
[----:B------:R0:W-:Y:S01]  /*18e30*/  STL [R1+0x81c], R0 ;  /* 0x00081c0001007387 */ /* 0x0001e20000100800 */
[----:B------:R-:W-:-:S04]  /*18e40*/  ISETP.GT.U32.AND P3, PT, R11, R6, PT ;  /* 0x000000060b00720c */ /* 0x000fc80003f64070 */
[----:B------:R-:W-:Y:S02]  /*18e50*/  ISETP.GT.U32.AND.EX P3, PT, R234, RZ, PT, P3 ;  /* 0x000000ffea00720c */ /* 0x000fe40003f64130 */
[----:B0-----:R-:W-:Y:S02]  /*18e60*/  FSEL R0, R160, -INF , !P4 ;  /* 0xff800000a0007808 */ /* 0x001fe40006000000 */
[----:B------:R-:W-:Y:S02]  /*18e70*/  ISETP.GT.U32.AND P4, PT, R12, R6, PT ;  /* 0x000000060c00720c */ /* 0x000fe40003f84070 */
[----:B------:R-:W-:Y:S02]  /*18e80*/  FSEL R7, R161, -INF , !P2 ;  /* 0xff800000a1077808 */ /* 0x000fe40005000000 */
[----:B------:R-:W-:Y:S02]  /*18e90*/  ISETP.GT.U32.AND.EX P4, PT, R235, RZ, PT, P4 ;  /* 0x000000ffeb00720c */ /* 0x000fe40003f84140 */
[----:B------:R-:W-:-:S02]  /*18ea0*/  ISETP.GT.U32.AND P2, PT, R13, R232, PT ;  /* 0x000000e80d00720c */ /* 0x000fc40003f44070 */
[----:B------:R-:W-:Y:S02]  /*18eb0*/  FSEL R91, R162, -INF , !P3 ;  /* 0xff800000a25b7808 */ /* 0x000fe40005800000 */
[----:B------:R-:W-:Y:S02]  /*18ec0*/  ISETP.GT.U32.AND.EX P2, PT, R236, RZ, PT, P2 ;  /* 0x000000ffec00720c */ /* 0x000fe40003f44120 */
[----:B------:R-:W-:Y:S01]  /*18ed0*/  FSEL R90, R163, -INF , !P4 ;  /* 0xff800000a35a7808 */ /* 0x000fe20006000000 */
[----:B------:R-:W-:Y:S01]  /*18ee0*/  STL.64 [R1+0x1680], R92 ;  /* 0x0016805c01007387 */ /* 0x000fe20000100a00 */
[----:B------:R-:W-:-:S03]  /*18ef0*/  ISETP.GT.U32.AND P3, PT, R15, R232, PT ;  /* 0x000000e80f00720c */ /* 0x000fc60003f64070 */
[----:B------:R0:W-:Y:S04]  /*18f00*/  STL [R1+0x7ec], R0 ;  /* 0x0007ec0001007387 */ /* 0x0001e80000100800 */
[----:B------:R-:W-:Y:S01]  /*18f10*/  STL.64 [R1+0x1688], R90 ;  /* 0x0016885a01007387 */ /* 0x000fe20000100a00 */
[----:B0-----:R-:W-:Y:S02]  /*18f20*/  FSEL R0, R164, -INF , !P2 ;  /* 0xff800000a4007808 */ /* 0x001fe40005000000 */
[----:B------:R-:W-:Y:S02]  /*18f30*/  ISETP.GT.U32.AND P2, PT, R15, R6, PT ;  /* 0x000000060f00720c */ /* 0x000fe40003f44070 */
[----:B------:R-:W2:Y:S01]  /*18f40*/  LDL.LU R15, [R1+0x894] ;  /* 0x00089400010f7983 */ /* 0x000ea20000300800 */
[----:B------:R-:W-:Y:S01]  /*18f50*/  FMUL R167, R167, UR60 ;  /* 0x0000003ca7a77c20 */ /* 0x000fe20008400000 */
[----:B------:R-:W-:Y:S01]  /*18f60*/  ISETP.GT.U32.AND.EX P2, PT, R237, RZ, PT, P2 ;  /* 0x000000ffed00720c */ /* 0x000fe20003f44120 */
[----:B------:R-:W-:Y:S01]  /*18f70*/  FMUL R165, R165, UR60 ;  /* 0x0000003ca5a57c20 */ /* 0x000fe20008400000 */
[----:B------:R-:W-:-:S02]  /*18f80*/  ISETP.GT.U32.AND.EX P3, PT, R237, RZ, PT, P3 ;  /* 0x000000ffed00720c */ /* 0x000fc40003f64130 */
[----:B------:R-:W-:Y:S02]  /*18f90*/  FSEL R88, R167, -INF , !P2 ;  /* 0xff800000a7587808 */ /* 0x000fe40005000000 */
[-C--:B------:R-:W-:Y:S02]  /*18fa0*/  ISETP.GT.U32.AND P5, PT, R228, R6.reuse, PT ;  /* 0x00000006e400720c */ /* 0x080fe40003fa4070 */
[----:B------:R-:W-:Y:S02]  /*18fb0*/  ISETP.GT.U32.AND P4, PT, R13, R6, PT ;  /* 0x000000060d00720c */ /* 0x000fe40003f84070 */
[-C--:B------:R-:W-:Y:S02]  /*18fc0*/  ISETP.GT.U32.AND P2, PT, R17, R232.reuse, PT ;  /* 0x000000e81100720c */ /* 0x080fe40003f44070 */
[----:B------:R-:W-:Y:S01]  /*18fd0*/  FSEL R6, R165, -INF , !P3 ;  /* 0xff800000a5067808 */ /* 0x000fe20005800000 */
[----:B------:R-:W-:Y:S01]  /*18fe0*/  FMUL R166, R166, UR60 ;  /* 0x0000003ca6a67c20 */ /* 0x000fe20008400000 */
[----:B------:R-:W-:Y:S01]  /*18ff0*/  ISETP.GT.U32.AND P3, PT, R16, R232, PT ;  /* 0x000000e81000720c */ /* 0x000fe20003f64070 */
[----:B------:R-:W-:Y:S01]  /*19000*/  FMUL R169, R169, UR60 ;  /* 0x0000003ca9a97c20 */ /* 0x000fe20008400000 */
[----:B------:R-:W-:Y:S01]  /*19010*/  ISETP.GT.U32.AND.EX P4, PT, R236, RZ, PT, P4 ;  /* 0x000000ffec00720c */ /* 0x000fe20003f84140 */
[----:B------:R-:W-:Y:S01]  /*19020*/  FMUL R168, R168, UR60 ;  /* 0x0000003ca8a87c20 */ /* 0x000fe20008400000 */
[----:B------:R-:W-:-:S02]  /*19030*/  ISETP.GT.U32.AND.EX P2, PT, R239, RZ, PT, P2 ;  /* 0x000000ffef00720c */ /* 0x000fc40003f44120 */
[----:B------:R-:W-:Y:S02]  /*19040*/  ISETP.GT.U32.AND.EX P3, PT, R238, RZ, PT, P3 ;  /* 0x000000ffee00720c */ /* 0x000fe40003f64130 */
[----:B------:R-:W-:Y:S02]  /*19050*/  FSEL R89, R166, -INF , !P4 ;  /* 0xff800000a6597808 */ /* 0x000fe40006000000 */
[----:B------:R-:W-:Y:S02]  /*19060*/  FSEL R144, R169, -INF , !P2 ;  /* 0xff800000a9907808 */ /* 0x000fe40005000000 */
[----:B------:R-:W-:Y:S02]  /*19070*/  ISETP.GT.U32.AND P2, PT, R18, R232, PT ;  /* 0x000000e81200720c */ /* 0x000fe40003f44070 */
[----:B------:R-:W-:Y:S01]  /*19080*/  FSEL R145, R168, -INF , !P3 ;  /* 0xff800000a8917808 */ /* 0x000fe20005800000 */
[----:B------:R-:W-:Y:S01]  /*19090*/  FMUL R170, R170, UR60 ;  /* 0x0000003caaaa7c20 */ /* 0x000fe20008400000 */
[----:B------:R-:W-:Y:S01]  /*190a0*/  FMUL R172, R172, UR60 ;  /* 0x0000003cacac7c20 */ /* 0x000fe20008400000 */
[----:B------:R-:W-:Y:S01]  /*190b0*/  ISETP.GT.U32.AND.EX P2, PT, R240, RZ, PT, P2 ;  /* 0x000000fff000720c */ /* 0x000fe20003f44120 */
[----:B------:R-:W-:-:S03]  /*190c0*/  FMUL R171, R171, UR60 ;  /* 0x0000003cabab7c20 */ /* 0x000fc60008400000 */
[----:B------:R-:W-:Y:S01]  /*190d0*/  FSEL R137, R172, -INF , !P2 ;  /* 0xff800000ac897808 */ /* 0x000fe20005000000 */
        /* <DEDUP_REMOVED lines=9> */
[----:B------:R-:W-:Y:S01]  /*19170*/  ISETP.GT.U32.AND P1, PT, R229, R232, PT ;  /* 0x000000e8e500720c */ /* 0x000fe20003f24070 */
[----:B------:R-:W-:Y:S01]  /*19180*/  FMUL R182, R182, UR60 ;  /* 0x0000003cb6b67c20 */ /* 0x000fe20008400000 */
[----:B------:R-:W-:Y:S01]  /*19190*/  FMUL R183, R183, UR60 ;  /* 0x0000003cb7b77c20 */ /* 0x000fe20008400000 */
[----:B------:R-:W-:Y:S01]  /*191a0*/  FMUL R186, R186, UR60 ;  /* 0x0000003cbaba7c20 */ /* 0x000fe20008400000 */
[----:B------:R-:W-:Y:S01]  /*191b0*/  FMUL R185, R185, UR60 ;  /* 0x0000003cb9b97c20 */ /* 0x000fe20008400000 */
[----:B------:R-:W-:Y:S01]  /*191c0*/  ISETP.GT.U32.AND.EX P5, PT, R70, RZ, PT, P5 ;  /* 0x000000ff4600720c */ /* 0x000fe20003fa4150 */
[----:B------:R-:W-:Y:S01]  /*191d0*/  FMUL R188, R188, UR60 ;  /* 0x0000003cbcbc7c20 */ /* 0x000fe20008400000 */
[----:B------:R-:W-:-:S02]  /*191e0*/  ISETP.GT.U32.AND.EX P1, PT, R31, RZ, PT, P1 ;  /* 0x000000ff1f00720c */ /* 0x000fc40003f24110 */
[----:B------:R-:W-:Y:S02]  /*191f0*/  FSEL R79, R186, -INF , !P5 ;  /* 0xff800000ba4f7808 */ /* 0x000fe40006800000 */
[-C--:B------:R-:W-:Y:S02]  /*19200*/  ISETP.GT.U32.AND P5, PT, R218, R232.reuse, PT ;  /* 0x000000e8da00720c */ /* 0x080fe40003fa4070 */
[----:B------:R-:W-:Y:S01]  /*19210*/  FSEL R109, R188, -INF , !P1 ;  /* 0xff800000bc6d7808 */ /* 0x000fe20004800000 */
[----:B------:R-:W-:Y:S01]  /*19220*/  FMUL R187, R187, UR60 ;  /* 0x0000003cbbbb7c20 */ /* 0x000fe20008400000 */
[----:B------:R-:W-:Y:S01]  /*19230*/  ISETP.GT.U32.AND P1, PT, R219, R232, PT ;  /* 0x000000e8db00720c */ /* 0x000fe20003f24070 */
[----:B------:R-:W-:Y:S01]  /*19240*/  FMUL R189, R189, UR60 ;  /* 0x0000003cbdbd7c20 */ /* 0x000fe20008400000 */
[----:B------:R-:W-:Y:S01]  /*19250*/  ISETP.GT.U32.AND.EX P0, PT, R9, RZ, PT, P0 ;  /* 0x000000ff0900720c */ /* 0x000fe20003f04100 */
[----:B------:R-:W-:Y:S01]  /*19260*/  FMUL R9, R5, UR60 ;  /* 0x0000003c05097c20 */ /* 0x000fe20008400000 */
[----:B------:R-:W-:Y:S01]  /*19270*/  FMUL R8, R4, UR60 ;  /* 0x0000003c04087c20 */ /* 0x000fe20008400000 */
[----:B------:R-:W-:Y:S01]  /*19280*/  FMUL R184, R184, UR60 ;  /* 0x0000003cb8b87c20 */ /* 0x000fe20008400000 */
[----:B------:R-:W-:Y:S01]  /*19290*/  FMUL R190, R190, UR60 ;  /* 0x0000003cbebe7c20 */ /* 0x000fe20008400000 */
[----:B------:R-:W-:Y:S01]  /*192a0*/  FMUL R192, R192, UR60 ;  /* 0x0000003cc0c07c20 */ /* 0x000fe20008400000 */
[----:B------:R-:W-:Y:S01]  /*192b0*/  FMUL R191, R191, UR60 ;  /* 0x0000003cbfbf7c20 */ /* 0x000fe20008400000 */
[----:B------:R-:W-:Y:S01]  /*192c0*/  ISETP.GT.U32.AND.EX P5, PT, R248, RZ, PT, P5 ;  /* 0x000000fff800720c */ /* 0x000fe20003fa4150 */
[----:B------:R-:W-:Y:S01]  /*192d0*/  FMUL R193, R193, UR60 ;  /* 0x0000003cc1c17c20 */ /* 0x000fe20008400000 */
[----:B------:R-:W-:Y:S01]  /*192e0*/  ISETP.GT.U32.AND.EX P1, PT, R249, RZ, PT, P1 ;  /* 0x000000fff900720c */ /* 0x000fe20003f24110 */
[----:B------:R0:W-:Y:S01]  /*192f0*/  STL.64 [R1+0x1740], R6 ;  /* 0x0017400601007387 */ /* 0x0001e20000100a00 */
[----:B------:R-:W-:-:S02]  /*19300*/  FSEL R68, R9, -INF , !P0 ;  /* 0xff80000009447808 */ /* 0x000fc40004000000 */
[----:B------:R-:W-:Y:S01]  /*19310*/  FSEL R31, R8, -INF , !P0 ;  /* 0xff800000081f7808 */ /* 0x000fe20004000000 */
[----:B------:R-:W-:Y:S01]  /*19320*/  STL.64 [R1+0x1690], R88 ;  /* 0x0016905801007387 */ /* 0x000fe20000100a00 */
[----:B------:R-:W-:Y:S02]  /*19330*/  FSEL R113, R184, -INF , !P0 ;  /* 0xff800000b8717808 */ /* 0x000fe40004000000 */
[----:B------:R-:W-:Y:S01]  /*19340*/  FSEL R77, R190, -INF , !P0 ;  /* 0xff800000be4d7808 */ /* 0x000fe20004000000 */
[----:B------:R-:W-:Y:S01]  /*19350*/  STL.64 [R1+0x1738], R144 ;  /* 0x0017389001007387 */ /* 0x000fe20000100a00 */
[----:B------:R-:W-:Y:S02]  /*19360*/  FSEL R107, R192, -INF , !P5 ;  /* 0xff800000c06b7808 */ /* 0x000fe40006800000 */
[-C--:B------:R-:W-:Y:S02]  /*19370*/  ISETP.GT.U32.AND P0, PT, R220, R232.reuse, PT ;  /* 0x000000e8dc00720c */ /* 0x080fe40003f04070 */
[----:B------:R-:W-:-:S02]  /*19380*/  ISETP.GT.U32.AND P5, PT, R221, R232, PT ;  /* 0x000000e8dd00720c */ /* 0x000fc40003fa4070 */
[----:B------:R-:W-:Y:S01]  /*19390*/  FSEL R106, R193, -INF , !P1 ;  /* 0xff800000c16a7808 */ /* 0x000fe20004800000 */
[----:B------:R-:W-:Y:S01]  /*193a0*/  FMUL R194, R194, UR60 ;  /* 0x0000003cc2c27c20 */ /* 0x000fe20008400000 */
[----:B------:R-:W-:Y:S01]  /*193b0*/  FMUL R195, R195, UR60 ;  /* 0x0000003cc3c37c20 */ /* 0x000fe20008400000 */
[----:B------:R-:W-:Y:S01]  /*193c0*/  FMUL R196, R196, UR60 ;  /* 0x0000003cc4c47c20 */ /* 0x000fe20008400000 */
[----:B------:R-:W-:Y:S01]  /*193d0*/  FMUL R197, R197, UR60 ;  /* 0x0000003cc5c57c20 */ /* 0x000fe20008400000 */
[----:B------:R-:W-:Y:S01]  /*193e0*/  ISETP.GT.U32.AND.EX P0, PT, R250, RZ, PT, P0 ;  /* 0x000000fffa00720c */ /* 0x000fe20003f04100 */
[----:B------:R-:W-:Y:S01]  /*193f0*/  FMUL R198, R198, UR60 ;  /* 0x0000003cc6c67c20 */ /* 0x000fe20008400000 */
[----:B------:R-:W-:Y:S01]  /*19400*/  ISETP.GT.U32.AND.EX P5, PT, R251, RZ, PT, P5 ;  /* 0x000000fffb00720c */ /* 0x000fe20003fa4150 */
[----:B------:R-:W-:Y:S01]  /*19410*/  FMUL R199, R199, UR60 ;  /* 0x0000003cc7c77c20 */ /* 0x000fe20008400000 */
[----:B------:R-:W-:Y:S02]  /*19420*/  FSEL R105, R196, -INF , !P0 ;  /* 0xff800000c4697808 */ /* 0x000fe40004000000 */
[----:B------:R-:W-:-:S02]  /*19430*/  FSEL R104, R197, -INF , !P5 ;  /* 0xff800000c5687808 */ /* 0x000fc40006800000 */
[----:B------:R-:W-:-:S04]  /*19440*/  ISETP.GT.U32.AND P0, PT, R223, R232, PT ;  /* 0x000000e8df00720c */ /* 0x000fc80003f04070 */
[----:B------:R-:W-:Y:S02]  /*19450*/  ISETP.GT.U32.AND.EX P0, PT, R2, RZ, PT, P0 ;  /* 0x000000ff0200720c */ /* 0x000fe40003f04100 */
[-C--:B--2---:R-:W-:Y:S02]  /*19460*/  ISETP.GT.U32.AND P4, PT, R16, R15.reuse, PT ;  /* 0x0000000f1000720c */ /* 0x084fe40003f84070 */
[----:B------:R-:W-:Y:S02]  /*19470*/  ISETP.GT.U32.AND P3, PT, R17, R15, PT ;  /* 0x0000000f1100720c */ /* 0x000fe40003f64070 */
[----:B------:R-:W-:Y:S02]  /*19480*/  ISETP.GT.U32.AND.EX P4, PT, R238, RZ, PT, P4 ;  /* 0x000000ffee00720c */ /* 0x000fe40003f84140 */
[----:B------:R-:W-:Y:S02]  /*19490*/  ISETP.GT.U32.AND.EX P3, PT, R239, RZ, PT, P3 ;  /* 0x000000ffef00720c */ /* 0x000fe40003f64130 */
[----:B------:R-:W-:-:S02]  /*194a0*/  FSEL R87, R170, -INF , !P4 ;  /* 0xff800000aa577808 */ /* 0x000fc40006000000 */
[C---:B------:R-:W-:Y:S02]  /*194b0*/  ISETP.GT.U32.AND P4, PT, R19.reuse, R232, PT ;  /* 0x000000e81300720c */ /* 0x040fe40003f84070 */
[-C--:B------:R-:W-:Y:S02]  /*194c0*/  ISETP.GT.U32.AND P2, PT, R19, R15.reuse, PT ;  /* 0x0000000f1300720c */ /* 0x080fe40003f44070 */
[----:B------:R-:W-:Y:S02]  /*194d0*/  FSEL R86, R171, -INF , !P3 ;  /* 0xff800000ab567808 */ /* 0x000fe40005800000 */
[----:B------:R-:W-:Y:S02]  /*194e0*/  ISETP.GT.U32.AND P3, PT, R18, R15, PT ;  /* 0x0000000f1200720c */ /* 0x000fe40003f64070 */
[C---:B------:R-:W-:Y:S02]  /*194f0*/  ISETP.GT.U32.AND.EX P4, PT, R241.reuse, RZ, PT, P4 ;  /* 0x000000fff100720c */ /* 0x040fe40003f84140 */
[----:B------:R-:W-:-:S02]  /*19500*/  ISETP.GT.U32.AND.EX P2, PT, R241, RZ, PT, P2 ;  /* 0x000000fff100720c */ /* 0x000fc40003f44120 */
[----:B------:R-:W-:Y:S02]  /*19510*/  ISETP.GT.U32.AND.EX P3, PT, R240, RZ, PT, P3 ;  /* 0x000000fff000720c */ /* 0x000fe40003f64130 */
[----:B------:R-:W-:Y:S02]  /*19520*/  FSEL R136, R173, -INF , !P4 ;  /* 0xff800000ad887808 */ /* 0x000fe40006000000 */
[----:B------:R-:W-:Y:S02]  /*19530*/  FSEL R84, R175, -INF , !P2 ;  /* 0xff800000af547808 */ /* 0x000fe40005000000 */
[-C--:B------:R-:W-:Y:S02]  /*19540*/  ISETP.GT.U32.AND P4, PT, R20, R232.reuse, PT ;  /* 0x000000e81400720c */ /* 0x080fe40003f84070 */
[----:B------:R-:W-:Y:S02]  /*19550*/  ISETP.GT.U32.AND P2, PT, R21, R232, PT ;  /* 0x000000e81500720c */ /* 0x000fe40003f44070 */
[----:B------:R-:W-:-:S02]  /*19560*/  FSEL R85, R174, -INF , !P3 ;  /* 0xff800000ae557808 */ /* 0x000fc40005800000 */
[----:B------:R-:W-:Y:S02]  /*19570*/  ISETP.GT.U32.AND P3, PT, R20, R15, PT ;  /* 0x0000000f1400720c */ /* 0x000fe40003f64070 */
[C---:B------:R-:W-:Y:S02]  /*19580*/  ISETP.GT.U32.AND.EX P4, PT, R242.reuse, RZ, PT, P4 ;  /* 0x000000fff200720c */ /* 0x040fe40003f84140 */
[----:B------:R-:W-:Y:S02]  /*19590*/  ISETP.GT.U32.AND.EX P2, PT, R243, RZ, PT, P2 ;  /* 0x000000fff300720c */ /* 0x000fe40003f44120 */
[----:B------:R-:W-:Y:S02]  /*195a0*/  ISETP.GT.U32.AND.EX P3, PT, R242, RZ, PT, P3 ;  /* 0x000000fff200720c */ /* 0x000fe40003f64130 */
[----:B------:R-:W-:Y:S02]  /*195b0*/  FSEL R129, R176, -INF , !P4 ;  /* 0xff800000b0817808 */ /* 0x000fe40006000000 */
[----:B------:R-:W-:-:S02]  /*195c0*/  FSEL R128, R177, -INF , !P2 ;  /* 0xff800000b1807808 */ /* 0x000fc40005000000 */
[----:B------:R-:W-:Y:S02]  /*195d0*/  ISETP.GT.U32.AND P4, PT, R21, R15, PT ;  /* 0x0000000f1500720c */ /* 0x000fe40003f84070 */
[-C--:B------:R-:W-:Y:S02]  /*195e0*/  ISETP.GT.U32.AND P2, PT, R22, R232.reuse, PT ;  /* 0x000000e81600720c */ /* 0x080fe40003f44070 */
[----:B------:R-:W-:Y:S02]  /*195f0*/  FSEL R83, R178, -INF , !P3 ;  /* 0xff800000b2537808 */ /* 0x000fe40005800000 */
[----:B------:R-:W-:Y:S02]  /*19600*/  ISETP.GT.U32.AND P3, PT, R23, R232, PT ;  /* 0x000000e81700720c */ /* 0x000fe40003f64070 */
[----:B------:R-:W-:Y:S02]  /*19610*/  ISETP.GT.U32.AND.EX P4, PT, R243, RZ, PT, P4 ;  /* 0x000000fff300720c */ /* 0x000fe40003f84140 */
        /* <DEDUP_REMOVED lines=8> */
[----:B------:R-:W-:Y:S02]  /*196a0*/  ISETP.GT.U32.AND.EX P4, PT, R244, RZ, PT, P4 ;  /* 0x000000fff400720c */ /* 0x000fe40003f84140 */
[----:B------:R-:W-:Y:S02]  /*196b0*/  ISETP.GT.U32.AND.EX P2, PT, R245, RZ, PT, P2 ;  /* 0x000000fff500720c */ /* 0x000fe40003f44120 */
[----:B------:R-:W-:Y:S02]  /*196c0*/  ISETP.GT.U32.AND.EX P3, PT, R246, RZ, PT, P3 ;  /* 0x000000fff600720c */ /* 0x000fe40003f64130 */
[----:B------:R-:W-:Y:S02]  /*196d0*/  FSEL R81, R182, -INF , !P4 ;  /* 0xff800000b6517808 */ /* 0x000fe40006000000 */
[----:B------:R-:W-:-:S02]  /*196e0*/  FSEL R80, R183, -INF , !P2 ;  /* 0xff800000b7507808 */ /* 0x000fc40005000000 */
[-C--:B------:R-:W-:Y:S02]  /*196f0*/  ISETP.GT.U32.AND P4, PT, R216, R15.reuse, PT ;  /* 0x0000000fd800720c */ /* 0x080fe40003f84070 */
[----:B------:R-:W-:Y:S02]  /*19700*/  ISETP.GT.U32.AND P2, PT, R217, R232, PT ;  /* 0x000000e8d900720c */ /* 0x000fe40003f44070 */
[----:B------:R-:W-:Y:S02]  /*19710*/  FSEL R112, R185, -INF , !P3 ;  /* 0xff800000b9707808 */ /* 0x000fe40005800000 */
[----:B------:R-:W-:Y:S02]  /*19720*/  ISETP.GT.U32.AND P3, PT, R217, R15, PT ;  /* 0x0000000fd900720c */ /* 0x000fe40003f64070 */
[----:B------:R-:W-:Y:S02]  /*19730*/  ISETP.GT.U32.AND.EX P4, PT, R246, RZ, PT, P4 ;  /* 0x000000fff600720c */ /* 0x000fe40003f84140 */
[----:B------:R-:W-:-:S02]  /*19740*/  ISETP.GT.U32.AND.EX P2, PT, R247, RZ, PT, P2 ;  /* 0x000000fff700720c */ /* 0x000fc40003f44120 */
[----:B------:R-:W-:Y:S02]  /*19750*/  ISETP.GT.U32.AND.EX P3, PT, R247, RZ, PT, P3 ;  /* 0x000000fff700720c */ /* 0x000fe40003f64130 */
[----:B------:R-:W-:Y:S02]  /*19760*/  FSEL R78, R187, -INF , !P4 ;  /* 0xff800000bb4e7808 */ /* 0x000fe40006000000 */
[----:B------:R-:W-:Y:S01]  /*19770*/  FSEL R108, R189, -INF , !P2 ;  /* 0xff800000bd6c7808 */ /* 0x000fe20005000000 */
[----:B------:R-:W-:Y:S01]  /*19780*/  STL.64 [R1+0x1698], R86 ;  /* 0x0016985601007387 */ /* 0x000fe20000100a00 */
[-C--:B------:R-:W-:Y:S02]  /*19790*/  ISETP.GT.U32.AND P4, PT, R218, R15.reuse, PT ;  /* 0x0000000fda00720c */ /* 0x080fe40003f84070 */
[----:B------:R-:W-:Y:S01]  /*197a0*/  ISETP.GT.U32.AND P2, PT, R219, R15, PT ;  /* 0x0000000fdb00720c */ /* 0x000fe20003f44070 */
[----:B------:R-:W-:Y:S01]  /*197b0*/  STL.64 [R1+0x1730], R136 ;  /* 0x0017308801007387 */ /* 0x000fe20000100a00 */
[----:B------:R-:W-:-:S02]  /*197c0*/  FSEL R76, R191, -INF , !P3 ;  /* 0xff800000bf4c7808 */ /* 0x000fc40005800000 */
[-C--:B------:R-:W-:Y:S01]  /*197d0*/  ISETP.GT.U32.AND P3, PT, R220, R15.reuse, PT ;  /* 0x0000000fdc00720c */ /* 0x080fe20003f64070 */
[----:B------:R-:W-:Y:S01]  /*197e0*/  STL.64 [R1+0x16a0], R84 ;  /* 0x0016a05401007387 */ /* 0x000fe20000100a00 */
[----:B------:R-:W-:Y:S02]  /*197f0*/  ISETP.GT.U32.AND P1, PT, R221, R15, PT ;  /* 0x0000000fdd00720c */ /* 0x000fe40003f24070 */
[----:B------:R-:W-:Y:S01]  /*19800*/  ISETP.GT.U32.AND.EX P4, PT, R248, RZ, PT, P4 ;  /* 0x000000fff800720c */ /* 0x000fe20003f84140 */
[----:B------:R-:W-:Y:S01]  /*19810*/  STL.64 [R1+0x1728], R128 ;  /* 0x0017288001007387 */ /* 0x000fe20000100a00 */
[----:B------:R-:W-:Y:S02]  /*19820*/  ISETP.GT.U32.AND.EX P2, PT, R249, RZ, PT, P2 ;  /* 0x000000fff900720c */ /* 0x000fe40003f44120 */
[----:B------:R-:W-:Y:S01]  /*19830*/  ISETP.GT.U32.AND.EX P3, PT, R250, RZ, PT, P3 ;  /* 0x000000fffa00720c */ /* 0x000fe20003f64130 */
[----:B------:R-:W-:Y:S01]  /*19840*/  STL.64 [R1+0x16a8], R82 ;  /* 0x0016a85201007387 */ /* 0x000fe20000100a00 */
[----:B------:R-:W-:-:S03]  /*19850*/  ISETP.GT.U32.AND.EX P1, PT, R251, RZ, PT, P1 ;  /* 0x000000fffb00720c */ /* 0x000fc60003f24110 */
[----:B------:R-:W-:Y:S01]  /*19860*/  STL.64 [R1+0x1720], R120 ;  /* 0x0017207801007387 */ /* 0x000fe20000100a00 */
[----:B------:R-:W-:Y:S02]  /*19870*/  FSEL R75, R194, -INF , !P4 ;  /* 0xff800000c24b7808 */ /* 0x000fe40006000000 */
[----:B------:R-:W-:Y:S01]  /*19880*/  FSEL R74, R195, -INF , !P2 ;  /* 0xff800000c34a7808 */ /* 0x000fe20005000000 */
[----:B------:R-:W-:Y:S01]  /*19890*/  STL.64 [R1+0x16b0], R80 ;  /* 0x0016b05001007387 */ /* 0x000fe20000100a00 */
[----:B------:R-:W-:-:S03]  /*198a0*/  FSEL R73, R198, -INF , !P3 ;  /* 0xff800000c6497808 */ /* 0x000fc60005800000 */
[----:B------:R-:W-:Y:S01]  /*198b0*/  STL.64 [R1+0x16b8], R78 ;  /* 0x0016b84e01007387 */ /* 0x000fe20000100a00 */
[----:B------:R-:W-:-:S03]  /*198c0*/  FSEL R72, R199, -INF , !P1 ;  /* 0xff800000c7487808 */ /* 0x000fc60004800000 */
[----:B------:R-:W-:Y:S04]  /*198d0*/  STL.64 [R1+0x1710], R108 ;  /* 0x0017106c01007387 */ /* 0x000fe80000100a00 */
[----:B------:R-:W-:Y:S04]  /*198e0*/  STL.64 [R1+0x1718], R112 ;  /* 0x0017187001007387 */ /* 0x000fe80000100a00 */
[----:B------:R-:W-:Y:S04]  /*198f0*/  STL.64 [R1+0x16c0], R76 ;  /* 0x0016c04c01007387 */ /* 0x000fe80000100a00 */
[----:B------:R-:W-:Y:S04]  /*19900*/  STL.64 [R1+0x1708], R106 ;  /* 0x0017086a01007387 */ /* 0x000fe80000100a00 */
[----:B------:R-:W-:Y:S04]  /*19910*/  STL.64 [R1+0x16c8], R74 ;  /* 0x0016c84a01007387 */ /* 0x000fe80000100a00 */
[----:B------:R-:W-:Y:S04]  /*19920*/  STL.64 [R1+0x1700], R104 ;  /* 0x0017006801007387 */ /* 0x000fe80000100a00 */
[----:B------:R1:W-:Y:S04]  /*19930*/  STL.64 [R1+0x16d0], R72 ;  /* 0x0016d04801007387 */ /* 0x0003e80000100a00 */
[----:B------:R-:W2:Y:S01]  /*19940*/  LDL R4, [R1+0x300] ;  /* 0x0003000001047983 */ /* 0x000ea20000100800 */
[----:B------:R-:W-:-:S03]  /*19950*/  ISETP.GT.U32.AND P4, PT, R222, R232, PT ;  /* 0x000000e8de00720c */ /* 0x000fc60003f84070 */
[----:B0-----:R-:W3:Y:S01]  /*19960*/  LDL R6, [R1+0xa60] ;  /* 0x000a600001067983 */ /* 0x001ee20000100800 */
[----:B------:R-:W-:Y:S02]  /*19970*/  ISETP.GT.U32.AND P2, PT, R222, R15, PT ;  /* 0x0000000fde00720c */ /* 0x000fe40003f44070 */
[C---:B------:R-:W-:Y:S01]  /*19980*/  ISETP.GT.U32.AND.EX P4, PT, R3.reuse, RZ, PT, P4 ;  /* 0x000000ff0300720c */ /* 0x040fe20003f84140 */
[----:B------:R-:W4:Y:S01]  /*19990*/  LDL R10, [R1+0xa70] ;  /* 0x000a7000010a7983 */ /* 0x000f220000100800 */
[----:B------:R-:W-:-:S03]  /*199a0*/  ISETP.GT.U32.AND.EX P2, PT, R3, RZ, PT, P2 ;  /* 0x000000ff0300720c */ /* 0x000fc60003f44120 */
[----:B------:R-:W4:Y:S04]  /*199b0*/  LDL R9, [R1+0xa5c] ;  /* 0x000a5c0001097983 */ /* 0x000f280000100800 */
[----:B------:R-:W4:Y:S01]  /*199c0*/  LDL R3, [R1+0xa78] ;  /* 0x000a780001037983 */ /* 0x000f220000100800 */
[----:B------:R-:W-:-:S03]  /*199d0*/  ISETP.GT.U32.AND P5, PT, R223, R15, PT ;  /* 0x0000000fdf00720c */ /* 0x000fc60003fa4070 */
[----:B------:R-:W4:Y:S01]  /*199e0*/  LDL R16, [R1+0xa68] ;  /* 0x000a680001107983 */ /* 0x000f220000100800 */
[----:B------:R-:W-:-:S03]  /*199f0*/  ISETP.GT.U32.AND.EX P5, PT, R2, RZ, PT, P5 ;  /* 0x000000ff0200720c */ /* 0x000fc60003fa4150 */
[----:B------:R-:W4:Y:S04]  /*19a00*/  LDL R5, [R1+0xa64] ;  /* 0x000a640001057983 */ /* 0x000f280000100800 */
[----:B------:R-:W4:Y:S01]  /*19a10*/  LDL R2, [R1+0xa80] ;  /* 0x000a800001027983 */ /* 0x000f220000100800 */
[-C--:B------:R-:W-:Y:S01]  /*19a20*/  ISETP.GT.U32.AND P3, PT, R224, R232.reuse, PT ;  /* 0x000000e8e000720c */ /* 0x080fe20003f64070 */
[----:B------:R-:W-:Y:S01]  /*19a30*/  FMUL R200, R200, UR60 ;  /* 0x0000003cc8c87c20 */ /* 0x000fe20008400000 */
[----:B------:R-:W-:Y:S01]  /*19a40*/  FMUL R202, R202, UR60 ;  /* 0x0000003ccaca7c20 */ /* 0x000fe20008400000 */
[----:B------:R-:W-:Y:S01]  /*19a50*/  FMUL R204, R204, UR60 ;  /* 0x0000003ccccc7c20 */ /* 0x000fe20008400000 */
[----:B------:R-:W-:Y:S01]  /*19a60*/  ISETP.GT.U32.AND.EX P3, PT, R67, RZ, PT, P3 ;  /* 0x000000ff4300720c */ /* 0x000fe20003f64130 */
[----:B------:R-:W-:Y:S01]  /*19a70*/  FMUL R201, R201, UR60 ;  /* 0x0000003cc9c97c20 */ /* 0x000fe20008400000 */
[----:B------:R-:W-:Y:S01]  /*19a80*/  FSEL R103, R200, -INF , !P4 ;  /* 0xff800000c8677808 */ /* 0x000fe20006000000 */
[----:B------:R-:W-:Y:S01]  /*19a90*/  FMUL R203, R203, UR60 ;  /* 0x0000003ccbcb7c20 */ /* 0x000fe20008400000 */
[----:B------:R-:W-:Y:S01]  /*19aa0*/  FSEL R71, R202, -INF , !P2 ;  /* 0xff800000ca477808 */ /* 0x000fe20005000000 */
[----:B------:R-:W-:Y:S01]  /*19ab0*/  FMUL R205, R205, UR60 ;  /* 0x0000003ccdcd7c20 */ /* 0x000fe20008400000 */
[-C--:B------:R-:W-:Y:S01]  /*19ac0*/  ISETP.GT.U32.AND P4, PT, R225, R232.reuse, PT ;  /* 0x000000e8e100720c */ /* 0x080fe20003f84070 */
[----:B------:R-:W-:Y:S01]  /*19ad0*/  FMUL R208, R208, UR60 ;  /* 0x0000003cd0d07c20 */ /* 0x000fe20008400000 */
[-C--:B------:R-:W-:Y:S01]  /*19ae0*/  ISETP.GT.U32.AND P2, PT, R226, R232.reuse, PT ;  /* 0x000000e8e200720c */ /* 0x080fe20003f44070 */
[----:B------:R-:W-:Y:S01]  /*19af0*/  FMUL R209, R209, UR60 ;  /* 0x0000003cd1d17c20 */ /* 0x000fe20008400000 */
[----:B------:R-:W-:Y:S01]  /*19b00*/  FSEL R101, R204, -INF , !P3 ;  /* 0xff800000cc657808 */ /* 0x000fe20005800000 */
[----:B------:R-:W4:Y:S01]  /*19b10*/  LDL R8, [R1+0xa6c] ;  /* 0x000a6c0001087983 */ /* 0x000f220000100800 */
[----:B------:R-:W-:-:S02]  /*19b20*/  ISETP.GT.U32.AND P3, PT, R111, R232, PT ;  /* 0x000000e86f00720c */ /* 0x000fc40003f64070 */
[----:B------:R-:W-:Y:S02]  /*19b30*/  ISETP.GT.U32.AND.EX P4, PT, R69, RZ, PT, P4 ;  /* 0x000000ff4500720c */ /* 0x000fe40003f84140 */
[----:B------:R-:W-:Y:S02]  /*19b40*/  ISETP.GT.U32.AND.EX P2, PT, R14, RZ, PT, P2 ;  /* 0x000000ff0e00720c */ /* 0x000fe40003f44120 */
[----:B------:R-:W-:Y:S02]  /*19b50*/  ISETP.GT.U32.AND.EX P3, PT, R30, RZ, PT, P3 ;  /* 0x000000ff1e00720c */ /* 0x000fe40003f64130 */
[----:B------:R-:W-:Y:S02]  /*19b60*/  FSEL R102, R201, -INF , !P0 ;  /* 0xff800000c9667808 */ /* 0x000fe40004000000 */
[----:B------:R-:W-:Y:S02]  /*19b70*/  FSEL R70, R203, -INF , !P5 ;  /* 0xff800000cb467808 */ /* 0x000fe40006800000 */
[----:B------:R-:W-:-:S02]  /*19b80*/  FSEL R100, R205, -INF , !P4 ;  /* 0xff800000cd647808 */ /* 0x000fc40006000000 */
[----:B------:R-:W-:Y:S02]  /*19b90*/  FSEL R99, R208, -INF , !P2 ;  /* 0xff800000d0637808 */ /* 0x000fe40005000000 */
[-C--:B------:R-:W-:Y:S02]  /*19ba0*/  ISETP.GT.U32.AND P4, PT, R110, R232.reuse, PT ;  /* 0x000000e86e00720c */ /* 0x080fe40003f84070 */
[----:B------:R-:W-:Y:S02]  /*19bb0*/  ISETP.GT.U32.AND P2, PT, R65, R232, PT ;  /* 0x000000e84100720c */ /* 0x000fe40003f44070 */
[----:B------:R-:W-:Y:S01]  /*19bc0*/  FSEL R98, R209, -INF , !P3 ;  /* 0xff800000d1627808 */ /* 0x000fe20005800000 */
[----:B------:R-:W-:Y:S01]  /*19bd0*/  STL.64 [R1+0x16f8], R102 ;  /* 0x0016f86601007387 */ /* 0x000fe20000100a00 */
[----:B------:R-:W-:Y:S01]  /*19be0*/  FMUL R212, R212, UR60 ;  /* 0x0000003cd4d47c20 */ /* 0x000fe20008400000 */
[----:B------:R-:W-:Y:S01]  /*19bf0*/  FMUL R213, R213, UR60 ;  /* 0x0000003cd5d57c20 */ /* 0x000fe20008400000 */
[----:B------:R-:W-:Y:S01]  /*19c00*/  ISETP.GT.U32.AND.EX P4, PT, R24, RZ, PT, P4 ;  /* 0x000000ff1800720c */ /* 0x000fe20003f84140 */
[----:B------:R0:W-:Y:S01]  /*19c10*/  STL.64 [R1+0x16d8], R70 ;  /* 0x0016d84601007387 */ /* 0x0001e20000100a00 */
[----:B------:R-:W-:-:S03]  /*19c20*/  ISETP.GT.U32.AND.EX P2, PT, R25, RZ, PT, P2 ;  /* 0x000000ff1900720c */ /* 0x000fc60003f44120 */
[----:B------:R-:W-:Y:S01]  /*19c30*/  STL.64 [R1+0x16f0], R100 ;  /* 0x0016f06401007387 */ /* 0x000fe20000100a00 */
[----:B------:R-:W-:-:S03]  /*19c40*/  FSEL R97, R212, -INF , !P4 ;  /* 0xff800000d4617808 */ /* 0x000fc60006000000 */
[----:B------:R-:W-:Y:S01]  /*19c50*/  STL.64 [R1+0x16e8], R98 ;  /* 0x0016e86201007387 */ /* 0x000fe20000100a00 */
[----:B------:R-:W-:Y:S01]  /*19c60*/  FSEL R96, R213, -INF , !P2 ;  /* 0xff800000d5607808 */ /* 0x000fe20005000000 */
[----:B------:R-:W-:Y:S02]  /*19c70*/  USHF.R.S32.HI UR37, URZ, 0x1f, UR4 ;  /* 0x0000001f3f257899 */ /* 0x000fe40008011404 */
[----:B------:R-:W4:Y:S04]  /*19c80*/  LDL R12, [R1+0xa74] ;  /* 0x000a7400010c7983 */ /* 0x000f280000100800 */
[----:B------:R-:W4:Y:S04]  /*19c90*/  LDL R7, [R1+0xa7c] ;  /* 0x000a7c0001077983 */ /* 0x000f280000100800 */
[----:B------:R-:W4:Y:S04]  /*19ca0*/  LDL R13, [R1+0xa88] ;  /* 0x000a8800010d7983 */ /* 0x000f280000100800 */
[----:B------:R-:W4:Y:S04]  /*19cb0*/  LDL R22, [R1+0xa98] ;  /* 0x000a980001167983 */ /* 0x000f280000100800 */
[----:B------:R-:W4:Y:S04]  /*19cc0*/  LDL R21, [R1+0xa84] ;  /* 0x000a840001157983 */ /* 0x000f280000100800 */
[----:B------:R-:W4:Y:S04]  /*19cd0*/  LDL R18, [R1+0xaa0] ;  /* 0x000aa00001127983 */ /* 0x000f280000100800 */
[----:B------:R-:W4:Y:S01]  /*19ce0*/  LDL R11, [R1+0xa8c] ;  /* 0x000a8c00010b7983 */ /* 0x000f220000100800 */
[----:B--2---:R-:W-:-:S03]  /*19cf0*/  IADD3 R26, P3, R4, UR4, RZ ;  /* 0x00000004041a7c10 */ /* 0x004fc6000ff7e0ff */
[----:B------:R-:W2:Y:S01]  /*19d00*/  LDL R4, [R1+0xa90] ;  /* 0x000a900001047983 */ /* 0x000ea20000100800 */
[----:B---3--:R-:W-:-:S03]  /*19d10*/  IADD3 R28, P4, R6, UR4, RZ ;  /* 0x00000004061c7c10 */ /* 0x008fc6000ff9e0ff */
[----:B------:R-:W3:Y:S01]  /*19d20*/  LDL R6, [R1+0xaa8] ;  /* 0x000aa80001067983 */ /* 0x000ee20000100800 */
[----:B------:R-:W-:-:S03]  /*19d30*/  IADD3.X R27, R252, UR37, RZ, P3, !PT ;  /* 0x00000025fc1b7c10 */ /* 0x000fc60009ffe4ff */
[----:B------:R-:W-:Y:S01]  /*19d40*/  STL.64 [R1+0x16e0], R96 ;  /* 0x0016e06001007387 */ /* 0x000fe20000100a00 */
[----:B----4-:R-:W-:-:S03]  /*19d50*/  IADD3 R248, P3, R10, UR4, RZ ;  /* 0x000000040af87c10 */ /* 0x010fc6000ff7e0ff */
[----:B------:R-:W4:Y:S01]  /*19d60*/  LDL R20, [R1+0xa94] ;  /* 0x000a940001147983 */ /* 0x000f220000100800 */
[----:B------:R-:W-:-:S03]  /*19d70*/  IADD3.X R29, R9, UR37, RZ, P4, !PT ;  /* 0x00000025091d7c10 */ /* 0x000fc6000a7fe4ff */
[----:B------:R-:W4:Y:S01]  /*19d80*/  LDL R19, [R1+0xab0] ;  /* 0x000ab00001137983 */ /* 0x000f220000100800 */
[----:B------:R-:W-:-:S03]  /*19d90*/  IADD3 R246, P4, R3, UR4, RZ ;  /* 0x0000000403f67c10 */ /* 0x000fc6000ff9e0ff */
[----:B------:R-:W4:Y:S04]  /*19da0*/  LDL R10, [R1+0xaa4] ;  /* 0x000aa400010a7983 */ /* 0x000f280000100800 */
[----:B------:R-:W4:Y:S04]  /*19db0*/  LDL R9, [R1+0xac0] ;  /* 0x000ac00001097983 */ /* 0x000f280000100800 */
[----:B------:R-:W4:Y:S01]  /*19dc0*/  LDL R3, [R1+0xaac] ;  /* 0x000aac0001037983 */ /* 0x000f220000100800 */
[----:B------:R-:W-:-:S03]  /*19dd0*/  IADD3 R250, P2, R16, UR4, RZ ;  /* 0x0000000410fa7c10 */ /* 0x000fc6000ff5e0ff */
[----:B------:R-:W4:Y:S01]  /*19de0*/  LDL R17, [R1+0xa9c] ;  /* 0x000a9c0001117983 */ /* 0x000f220000100800 */
[----:B------:R-:W-:-:S03]  /*19df0*/  IADD3.X R251, R5, UR37, RZ, P2, !PT ;  /* 0x0000002505fb7c10 */ /* 0x000fc600097fe4ff */
[----:B------:R-:W4:Y:S01]  /*19e00*/  LDL R16, [R1+0xab8] ;  /* 0x000ab80001107983 */ /* 0x000f220000100800 */
[----:B------:R-:W-:-:S03]  /*19e10*/  IADD3 R244, P2, R2, UR4, RZ ;  /* 0x0000000402f47c10 */ /* 0x000fc6000ff5e0ff */
[----:B------:R-:W4:Y:S04]  /*19e20*/  LDL R5, [R1+0xac8] ;  /* 0x000ac80001057983 */ /* 0x000f280000100800 */
[----:B------:R-:W4:Y:S01]  /*19e30*/  LDL R2, [R1+0xab4] ;  /* 0x000ab40001027983 */ /* 0x000f220000100800 */
[----:B------:R-:W-:-:S03]  /*19e40*/  IADD3.X R249, R8, UR37, RZ, P3, !PT ;  /* 0x0000002508f97c10 */ /* 0x000fc60009ffe4ff */
[----:B------:R-:W4:Y:S01]  /*19e50*/  LDL R8, [R1+0xad0] ;  /* 0x000ad00001087983 */ /* 0x000f220000100800 */
[-C--:B------:R-:W-:Y:S02]  /*19e60*/  ISETP.GT.U32.AND P5, PT, R226, R15.reuse, PT ;  /* 0x0000000fe200720c */ /* 0x080fe40003fa4070 */
[-C--:B------:R-:W-:Y:S01]  /*19e70*/  ISETP.GT.U32.AND P1, PT, R224, R15.reuse, PT ;  /* 0x0000000fe000720c */ /* 0x080fe20003f24070 */
[----:B-1----:R-:W4:Y:S01]  /*19e80*/  LDL R73, [R1+0xbfc] ;  /* 0x000bfc0001497983 */ /* 0x002f220000100800 */
[----:B------:R-:W-:-:S03]  /*19e90*/  ISETP.GT.U32.AND P0, PT, R225, R15, PT ;  /* 0x0000000fe100720c */ /* 0x000fc60003f04070 */
[----:B0-----:R-:W4:Y:S04]  /*19ea0*/  LDL R71, [R1+0xc18] ;  /* 0x000c180001477983 */ /* 0x001f280000100800 */
[----:B------:R-:W4:Y:S04]  /*19eb0*/  LDL R75, [R1+0xc14] ;  /* 0x000c1400014b7983 */ /* 0x000f280000100800 */
[----:B------:R-:W4:Y:S04]  /*19ec0*/  LDL R32, [R1+0xc04] ;  /* 0x000c040001207983 */ /* 0x000f280000100800 */
[----:B------:R-:W4:Y:S04]  /*19ed0*/  LDL R78, [R1+0xc20] ;  /* 0x000c2000014e7983 */ /* 0x000f280000100800 */
[----:B------:R-:W4:Y:S04]  /*19ee0*/  LDL R81, [R1+0xc0c] ;  /* 0x000c0c0001517983 */ /* 0x000f280000100800 */
[----:B------:R-:W4:Y:S01]  /*19ef0*/  LDL R80, [R1+0xc28] ;  /* 0x000c280001507983 */ /* 0x000f220000100800 */
[----:B------:R-:W-:-:S03]  /*19f00*/  IADD3.X R247, R12, UR37, RZ, P4, !PT ;  /* 0x000000250cf77c10 */ /* 0x000fc6000a7fe4ff */
[----:B------:R-:W4:Y:S01]  /*19f10*/  LDL R72, [R1+0xc24] ;  /* 0x000c240001487983 */ /* 0x000f220000100800 */
[----:B------:R-:W-:-:S03]  /*19f20*/  IADD3.X R245, R7, UR37, RZ, P2, !PT ;  /* 0x0000002507f57c10 */ /* 0x000fc600097fe4ff */
[----:B------:R-:W4:Y:S01]  /*19f30*/  LDL R12, [R1+0xad8] ;  /* 0x000ad800010c7983 */ /* 0x000f220000100800 */
[----:B------:R-:W-:-:S03]  /*19f40*/  IADD3 R242, P3, R13, UR4, RZ ;  /* 0x000000040df27c10 */ /* 0x000fc6000ff7e0ff */
[----:B------:R-:W4:Y:S01]  /*19f50*/  LDL R7, [R1+0xae0] ;  /* 0x000ae00001077983 */ /* 0x000f220000100800 */
[----:B------:R-:W-:-:S03]  /*19f60*/  IADD3 R238, P2, R22, UR4, RZ ;  /* 0x0000000416ee7c10 */ /* 0x000fc6000ff5e0ff */
[----:B------:R-:W4:Y:S01]  /*19f70*/  LDL R13, [R1+0xabc] ;  /* 0x000abc00010d7983 */ /* 0x000f220000100800 */
[----:B------:R-:W-:-:S03]  /*19f80*/  IADD3.X R243, R21, UR37, RZ, P3, !PT ;  /* 0x0000002515f37c10 */ /* 0x000fc60009ffe4ff */
[----:B------:R-:W4:Y:S01]  /*19f90*/  LDL R22, [R1+0xafc] ;  /* 0x000afc0001167983 */ /* 0x000f220000100800 */
[----:B------:R-:W-:-:S03]  /*19fa0*/  IADD3 R236, P3, R18, UR4, RZ ;  /* 0x0000000412ec7c10 */ /* 0x000fc6000ff7e0ff */
[----:B------:R-:W4:Y:S04]  /*19fb0*/  LDL R21, [R1+0xb18] ;  /* 0x000b180001157983 */ /* 0x000f280000100800 */
[----:B------:R-:W4:Y:S04]  /*19fc0*/  LDL R18, [R1+0xacc] ;  /* 0x000acc0001127983 */ /* 0x000f280000100800 */
[----:B------:R-:W4:Y:S04]  /*19fd0*/  LDL R70, [R1+0xc40] ;  /* 0x000c400001467983 */ /* 0x000f280000100800 */
[----:B------:R-:W4:Y:S04]  /*19fe0*/  LDL R33, [R1+0xc34] ;  /* 0x000c340001217983 */ /* 0x000f280000100800 */
[----:B------:R-:W4:Y:S01]  /*19ff0*/  LDL R74, [R1+0xc48] ;  /* 0x000c4800014a7983 */ /* 0x000f220000100800 */
[----:B------:R-:W-:-:S02]  /*1a000*/  ISETP.GT.U32.AND.EX P1, PT, R67, RZ, PT, P1 ;  /* 0x000000ff4300720c */ /* 0x000fc40003f24110 */
[----:B------:R-:W-:Y:S01]  /*1a010*/  ISETP.GT.U32.AND.EX P0, PT, R69, RZ, PT, P0 ;  /* 0x000000ff4500720c */ /* 0x000fe20003f04100 */
[----:B------:R-:W4:Y:S01]  /*1a020*/  LDG.E.U8 R251, desc[UR6][R250.64] ;  /* 0x00000006fafb7981 */ /* 0x000f22000c1e1100 */
[----:B------:R-:W-:-:S03]  /*1a030*/  ISETP.GT.U32.AND.EX P5, PT, R14, RZ, PT, P5 ;  /* 0x000000ff0e00720c */ /* 0x000fc60003fa4150 */
[----:B------:R-:W4:Y:S04]  /*1a040*/  LDG.E.U8 R247, desc[UR6][R246.64] ;  /* 0x00000006f6f77981 */ /* 0x000f28000c1e1100 */
[----:B------:R-:W4:Y:S04]  /*1a050*/  LDG.E.U8 R243, desc[UR6][R242.64] ;  /* 0x00000006f2f37981 */ /* 0x000f28000c1e1100 */
[----:B------:R-:W4:Y:S04]  /*1a060*/  LDG.E.U8 R250, desc[UR6][R248.64] ;  /* 0x00000006f8fa7981 */ /* 0x000f28000c1e1100 */
[----:B------:R-:W4:Y:S01]  /*1a070*/  LDG.E.U8 R246, desc[UR6][R244.64] ;  /* 0x00000006f4f67981 */ /* 0x000f22000c1e1100 */
[----:B--2---:R-:W-:-:S03]  /*1a080*/  IADD3 R240, P4, R4, UR4, RZ ;  /* 0x0000000404f07c10 */ /* 0x004fc6000ff9e0ff */
[----:B------:R-:W2:Y:S01]  /*1a090*/  LDL R4, [R1+0xac4] ;  /* 0x000ac40001047983 */ /* 0x000ea20000100800 */
[----:B------:R-:W-:Y:S02]  /*1a0a0*/  IADD3.X R241, R11, UR37, RZ, P4, !PT ;  /* 0x000000250bf17c10 */ /* 0x000fe4000a7fe4ff */
[----:B---3--:R-:W-:Y:S01]  /*1a0b0*/  IADD3 R234, P4, R6, UR4, RZ ;  /* 0x0000000406ea7c10 */ /* 0x008fe2000ff9e0ff */
[----:B------:R-:W3:Y:S04]  /*1a0c0*/  LDL R11, [R1+0xae8] ;  /* 0x000ae800010b7983 */ /* 0x000ee80000100800 */
[----:B------:R-:W3:Y:S01]  /*1a0d0*/  LDL R6, [R1+0xad4] ;  /* 0x000ad40001067983 */ /* 0x000ee20000100800 */
[----:B----4-:R-:W-:-:S03]  /*1a0e0*/  IADD3.X R239, R20, UR37, RZ, P2, !PT ;  /* 0x0000002514ef7c10 */ /* 0x010fc600097fe4ff */
[----:B------:R-:W4:Y:S01]  /*1a0f0*/  LDL R20, [R1+0xb28] ;  /* 0x000b280001147983 */ /* 0x000f220000100800 */
[----:B------:R-:W-:-:S03]  /*1a100*/  IADD3 R232, P2, R19, UR4, RZ ;  /* 0x0000000413e87c10 */ /* 0x000fc6000ff5e0ff */
[----:B------:R-:W4:Y:S01]  /*1a110*/  LDL R19, [R1+0xb14] ;  /* 0x000b140001137983 */ /* 0x000f220000100800 */
[----:B------:R-:W-:-:S03]  /*1a120*/  IADD3.X R235, R10, UR37, RZ, P4, !PT ;  /* 0x000000250aeb7c10 */ /* 0x000fc6000a7fe4ff */
[----:B------:R-:W4:Y:S01]  /*1a130*/  LDL R10, [R1+0xaf0] ;  /* 0x000af000010a7983 */ /* 0x000f220000100800 */
[----:B------:R-:W-:-:S03]  /*1a140*/  IADD3 R228, P4, R9, UR4, RZ ;  /* 0x0000000409e47c10 */ /* 0x000fc6000ff9e0ff */
        /* <DEDUP_REMOVED lines=13> */
[----:B------:R-:W4:Y:S04]  /*1a220*/  LDG.E.U8 R240, desc[UR6][R240.64] ;  /* 0x00000006f0f07981 */ /* 0x000f28000c1e1100 */
[----:B------:R-:W4:Y:S04]  /*1a230*/  LDG.E.U8 R238, desc[UR6][R238.64] ;  /* 0x00000006eeee7981 */ /* 0x000f28000c1e1100 */
[----:B------:R-:W4:Y:S04]  /*1a240*/  LDG.E.U8 R236, desc[UR6][R236.64] ;  /* 0x00000006ecec7981 */ /* 0x000f28000c1e1100 */
[----:B------:R-:W4:Y:S04]  /*1a250*/  LDG.E.U8 R234, desc[UR6][R234.64] ;  /* 0x00000006eaea7981 */ /* 0x000f28000c1e1100 */
[----:B------:R-:W4:Y:S04]  /*1a260*/  LDG.E.U8 R232, desc[UR6][R232.64] ;  /* 0x00000006e8e87981 */ /* 0x000f28000c1e1100 */
[----:B------:R-:W4:Y:S01]  /*1a270*/  LDG.E.U8 R230, desc[UR6][R230.64] ;  /* 0x00000006e6e67981 */ /* 0x000f22000c1e1100 */
[----:B------:R-:W-:-:S02]  /*1a280*/  IADD3.X R229, R13, UR37, RZ, P4, !PT ;  /* 0x000000250de57c10 */ /* 0x000fc4000a7fe4ff */
[----:B------:R-:W-:Y:S01]  /*1a290*/  IADD3 R222, P4, R12, UR4, RZ ;  /* 0x000000040cde7c10 */ /* 0x000fe2000ff9e0ff */
[----:B------:R-:W4:Y:S04]  /*1a2a0*/  LDL R13, [R1+0xb04] ;  /* 0x000b0400010d7983 */ /* 0x000f280000100800 */
[----:B------:R-:W4:Y:S04]  /*1a2b0*/  LDL R12, [R1+0xb20] ;  /* 0x000b2000010c7983 */ /* 0x000f280000100800 */
[----:B------:R-:W4:Y:S01]  /*1a2c0*/  LDG.E.U8 R228, desc[UR6][R228.64] ;  /* 0x00000006e4e47981 */ /* 0x000f22000c1e1100 */
[----:B------:R-:W-:-:S03]  /*1a2d0*/  IADD3.X R225, R18, UR37, RZ, P3, !PT ;  /* 0x0000002512e17c10 */ /* 0x000fc60009ffe4ff */
[----:B------:R-:W4:Y:S04]  /*1a2e0*/  LDL R18, [R1+0xb30] ;  /* 0x000b300001127983 */ /* 0x000f280000100800 */
[----:B------:R-:W4:Y:S01]  /*1a2f0*/  LDG.E.U8 R224, desc[UR6][R224.64] ;  /* 0x00000006e0e07981 */ /* 0x000f22000c1e1100 */
[----:B--2---:R-:W-:-:S03]  /*1a300*/  IADD3.X R227, R4, UR37, RZ, P2, !PT ;  /* 0x0000002504e37c10 */ /* 0x004fc600097fe4ff */
[----:B------:R-:W2:Y:S01]  /*1a310*/  LDL R4, [R1+0xb10] ;  /* 0x000b100001047983 */ /* 0x000ea20000100800 */
[----:B------:R-:W-:-:S03]  /*1a320*/  IADD3 R220, P2, R7, UR4, RZ ;  /* 0x0000000407dc7c10 */ /* 0x000fc6000ff5e0ff */
[----:B------:R-:W2:Y:S01]  /*1a330*/  LDL R7, [R1+0xb0c] ;  /* 0x000b0c0001077983 */ /* 0x000ea20000100800 */
[----:B---3--:R-:W-:Y:S02]  /*1a340*/  IADD3 R218, P3, R11, UR4, RZ ;  /* 0x000000040bda7c10 */ /* 0x008fe4000ff7e0ff */
[----:B------:R-:W-:Y:S01]  /*1a350*/  IADD3.X R223, R6, UR37, RZ, P4, !PT ;  /* 0x0000002506df7c10 */ /* 0x000fe2000a7fe4ff */
[----:B------:R-:W3:Y:S04]  /*1a360*/  LDL R11, [R1+0xb1c] ;  /* 0x000b1c00010b7983 */ /* 0x000ee80000100800 */
[----:B------:R-:W3:Y:S04]  /*1a370*/  LDL R6, [R1+0xb38] ;  /* 0x000b380001067983 */ /* 0x000ee80000100800 */
[----:B------:R-:W3:Y:S01]  /*1a380*/  LDG.E.U8 R226, desc[UR6][R226.64] ;  /* 0x00000006e2e27981 */ /* 0x000ee2000c1e1100 */
[----:B----4-:R-:W-:-:S03]  /*1a390*/  IADD3 R216, P4, R10, UR4, RZ ;  /* 0x000000040ad87c10 */ /* 0x010fc6000ff9e0ff */
[----:B------:R-:W4:Y:S01]  /*1a3a0*/  LDG.E.U8 R222, desc[UR6][R222.64] ;  /* 0x00000006dede7981 */ /* 0x000f22000c1e1100 */
[----:B------:R-:W-:-:S03]  /*1a3b0*/  IADD3.X R221, R9, UR37, RZ, P2, !PT ;  /* 0x0000002509dd7c10 */ /* 0x000fc600097fe4ff */
[----:B------:R-:W4:Y:S01]  /*1a3c0*/  LDL R10, [R1+0xb24] ;  /* 0x000b2400010a7983 */ /* 0x000f220000100800 */
[----:B------:R-:W-:-:S03]  /*1a3d0*/  IADD3 R212, P2, R3, UR4, RZ ;  /* 0x0000000403d47c10 */ /* 0x000fc6000ff5e0ff */
[----:B------:R-:W4:Y:S04]  /*1a3e0*/  LDL R9, [R1+0xb40] ;  /* 0x000b400001097983 */ /* 0x000f280000100800 */
[----:B------:R-:W4:Y:S01]  /*1a3f0*/  LDL R3, [R1+0xb2c] ;  /* 0x000b2c0001037983 */ /* 0x000f220000100800 */
[----:B------:R-:W-:-:S03]  /*1a400*/  IADD3.X R219, R5, UR37, RZ, P3, !PT ;  /* 0x0000002505db7c10 */ /* 0x000fc60009ffe4ff */
[----:B------:R-:W4:Y:S01]  /*1a410*/  LDG.E.U8 R220, desc[UR6][R220.64] ;  /* 0x00000006dcdc7981 */ /* 0x000f22000c1e1100 */
[----:B------:R-:W-:-:S03]  /*1a420*/  IADD3 R208, P3, R2, UR4, RZ ;  /* 0x0000000402d07c10 */ /* 0x000fc6000ff7e0ff */
[----:B------:R-:W4:Y:S04]  /*1a430*/  LDL R5, [R1+0xb48] ;  /* 0x000b480001057983 */ /* 0x000f280000100800 */
[----:B------:R-:W4:Y:S01]  /*1a440*/  LDL R2, [R1+0xb34] ;  /* 0x000b340001027983 */ /* 0x000f220000100800 */
[----:B------:R-:W-:Y:S02]  /*1a450*/  IADD3.X R217, R17, UR37, RZ, P4, !PT ;  /* 0x0000002511d97c10 */ /* 0x000fe4000a7fe4ff */
[----:B------:R-:W-:Y:S01]  /*1a460*/  IADD3 R204, P4, R16, UR4, RZ ;  /* 0x0000000410cc7c10 */ /* 0x000fe2000ff9e0ff */
[----:B------:R-:W4:Y:S01]  /*1a470*/  LDL R17, [R1+0xb50] ;  /* 0x000b500001117983 */ /* 0x000f220000100800 */
[----:B------:R-:W-:Y:S02]  /*1a480*/  IADD3.X R213, R8, UR37, RZ, P2, !PT ;  /* 0x0000002508d57c10 */ /* 0x000fe400097fe4ff */
[----:B------:R-:W-:Y:S01]  /*1a490*/  IADD3.X R209, R22, UR37, RZ, P3, !PT ;  /* 0x0000002516d17c10 */ /* 0x000fe20009ffe4ff */
[----:B------:R-:W4:Y:S01]  /*1a4a0*/  LDL R16, [R1+0xb3c] ;  /* 0x000b3c0001107983 */ /* 0x000f220000100800 */
[----:B------:R-:W-:-:S03]  /*1a4b0*/  IADD3 R200, P3, R21, UR4, RZ ;  /* 0x0000000415c87c10 */ /* 0x000fc6000ff7e0ff */
[----:B------:R-:W4:Y:S01]  /*1a4c0*/  LDL R8, [R1+0xb58] ;  /* 0x000b580001087983 */ /* 0x000f220000100800 */
[----:B------:R-:W-:-:S03]  /*1a4d0*/  IADD3.X R201, R19, UR37, RZ, P3, !PT ;  /* 0x0000002513c97c10 */ /* 0x000fc60009ffe4ff */
[----:B------:R-:W4:Y:S04]  /*1a4e0*/  LDL R21, [R1+0xb7c] ;  /* 0x000b7c0001157983 */ /* 0x000f280000100800 */
[----:B------:R-:W4:Y:S04]  /*1a4f0*/  LDL R22, [R1+0xb90] ;  /* 0x000b900001167983 */ /* 0x000f280000100800 */
[----:B------:R-:W4:Y:S04]  /*1a500*/  LDL R19, [R1+0xba8] ;  /* 0x000ba80001137983 */ /* 0x000f280000100800 */
[----:B------:R-:W4:Y:S04]  /*1a510*/  LDG.E.U8 R218, desc[UR6][R218.64] ;  /* 0x00000006dada7981 */ /* 0x000f28000c1e1100 */
[----:B------:R-:W4:Y:S04]  /*1a520*/  LDG.E.U8 R216, desc[UR6][R216.64] ;  /* 0x00000006d8d87981 */ /* 0x000f28000c1e1100 */
[----:B------:R-:W4:Y:S04]  /*1a530*/  LDG.E.U8 R212, desc[UR6][R212.64] ;  /* 0x00000006d4d47981 */ /* 0x000f28000c1e1100 */
[----:B------:R-:W4:Y:S01]  /*1a540*/  LDG.E.U8 R208, desc[UR6][R208.64] ;  /* 0x00000006d0d07981 */ /* 0x000f22000c1e1100 */
[----:B------:R-:W-:-:S03]  /*1a550*/  IADD3.X R205, R13, UR37, RZ, P4, !PT ;  /* 0x000000250dcd7c10 */ /* 0x000fc6000a7fe4ff */
[----:B------:R-:W4:Y:S01]  /*1a560*/  LDG.E.U8 R200, desc[UR6][R200.64] ;  /* 0x00000006c8c87981 */ /* 0x000f22000c1e1100 */
[----:B------:R-:W-:-:S03]  /*1a570*/  IADD3 R198, P4, R12, UR4, RZ ;  /* 0x000000040cc67c10 */ /* 0x000fc6000ff9e0ff */
[----:B------:R-:W4:Y:S04]  /*1a580*/  LDL R13, [R1+0xb60] ;  /* 0x000b6000010d7983 */ /* 0x000f280000100800 */
[----:B------:R-:W4:Y:S01]  /*1a590*/  LDL R12, [R1+0xb4c] ;  /* 0x000b4c00010c7983 */ /* 0x000f220000100800 */
[----:B------:R-:W-:-:S03]  /*1a5a0*/  IADD3 R194, P3, R18, UR4, RZ ;  /* 0x0000000412c27c10 */ /* 0x000fc6000ff7e0ff */
[----:B------:R-:W4:Y:S04]  /*1a5b0*/  LDG.E.U8 R204, desc[UR6][R204.64] ;  /* 0x00000006cccc7981 */ /* 0x000f28000c1e1100 */
[----:B------:R-:W4:Y:S01]  /*1a5c0*/  LDL R18, [R1+0xb80] ;  /* 0x000b800001127983 */ /* 0x000f220000100800 */
[----:B--2---:R-:W-:-:S03]  /*1a5d0*/  IADD3 R202, P2, R4, UR4, RZ ;  /* 0x0000000404ca7c10 */ /* 0x004fc6000ff5e0ff */
[----:B------:R-:W2:Y:S01]  /*1a5e0*/  LDL R4, [R1+0xb44] ;  /* 0x000b440001047983 */ /* 0x000ea20000100800 */
[----:B------:R-:W-:-:S03]  /*1a5f0*/  IADD3.X R203, R7, UR37, RZ, P2, !PT ;  /* 0x0000002507cb7c10 */ /* 0x000fc600097fe4ff */
[----:B------:R-:W2:Y:S01]  /*1a600*/  LDL R7, [R1+0xb68] ;  /* 0x000b680001077983 */ /* 0x000ea20000100800 */
[----:B------:R-:W-:Y:S02]  /*1a610*/  IADD3 R196, P2, R20, UR4, RZ ;  /* 0x0000000414c47c10 */ /* 0x000fe4000ff5e0ff */
[----:B---3--:R-:W-:Y:S01]  /*1a620*/  IADD3.X R199, R11, UR37, RZ, P4, !PT ;  /* 0x000000250bc77c10 */ /* 0x008fe2000a7fe4ff */
[----:B------:R-:W3:Y:S01]  /*1a630*/  LDL R20, [R1+0xb8c] ;  /* 0x000b8c0001147983 */ /* 0x000ee20000100800 */
[----:B------:R-:W-:-:S03]  /*1a640*/  IADD3 R192, P4, R6, UR4, RZ ;  /* 0x0000000406c07c10 */ /* 0x000fc6000ff9e0ff */
[----:B------:R-:W3:Y:S04]  /*1a650*/  LDL R6, [R1+0xb54] ;  /* 0x000b540001067983 */ /* 0x000ee80000100800 */
[----:B------:R-:W3:Y:S04]  /*1a660*/  LDL R11, [R1+0xb70] ;  /* 0x000b7000010b7983 */ /* 0x000ee80000100800 */
[----:B------:R-:W3:Y:S01]  /*1a670*/  LDG.E.U8 R202, desc[UR6][R202.64] ;  /* 0x00000006caca7981 */ /* 0x000ee2000c1e1100 */
[----:B----4-:R-:W-:-:S03]  /*1a680*/  IADD3.X R197, R10, UR37, RZ, P2, !PT ;  /* 0x000000250ac57c10 */ /* 0x010fc600097fe4ff */
[----:B------:R-:W4:Y:S01]  /*1a690*/  LDL R10, [R1+0xb5c] ;  /* 0x000b5c00010a7983 */ /* 0x000f220000100800 */
[----:B------:R-:W-:-:S03]  /*1a6a0*/  IADD3.X R195, R3, UR37, RZ, P3, !PT ;  /* 0x0000002503c37c10 */ /* 0x000fc60009ffe4ff */
[----:B------:R-:W4:Y:S04]  /*1a6b0*/  LDG.E.U8 R198, desc[UR6][R198.64] ;  /* 0x00000006c6c67981 */ /* 0x000f28000c1e1100 */
[----:B------:R-:W4:Y:S01]  /*1a6c0*/  LDL R3, [R1+0xb78] ;  /* 0x000b780001037983 */ /* 0x000f220000100800 */
[----:B------:R-:W-:-:S03]  /*1a6d0*/  IADD3 R190, P2, R9, UR4, RZ ;  /* 0x0000000409be7c10 */ /* 0x000fc6000ff5e0ff */
[----:B------:R-:W4:Y:S01]  /*1a6e0*/  LDL R9, [R1+0xb6c] ;  /* 0x000b6c0001097983 */ /* 0x000f220000100800 */
[----:B------:R-:W-:-:S03]  /*1a6f0*/  IADD3 R188, P3, R5, UR4, RZ ;  /* 0x0000000405bc7c10 */ /* 0x000fc6000ff7e0ff */
[----:B------:R-:W4:Y:S01]  /*1a700*/  LDG.E.U8 R196, desc[UR6][R196.64] ;  /* 0x00000006c4c47981 */ /* 0x000f22000c1e1100 */
[----:B------:R-:W-:-:S03]  /*1a710*/  IADD3.X R193, R2, UR37, RZ, P4, !PT ;  /* 0x0000002502c17c10 */ /* 0x000fc6000a7fe4ff */
[----:B------:R-:W4:Y:S04]  /*1a720*/  LDL R5, [R1+0xb64] ;  /* 0x000b640001057983 */ /* 0x000f280000100800 */
[----:B------:R-:W4:Y:S01]  /*1a730*/  LDL R2, [R1+0xb88] ;  /* 0x000b880001027983 */ /* 0x000f220000100800 */
[----:B------:R-:W-:Y:S02]  /*1a740*/  IADD3 R186, P4, R17, UR4, RZ ;  /* 0x0000000411ba7c10 */ /* 0x000fe4000ff9e0ff */
[----:B------:R-:W-:Y:S01]  /*1a750*/  IADD3.X R191, R16, UR37, RZ, P2, !PT ;  /* 0x0000002510bf7c10 */ /* 0x000fe200097fe4ff */
[----:B------:R-:W4:Y:S01]  /*1a760*/  LDL R17, [R1+0xb98] ;  /* 0x000b980001117983 */ /* 0x000f220000100800 */
[----:B------:R-:W-:-:S03]  /*1a770*/  IADD3 R184, P2, R8, UR4, RZ ;  /* 0x0000000408b87c10 */ /* 0x000fc6000ff5e0ff */
[----:B------:R-:W4:Y:S04]  /*1a780*/  LDL R16, [R1+0xb84] ;  /* 0x000b840001107983 */ /* 0x000f280000100800 */
[----:B------:R-:W4:Y:S04]  /*1a790*/  LDL R8, [R1+0xb74] ;  /* 0x000b740001087983 */ /* 0x000f280000100800 */
[----:B------:R-:W4:Y:S04]  /*1a7a0*/  LDG.E.U8 R194, desc[UR6][R194.64] ;  /* 0x00000006c2c27981 */ /* 0x000f28000c1e1100 */
[----:B------:R-:W4:Y:S04]  /*1a7b0*/  LDG.E.U8 R192, desc[UR6][R192.64] ;  /* 0x00000006c0c07981 */ /* 0x000f28000c1e1100 */
[----:B------:R-:W4:Y:S01]  /*1a7c0*/  LDG.E.U8 R190, desc[UR6][R190.64] ;  /* 0x00000006bebe7981 */ /* 0x000f22000c1e1100 */
[----:B------:R-:W-:-:S03]  /*1a7d0*/  IADD3.X R187, R12, UR37, RZ, P4, !PT ;  /* 0x000000250cbb7c10 */ /* 0x000fc6000a7fe4ff */
[----:B------:R-:W4:Y:S04]  /*1a7e0*/  LDL R12, [R1+0xbb0] ;  /* 0x000bb000010c7983 */ /* 0x000f280000100800 */
[----:B------:R0:W4:Y:S01]  /*1a7f0*/  LDG.E.U8 R187, desc[UR6][R186.64] ;  /* 0x00000006babb7981 */ /* 0x000122000c1e1100 */
[----:B--2---:R-:W-:-:S03]  /*1a800*/  IADD3.X R189, R4, UR37, RZ, P3, !PT ;  /* 0x0000002504bd7c10 */ /* 0x004fc60009ffe4ff */
[----:B------:R-:W2:Y:S01]  /*1a810*/  LDL R4, [R1+0xba0] ;  /* 0x000ba00001047983 */ /* 0x000ea20000100800 */
[----:B------:R-:W-:Y:S02]  /*1a820*/  IADD3 R182, P3, R13, UR4, RZ ;  /* 0x000000040db67c10 */ /* 0x000fe4000ff7e0ff */
[----:B------:R-:W-:Y:S01]  /*1a830*/  IADD3 R180, P4, R7, UR4, RZ ;  /* 0x0000000407b47c10 */ /* 0x000fe2000ff9e0ff */
[----:B------:R-:W2:Y:S04]  /*1a840*/  LDL R13, [R1+0xb94] ;  /* 0x000b9400010d7983 */ /* 0x000ea80000100800 */
[----:B------:R-:W2:Y:S01]  /*1a850*/  LDL R7, [R1+0xb9c] ;  /* 0x000b9c0001077983 */ /* 0x000ea20000100800 */
[----:B---3--:R-:W-:-:S03]  /*1a860*/  IADD3.X R185, R6, UR37, RZ, P2, !PT ;  /* 0x0000002506b97c10 */ /* 0x008fc600097fe4ff */
[----:B------:R-:W3:Y:S04]  /*1a870*/  LDL R6, [R1+0xbb8] ;  /* 0x000bb80001067983 */ /* 0x000ee80000100800 */
[----:B------:R-:W3:Y:S01]  /*1a880*/  LDG.E.U8 R188, desc[UR6][R188.64] ;  /* 0x00000006bcbc7981 */ /* 0x000ee2000c1e1100 */
[----:B----4-:R-:W-:-:S03]  /*1a890*/  IADD3.X R183, R10, UR37, RZ, P3, !PT ;  /* 0x000000250ab77c10 */ /* 0x010fc60009ffe4ff */
[----:B------:R-:W4:Y:S01]  /*1a8a0*/  LDG.E.U8 R184, desc[UR6][R184.64] ;  /* 0x00000006b8b87981 */ /* 0x000f22000c1e1100 */
[----:B------:R-:W-:-:S03]  /*1a8b0*/  IADD3 R178, P2, R11, UR4, RZ ;  /* 0x000000040bb27c10 */ /* 0x000fc6000ff5e0ff */
[----:B------:R-:W4:Y:S04]  /*1a8c0*/  LDL R11, [R1+0xba4] ;  /* 0x000ba400010b7983 */ /* 0x000f280000100800 */
[----:B------:R-:W4:Y:S01]  /*1a8d0*/  LDL R10, [R1+0xbc0] ;  /* 0x000bc000010a7983 */ /* 0x000f220000100800 */
[----:B------:R-:W-:-:S03]  /*1a8e0*/  IADD3 R176, P3, R3, UR4, RZ ;  /* 0x0000000403b07c10 */ /* 0x000fc6000ff7e0ff */
[----:B------:R-:W4:Y:S01]  /*1a8f0*/  LDL R3, [R1+0xbac] ;  /* 0x000bac0001037983 */ /* 0x000f220000100800 */
[----:B------:R-:W-:-:S03]  /*1a900*/  IADD3.X R179, R9, UR37, RZ, P2, !PT ;  /* 0x0000002509b37c10 */ /* 0x000fc600097fe4ff */
[----:B------:R-:W4:Y:S04]  /*1a910*/  LDL R9, [R1+0xbd0] ;  /* 0x000bd00001097983 */ /* 0x000f280000100800 */
[----:B------:R-:W4:Y:S01]  /*1a920*/  LDG.E.U8 R183, desc[UR6][R182.64] ;  /* 0x00000006b6b77981 */ /* 0x000f22000c1e1100 */
[----:B------:R-:W-:-:S03]  /*1a930*/  IADD3.X R181, R5, UR37, RZ, P4, !PT ;  /* 0x0000002505b57c10 */ /* 0x000fc6000a7fe4ff */
[----:B------:R-:W4:Y:S01]  /*1a940*/  LDL R5, [R1+0xbc8] ;  /* 0x000bc80001057983 */ /* 0x000f220000100800 */
[----:B------:R-:W-:-:S03]  /*1a950*/  IADD3 R172, P2, R2, UR4, RZ ;  /* 0x0000000402ac7c10 */ /* 0x000fc6000ff5e0ff */
[----:B------:R-:W4:Y:S01]  /*1a960*/  LDL R2, [R1+0xbbc] ;  /* 0x000bbc0001027983 */ /* 0x000f220000100800 */
[----:B------:R-:W-:-:S03]  /*1a970*/  IADD3 R174, P4, R18, UR4, RZ ;  /* 0x0000000412ae7c10 */ /* 0x000fc6000ff9e0ff */
[----:B------:R-:W4:Y:S01]  /*1a980*/  LDL R18, [R1+0xbb4] ;  /* 0x000bb40001127983 */ /* 0x000f220000100800 */
[----:B------:R-:W-:Y:S02]  /*1a990*/  IADD3.X R173, R16, UR37, RZ, P2, !PT ;  /* 0x0000002510ad7c10 */ /* 0x000fe400097fe4ff */
[----:B------:R-:W-:Y:S01]  /*1a9a0*/  IADD3.X R175, R21, UR37, RZ, P4, !PT ;  /* 0x0000002515af7c10 */ /* 0x000fe2000a7fe4ff */
[----:B------:R-:W4:Y:S01]  /*1a9b0*/  LDL R16, [R1+0xbe0] ;  /* 0x000be00001107983 */ /* 0x000f220000100800 */
[----:B------:R-:W-:Y:S02]  /*1a9c0*/  IADD3.X R177, R8, UR37, RZ, P3, !PT ;  /* 0x0000002508b17c10 */ /* 0x000fe40009ffe4ff */
[----:B------:R-:W-:Y:S01]  /*1a9d0*/  IADD3 R168, P4, R17, UR4, RZ ;  /* 0x0000000411a87c10 */ /* 0x000fe2000ff9e0ff */
[----:B------:R-:W4:Y:S04]  /*1a9e0*/  LDL R8, [R1+0xbd8] ;  /* 0x000bd80001087983 */ /* 0x000f280000100800 */
[----:B------:R-:W4:Y:S01]  /*1a9f0*/  LDL R17, [R1+0xbc4] ;  /* 0x000bc40001117983 */ /* 0x000f220000100800 */
[----:B------:R-:W-:-:S03]  /*1aa00*/  IADD3 R170, P3, R22, UR4, RZ ;  /* 0x0000000416aa7c10 */ /* 0x000fc6000ff7e0ff */
[----:B------:R-:W4:Y:S01]  /*1aa10*/  LDG.E.U8 R180, desc[UR6][R180.64] ;  /* 0x00000006b4b47981 */ /* 0x000f22000c1e1100 */
[----:B------:R-:W-:Y:S02]  /*1aa20*/  IADD3.X R171, R20, UR37, RZ, P3, !PT ;  /* 0x0000002514ab7c10 */ /* 0x000fe40009ffe4ff */
[----:B------:R-:W-:Y:S01]  /*1aa30*/  IADD3 R164, P3, R19, UR4, RZ ;  /* 0x0000000413a47c10 */ /* 0x000fe2000ff7e0ff */
[----:B------:R-:W4:Y:S04]  /*1aa40*/  LDG.E.U8 R178, desc[UR6][R178.64] ;  /* 0x00000006b2b27981 */ /* 0x000f28000c1e1100 */
[----:B------:R-:W4:Y:S04]  /*1aa50*/  LDG.E.U8 R176, desc[UR6][R176.64] ;  /* 0x00000006b0b07981 */ /* 0x000f28000c1e1100 */
[----:B------:R-:W4:Y:S04]  /*1aa60*/  LDG.E.U8 R174, desc[UR6][R174.64] ;  /* 0x00000006aeae7981 */ /* 0x000f28000c1e1100 */
[----:B------:R-:W4:Y:S04]  /*1aa70*/  LDG.E.U8 R172, desc[UR6][R172.64] ;  /* 0x00000006acac7981 */ /* 0x000f28000c1e1100 */
[----:B------:R-:W4:Y:S01]  /*1aa80*/  LDG.E.U8 R170, desc[UR6][R170.64] ;  /* 0x00000006aaaa7981 */ /* 0x000f22000c1e1100 */
[----:B--2---:R-:W-:-:S03]  /*1aa90*/  IADD3 R166, P2, R4, UR4, RZ ;  /* 0x0000000404a67c10 */ /* 0x004fc6000ff5e0ff */
[----:B------:R-:W2:Y:S01]  /*1aaa0*/  LDL R4, [R1+0xbcc] ;  /* 0x000bcc0001047983 */ /* 0x000ea20000100800 */
[----:B------:R-:W-:Y:S02]  /*1aab0*/  IADD3.X R169, R13, UR37, RZ, P4, !PT ;  /* 0x000000250da97c10 */ /* 0x000fe4000a7fe4ff */
[----:B------:R-:W-:Y:S01]  /*1aac0*/  IADD3 R162, P4, R12, UR4, RZ ;  /* 0x000000040ca27c10 */ /* 0x000fe2000ff9e0ff */
[----:B------:R-:W2:Y:S01]  /*1aad0*/  LDL R13, [R1+0xbf0] ;  /* 0x000bf000010d7983 */ /* 0x000ea20000100800 */
[----:B------:R-:W-:-:S03]  /*1aae0*/  IADD3.X R167, R7, UR37, RZ, P2, !PT ;  /* 0x0000002507a77c10 */ /* 0x000fc600097fe4ff */
[----:B------:R-:W2:Y:S01]  /*1aaf0*/  LDL R7, [R1+0xbe8] ;  /* 0x000be80001077983 */ /* 0x000ea20000100800 */
[----:B---3--:R-:W-:-:S03]  /*1ab00*/  IADD3 R160, P2, R6, UR4, RZ ;  /* 0x0000000406a07c10 */ /* 0x008fc6000ff5e0ff */
[----:B------:R-:W3:Y:S04]  /*1ab10*/  LDL R12, [R1+0xbdc] ;  /* 0x000bdc00010c7983 */ /* 0x000ee80000100800 */
[----:B------:R-:W3:Y:S04]  /*1ab20*/  LDL R6, [R1+0xbd4] ;  /* 0x000bd40001067983 */ /* 0x000ee80000100800 */
[----:B------:R-:W3:Y:S01]  /*1ab30*/  LDG.E.U8 R168, desc[UR6][R168.64] ;  /* 0x00000006a8a87981 */ /* 0x000ee2000c1e1100 */
[----:B----4-:R-:W-:-:S03]  /*1ab40*/  IADD3.X R165, R11, UR37, RZ, P3, !PT ;  /* 0x000000250ba57c10 */ /* 0x010fc60009ffe4ff */
[----:B------:R-:W4:Y:S01]  /*1ab50*/  LDG.E.U8 R166, desc[UR6][R166.64] ;  /* 0x00000006a6a67981 */ /* 0x000f22000c1e1100 */
[----:B------:R-:W-:-:S03]  /*1ab60*/  IADD3.X R163, R3, UR37, RZ, P4, !PT ;  /* 0x0000002503a37c10 */ /* 0x000fc6000a7fe4ff */
[----:B------:R-:W4:Y:S04]  /*1ab70*/  LDL R11, [R1+0xbe4] ;  /* 0x000be400010b7983 */ /* 0x000f280000100800 */
        /* <DEDUP_REMOVED lines=8> */
[----:B------:R-:W-:Y:S02]  /*1ac00*/  IADD3.X R161, R18, UR37, RZ, P2, !PT ;  /* 0x0000002512a17c10 */ /* 0x000fe400097fe4ff */
[----:B------:R-:W-:Y:S01]  /*1ac10*/  IADD3 R154, P2, R9, UR4, RZ ;  /* 0x00000004099a7c10 */ /* 0x000fe2000ff5e0ff */
[----:B------:R1:W4:Y:S01]  /*1ac20*/  LDG.E.U8 R163, desc[UR6][R162.64] ;  /* 0x00000006a2a37981 */ /* 0x000322000c1e1100 */
[----:B------:R-:W-:-:S03]  /*1ac30*/  IADD3 R152, P3, R8, UR4, RZ ;  /* 0x0000000408987c10 */ /* 0x000fc6000ff7e0ff */
[----:B------:R-:W4:Y:S04]  /*1ac40*/  LDL R9, [R1+0xbf4] ;  /* 0x000bf40001097983 */ /* 0x000f280000100800 */
[----:B------:R-:W4:Y:S01]  /*1ac50*/  LDL R8, [R1+0xc10] ;  /* 0x000c100001087983 */ /* 0x000f220000100800 */
[----:B------:R-:W-:Y:S02]  /*1ac60*/  IADD3.X R157, R17, UR37, RZ, P4, !PT ;  /* 0x00000025119d7c10 */ /* 0x000fe4000a7fe4ff */
[----:B------:R-:W-:Y:S01]  /*1ac70*/  IADD3 R22, P4, R16, UR4, RZ ;  /* 0x0000000410167c10 */ /* 0x000fe2000ff9e0ff */
[----:B------:R-:W4:Y:S04]  /*1ac80*/  LDG.E.U8 R160, desc[UR6][R160.64] ;  /* 0x00000006a0a07981 */ /* 0x000f28000c1e1100 */
[----:B------:R-:W4:Y:S04]  /*1ac90*/  LDG.E.U8 R158, desc[UR6][R158.64] ;  /* 0x000000069e9e7981 */ /* 0x000f28000c1e1100 */
[----:B------:R-:W4:Y:S01]  /*1aca0*/  LDG.E.U8 R156, desc[UR6][R156.64] ;  /* 0x000000069c9c7981 */ /* 0x000f22000c1e1100 */
[----:B--2---:R-:W-:-:S03]  /*1acb0*/  IADD3.X R155, R4, UR37, RZ, P2, !PT ;  /* 0x00000025049b7c10 */ /* 0x004fc600097fe4ff */
[----:B------:R-:W2:Y:S04]  /*1acc0*/  LDL R4, [R1+0xc30] ;  /* 0x000c300001047983 */ /* 0x000ea80000100800 */
[----:B------:R-:W2:Y:S01]  /*1acd0*/  LDG.E.U8 R154, desc[UR6][R154.64] ;  /* 0x000000069a9a7981 */ /* 0x000ea2000c1e1100 */
[----:B------:R-:W-:-:S03]  /*1ace0*/  IADD3 R20, P2, R7, UR4, RZ ;  /* 0x0000000407147c10 */ /* 0x000fc6000ff5e0ff */
[----:B------:R-:W2:Y:S01]  /*1acf0*/  LDL R7, [R1+0xc1c] ;  /* 0x000c1c0001077983 */ /* 0x000ea20000100800 */
[----:B---3--:R-:W-:Y:S02]  /*1ad00*/  IADD3.X R23, R12, UR37, RZ, P4, !PT ;  /* 0x000000250c177c10 */ /* 0x008fe4000a7fe4ff */
[----:B------:R-:W-:Y:S02]  /*1ad10*/  IADD3.X R153, R6, UR37, RZ, P3, !PT ;  /* 0x0000002506997c10 */ /* 0x000fe40009ffe4ff */
[----:B------:R-:W3:Y:S01]  /*1ad20*/  LDL R6, [R1+0xc38] ;  /* 0x000c380001067983 */ /* 0x000ee20000100800 */
[----:B----4-:R-:W-:-:S03]  /*1ad30*/  IADD3 R16, P4, R3, UR4, RZ ;  /* 0x0000000403107c10 */ /* 0x010fc6000ff9e0ff */
[----:B------:R-:W4:Y:S04]  /*1ad40*/  LDG.E.U8 R152, desc[UR6][R152.64] ;  /* 0x0000000698987981 */ /* 0x000f28000c1e1100 */
[----:B------:R-:W4:Y:S01]  /*1ad50*/  LDL R3, [R1+0xc2c] ;  /* 0x000c2c0001037983 */ /* 0x000f220000100800 */
[----:B------:R-:W-:Y:S02]  /*1ad60*/  IADD3 R18, P3, R13, UR4, RZ ;  /* 0x000000040d127c10 */ /* 0x000fe4000ff7e0ff */
[----:B------:R-:W-:Y:S01]  /*1ad70*/  IADD3.X R21, R11, UR37, RZ, P2, !PT ;  /* 0x000000250b157c10 */ /* 0x000fe200097fe4ff */
[----:B------:R-:W4:Y:S01]  /*1ad80*/  LDG.E.U8 R23, desc[UR6][R22.64] ;  /* 0x0000000616177981 */ /* 0x000f22000c1e1100 */
[----:B------:R-:W-:Y:S02]  /*1ad90*/  IADD3 R12, P2, R10, UR4, RZ ;  /* 0x000000040a0c7c10 */ /* 0x000fe4000ff5e0ff */
[----:B------:R-:W-:-:S02]  /*1ada0*/  IADD3.X R19, R5, UR37, RZ, P3, !PT ;  /* 0x0000002505137c10 */ /* 0x000fc40009ffe4ff */
[----:B------:R-:W4:Y:S01]  /*1adb0*/  LDL R5, [R1+0xc50] ;  /* 0x000c500001057983 */ /* 0x000f220000100800 */
[----:B------:R-:W-:-:S03]  /*1adc0*/  IADD3 R10, P3, R2, UR4, RZ ;  /* 0x00000004020a7c10 */ /* 0x000fc6000ff7e0ff */
[----:B------:R-:W4:Y:S01]  /*1add0*/  LDL R2, [R1+0xc3c] ;  /* 0x000c3c0001027983 */ /* 0x000f220000100800 */
[----:B------:R-:W-:Y:S02]  /*1ade0*/  IADD3.X R13, R73, UR37, RZ, P2, !PT ;  /* 0x00000025490d7c10 */ /* 0x000fe400097fe4ff */
[----:B------:R-:W-:Y:S01]  /*1adf0*/  IADD3 R76, P2, R71, UR4, RZ ;  /* 0x00000004474c7c10 */ /* 0x000fe2000ff5e0ff */
[----:B------:R-:W4:Y:S03]  /*1ae00*/  LDL R73, [R1+0xc44] ;  /* 0x000c440001497983 */ /* 0x000f260000100800 */
[----:B------:R-:W-:Y:S01]  /*1ae10*/  IADD3.X R77, R75, UR37, RZ, P2, !PT ;  /* 0x000000254b4d7c10 */ /* 0x000fe200097fe4ff */
[----:B------:R-:W4:Y:S01]  /*1ae20*/  LDL R71, [R1+0xc60] ;  /* 0x000c600001477983 */ /* 0x000f220000100800 */
[----:B------:R-:W-:Y:S02]  /*1ae30*/  IADD3.X R11, R32, UR37, RZ, P3, !PT ;  /* 0x00000025200b7c10 */ /* 0x000fe40009ffe4ff */
[----:B------:R-:W-:Y:S01]  /*1ae40*/  IADD3.X R17, R9, UR37, RZ, P4, !PT ;  /* 0x0000002509117c10 */ /* 0x000fe2000a7fe4ff */
[----:B------:R-:W4:Y:S01]  /*1ae50*/  LDL R32, [R1+0xc58] ;  /* 0x000c580001207983 */ /* 0x000f220000100800 */
[----:B------:R-:W-:-:S03]  /*1ae60*/  IADD3 R8, P4, R8, UR4, RZ ;  /* 0x0000000408087c10 */ /* 0x000fc6000ff9e0ff */
[----:B------:R2:W-:Y:S01]  /*1ae70*/  STL.64 [R1+0x3b0], R76 ;  /* 0x0003b04c01007387 */ /* 0x0005e20000100a00 */
[----:B------:R-:W-:Y:S02]  /*1ae80*/  IADD3 R78, P3, R78, UR4, RZ ;  /* 0x000000044e4e7c10 */ /* 0x000fe4000ff7e0ff */
[----:B------:R-:W-:Y:S01]  /*1ae90*/  IADD3.X R9, R81, UR37, RZ, P4, !PT ;  /* 0x0000002551097c10 */ /* 0x000fe2000a7fe4ff */
[----:B------:R-:W4:Y:S01]  /*1aea0*/  LDG.E.U8 R22, desc[UR6][R20.64] ;  /* 0x0000000614167981 */ /* 0x000f22000c1e1100 */
[----:B------:R-:W-:-:S03]  /*1aeb0*/  IADD3 R80, P4, R80, UR4, RZ ;  /* 0x0000000450507c10 */ /* 0x000fc6000ff9e0ff */
[----:B------:R-:W4:Y:S01]  /*1aec0*/  LDG.E.U8 R13, desc[UR6][R12.64] ;  /* 0x000000060c0d7981 */ /* 0x000f22000c1e1100 */
[----:B------:R-:W-:Y:S02]  /*1aed0*/  IADD3.X R81, R72, UR37, RZ, P4, !PT ;  /* 0x0000002548517c10 */ /* 0x000fe4000a7fe4ff */
[----:B------:R-:W-:Y:S01]  /*1aee0*/  IADD3 R82, P4, R70, UR4, RZ ;  /* 0x0000000446527c10 */ /* 0x000fe2000ff9e0ff */
[----:B------:R-:W4:Y:S04]  /*1aef0*/  LDG.E.U8 R21, desc[UR6][R18.64] ;  /* 0x0000000612157981 */ /* 0x000f28000c1e1100 */
[----:B------:R-:W4:Y:S04]  /*1af00*/  LDG.E.U8 R20, desc[UR6][R16.64] ;  /* 0x0000000610147981 */ /* 0x000f28000c1e1100 */
[----:B------:R1:W4:Y:S04]  /*1af10*/  LDG.E.U8 R18, desc[UR6][R8.64] ;  /* 0x0000000608127981 */ /* 0x000328000c1e1100 */
[----:B------:R-:W4:Y:S01]  /*1af20*/  LDG.E.U8 R19, desc[UR6][R10.64] ;  /* 0x000000060a137981 */ /* 0x000f22000c1e1100 */
[----:B--2---:R-:W-:-:S03]  /*1af30*/  IADD3 R76, P2, R4, UR4, RZ ;  /* 0x00000004044c7c10 */ /* 0x004fc6000ff5e0ff */
[----:B------:R-:W2:Y:S01]  /*1af40*/  LDL R4, [R1+0xc4c] ;  /* 0x000c4c0001047983 */ /* 0x000ea20000100800 */
[----:B------:R-:W-:-:S03]  /*1af50*/  IADD3.X R79, R7, UR37, RZ, P3, !PT ;  /* 0x00000025074f7c10 */ /* 0x000fc60009ffe4ff */
[----:B------:R-:W2:Y:S04]  /*1af60*/  LDL R7, [R1+0xc68] ;  /* 0x000c680001077983 */ /* 0x000ea80000100800 */
[----:B------:R3:W-:Y:S04]  /*1af70*/  STL.64 [R1+0x3a8], R78 ;  /* 0x0003a84e01007387 */ /* 0x0007e80000100a00 */
[----:B------:R-:W2:Y:S04]  /*1af80*/  LDL R72, [R1+0xc70] ;  /* 0x000c700001487983 */ /* 0x000ea80000100800 */
[----:B------:R-:W2:Y:S01]  /*1af90*/  LDL R70, [R1+0xc5c] ;  /* 0x000c5c0001467983 */ /* 0x000ea20000100800 */
[----:B---3--:R-:W-:-:S03]  /*1afa0*/  IADD3 R78, P3, R6, UR4, RZ ;  /* 0x00000004064e7c10 */ /* 0x008fc6000ff7e0ff */
[----:B------:R-:W3:Y:S04]  /*1afb0*/  LDL R6, [R1+0xc54] ;  /* 0x000c540001067983 */ /* 0x000ee80000100800 */
[----:B------:R0:W-:Y:S01]  /*1afc0*/  STL.64 [R1+0x3a0], R80 ;  /* 0x0003a05001007387 */ /* 0x0001e20000100a00 */
[----:B----4-:R-:W-:-:S03]  /*1afd0*/  IADD3.X R77, R3, UR37, RZ, P2, !PT ;  /* 0x00000025034d7c10 */ /* 0x010fc600097fe4ff */
[----:B0-----:R-:W4:Y:S04]  /*1afe0*/  LDL R80, [R1+0xc78] ;  /* 0x000c780001507983 */ /* 0x001f280000100800 */
[----:B------:R0:W-:Y:S04]  /*1aff0*/  STL.64 [R1+0x398], R76 ;  /* 0x0003984c01007387 */ /* 0x0001e80000100a00 */
[----:B------:R-:W4:Y:S04]  /*1b000*/  LDL R3, [R1+0xc80] ;  /* 0x000c800001037983 */ /* 0x000f280000100800 */
[----:B0-----:R-:W4:Y:S01]  /*1b010*/  LDL R76, [R1+0xc64] ;  /* 0x000c6400014c7983 */ /* 0x001f220000100800 */
[----:B------:R-:W-:-:S02]  /*1b020*/  IADD3.X R79, R33, UR37, RZ, P3, !PT ;  /* 0x00000025214f7c10 */ /* 0x000fc40009ffe4ff */
[----:B------:R-:W-:-:S03]  /*1b030*/  IADD3.X R83, R2, UR37, RZ, P4, !PT ;  /* 0x0000002502537c10 */ /* 0x000fc6000a7fe4ff */
[----:B------:R0:W-:Y:S04]  /*1b040*/  STL.64 [R1+0x390], R78 ;  /* 0x0003904e01007387 */ /* 0x0001e80000100a00 */
[----:B------:R-:W4:Y:S01]  /*1b050*/  LDL R86, [R1+0xc88] ;  /* 0x000c880001567983 */ /* 0x000f220000100800 */
[----:B0-----:R-:W-:-:S03]  /*1b060*/  IADD3 R78, P3, R5, UR4, RZ ;  /* 0x00000004054e7c10 */ /* 0x001fc6000ff7e0ff */
[----:B------:R-:W4:Y:S04]  /*1b070*/  LDL R5, [R1+0xc6c] ;  /* 0x000c6c0001057983 */ /* 0x000f280000100800 */
[----:B------:R0:W-:Y:S04]  /*1b080*/  STL.64 [R1+0x388], R82 ;  /* 0x0003885201007387 */ /* 0x0001e80000100a00 */
[----:B------:R-:W4:Y:S04]  /*1b090*/  LDL R81, [R1+0xc7c] ;  /* 0x000c7c0001517983 */ /* 0x000f280000100800 */
[----:B------:R-:W4:Y:S04]  /*1b0a0*/  LDL R2, [R1+0xc98] ;  /* 0x000c980001027983 */ /* 0x000f280000100800 */
[----:B0-----:R-:W4:Y:S01]  /*1b0b0*/  LDL R83, [R1+0xc74] ;  /* 0x000c740001537983 */ /* 0x001f220000100800 */
[----:B------:R-:W-:-:S03]  /*1b0c0*/  IADD3 R74, P2, R74, UR4, RZ ;  /* 0x000000044a4a7c10 */ /* 0x000fc6000ff5e0ff */
[----:B------:R-:W4:Y:S01]  /*1b0d0*/  LDL R82, [R1+0xc90] ;  /* 0x000c900001527983 */ /* 0x000f220000100800 */
[----:B------:R-:W-:Y:S02]  /*1b0e0*/  IADD3.X R75, R73, UR37, RZ, P2, !PT ;  /* 0x00000025494b7c10 */ /* 0x000fe400097fe4ff */
[----:B------:R-:W-:-:S03]  /*1b0f0*/  IADD3 R84, P2, R71, UR4, RZ ;  /* 0x0000000447547c10 */ /* 0x000fc6000ff5e0ff */
[----:B------:R0:W-:Y:S04]  /*1b100*/  STL.64 [R1+0x380], R74 ;  /* 0x0003804a01007387 */ /* 0x0001e80000100a00 */
[----:B------:R-:W4:Y:S04]  /*1b110*/  LDL R77, [R1+0xc8c] ;  /* 0x000c8c00014d7983 */ /* 0x000f280000100800 */
[----:B------:R-:W4:Y:S04]  /*1b120*/  LDL R71, [R1+0xc94] ;  /* 0x000c940001477983 */ /* 0x000f280000100800 */
[----:B0-----:R-:W4:Y:S04]  /*1b130*/  LDL R75, [R1+0xc84] ;  /* 0x000c8400014b7983 */ /* 0x001f280000100800 */
[----:B------:R-:W4:Y:S01]  /*1b140*/  LDL R74, [R1+0xca0] ;  /* 0x000ca000014a7983 */ /* 0x000f220000100800 */
[----:B------:R-:W-:-:S03]  /*1b150*/  IADD3 R32, P4, R32, UR4, RZ ;  /* 0x0000000420207c10 */ /* 0x000fc6000ff9e0ff */
[----:B------:R-:W4:Y:S01]  /*1b160*/  LDL R73, [R1+0xca8] ;  /* 0x000ca80001497983 */ /* 0x000f220000100800 */
[----:B--2---:R-:W-:-:S03]  /*1b170*/  IADD3.X R79, R4, UR37, RZ, P3, !PT ;  /* 0x00000025044f7c10 */ /* 0x004fc60009ffe4ff */
[----:B------:R-:W2:Y:S04]  /*1b180*/  LDL R4, [R1+0xcb0] ;  /* 0x000cb00001047983 */ /* 0x000ea80000100800 */
[----:B------:R0:W-:Y:S02]  /*1b190*/  STL.64 [R1+0x378], R78 ;  /* 0x0003784e01007387 */ /* 0x0001e40000100a00 */
[----:B0-----:R-:W-:Y:S02]  /*1b1a0*/  IADD3 R78, P3, R7, UR4, RZ ;  /* 0x00000004074e7c10 */ /* 0x001fe4000ff7e0ff */
[----:B------:R-:W2:Y:S01]  /*1b1b0*/  LDL R7, [R1+0xc9c] ;  /* 0x000c9c0001077983 */ /* 0x000ea20000100800 */
[----:B------:R-:W-:-:S03]  /*1b1c0*/  IADD3.X R85, R70, UR37, RZ, P2, !PT ;  /* 0x0000002546557c10 */ /* 0x000fc600097fe4ff */
[----:B------:R-:W2:Y:S01]  /*1b1d0*/  LDL R70, [R1+0xcc0] ;  /* 0x000cc00001467983 */ /* 0x000ea20000100800 */
[----:B---3--:R-:W-:Y:S02]  /*1b1e0*/  IADD3.X R33, R6, UR37, RZ, P4, !PT ;  /* 0x0000002506217c10 */ /* 0x008fe4000a7fe4ff */
[----:B------:R-:W-:Y:S01]  /*1b1f0*/  IADD3 R88, P4, R72, UR4, RZ ;  /* 0x0000000448587c10 */ /* 0x000fe2000ff9e0ff */
[----:B------:R-:W3:Y:S04]  /*1b200*/  LDL R6, [R1+0xcb8] ;  /* 0x000cb80001067983 */ /* 0x000ee80000100800 */
[----:B------:R-:W3:Y:S04]  /*1b210*/  LDL R72, [R1+0xca4] ;  /* 0x000ca40001487983 */ /* 0x000ee80000100800 */
[----:B------:R4:W-:Y:S02]  /*1b220*/  STL.64 [R1+0x368], R84 ;  /* 0x0003685401007387 */ /* 0x0009e40000100a00 */
[----:B----4-:R-:W-:-:S02]  /*1b230*/  IADD3 R84, P2, R80, UR4, RZ ;  /* 0x0000000450547c10 */ /* 0x010fc4000ff5e0ff */
[----:B------:R-:W-:-:S05]  /*1b240*/  IADD3.X R79, R76, UR37, RZ, P3, !PT ;  /* 0x000000254c4f7c10 */ /* 0x000fca0009ffe4ff */
[----:B------:R0:W-:Y:S04]  /*1b250*/  STL.64 [R1+0x360], R78 ;  /* 0x0003604e01007387 */ /* 0x0001e80000100a00 */
[----:B------:R-:W4:Y:S04]  /*1b260*/  LDL R80, [R1+0xcac] ;  /* 0x000cac0001507983 */ /* 0x000f280000100800 */
[----:B------:R-:W4:Y:S01]  /*1b270*/  LDL R76, [R1+0xcc8] ;  /* 0x000cc800014c7983 */ /* 0x000f220000100800 */
[----:B0-----:R-:W-:-:S03]  /*1b280*/  IADD3 R78, P3, R3, UR4, RZ ;  /* 0x00000004034e7c10 */ /* 0x001fc6000ff7e0ff */
[----:B------:R-:W4:Y:S01]  /*1b290*/  LDL R3, [R1+0xcb4] ;  /* 0x000cb40001037983 */ /* 0x000f220000100800 */
[----:B------:R-:W-:-:S03]  /*1b2a0*/  IADD3.X R89, R5, UR37, RZ, P4, !PT ;  /* 0x0000002505597c10 */ /* 0x000fc6000a7fe4ff */
[----:B------:R-:W4:Y:S01]  /*1b2b0*/  LDL R5, [R1+0xcd0] ;  /* 0x000cd00001057983 */ /* 0x000f220000100800 */
[----:B------:R-:W-:-:S03]  /*1b2c0*/  IADD3.X R79, R81, UR37, RZ, P3, !PT ;  /* 0x00000025514f7c10 */ /* 0x000fc60009ffe4ff */
[----:B------:R-:W-:Y:S01]  /*1b2d0*/  STL.64 [R1+0x358], R88 ;  /* 0x0003585801007387 */ /* 0x000fe20000100a00 */
[----:B------:R-:W-:-:S03]  /*1b2e0*/  IADD3.X R85, R83, UR37, RZ, P2, !PT ;  /* 0x0000002553557c10 */ /* 0x000fc600097fe4ff */
[----:B------:R0:W-:Y:S04]  /*1b2f0*/  STL.64 [R1+0x348], R78 ;  /* 0x0003484e01007387 */ /* 0x0001e80000100a00 */
[----:B------:R1:W-:Y:S04]  /*1b300*/  STL.64 [R1+0x350], R84 ;  /* 0x0003505401007387 */ /* 0x0003e80000100a00 */
[----:B------:R-:W4:Y:S01]  /*1b310*/  LDL R81, [R1+0xcd8] ;  /* 0x000cd80001517983 */ /* 0x000f220000100800 */
[----:B0-----:R-:W-:-:S03]  /*1b320*/  IADD3 R78, P3, R2, UR4, RZ ;  /* 0x00000004024e7c10 */ /* 0x001fc6000ff7e0ff */
[----:B------:R-:W4:Y:S04]  /*1b330*/  LDL R2, [R1+0xcc4] ;  /* 0x000cc40001027983 */ /* 0x000f280000100800 */
[----:B-1----:R-:W4:Y:S01]  /*1b340*/  LDL R84, [R1+0xcbc] ;  /* 0x000cbc0001547983 */ /* 0x002f220000100800 */
[----:B------:R-:W-:Y:S02]  /*1b350*/  IADD3 R82, P2, R82, UR4, RZ ;  /* 0x0000000452527c10 */ /* 0x000fe4000ff5e0ff */
[----:B------:R-:W-:Y:S02]  /*1b360*/  IADD3 R86, P4, R86, UR4, RZ ;  /* 0x0000000456567c10 */ /* 0x000fe4000ff9e0ff */
[----:B------:R-:W-:Y:S02]  /*1b370*/  IADD3.X R83, R77, UR37, RZ, P2, !PT ;  /* 0x000000254d537c10 */ /* 0x000fe400097fe4ff */
[----:B------:R-:W-:-:S02]  /*1b380*/  IADD3.X R87, R75, UR37, RZ, P4, !PT ;  /* 0x000000254b577c10 */ /* 0x000fc4000a7fe4ff */
[----:B------:R-:W-:Y:S02]  /*1b390*/  IADD3 R74, P4, R74, UR4, RZ ;  /* 0x000000044a4a7c10 */ /* 0x000fe4000ff9e0ff */
[----:B------:R-:W-:Y:S01]  /*1b3a0*/  IADD3.X R79, R71, UR37, RZ, P3, !PT ;  /* 0x00000025474f7c10 */ /* 0x000fe20009ffe4ff */
[----:B------:R0:W-:Y:S04]  /*1b3b0*/  STL.64 [R1+0x338], R82 ;  /* 0x0003385201007387 */ /* 0x0001e80000100a00 */
[----:B------:R-:W-:Y:S01]  /*1b3c0*/  STL.64 [R1+0x340], R86 ;  /* 0x0003405601007387 */ /* 0x000fe20000100a00 */
[----:B0-----:R-:W-:-:S03]  /*1b3d0*/  IADD3 R82, P2, R73, UR4, RZ ;  /* 0x0000000449527c10 */ /* 0x001fc6000ff5e0ff */
[----:B------:R-:W4:Y:S04]  /*1b3e0*/  LDL R73, [R1+0xce0] ;  /* 0x000ce00001497983 */ /* 0x000f280000100800 */
[----:B------:R2:W-:Y:S02]  /*1b3f0*/  STL.64 [R1+0x330], R78 ;  /* 0x0003304e01007387 */ /* 0x0005e40000100a00 */
[----:B--2---:R-:W-:Y:S02]  /*1b400*/  IADD3 R78, P3, R4, UR4, RZ ;  /* 0x00000004044e7c10 */ /* 0x004fe4000ff7e0ff */
[----:B------:R-:W2:Y:S01]  /*1b410*/  LDL R4, [R1+0xccc] ;  /* 0x000ccc0001047983 */ /* 0x000ea20000100800 */
[----:B------:R-:W-:-:S05]  /*1b420*/  IADD3.X R75, R7, UR37, RZ, P4, !PT ;  /* 0x00000025074b7c10 */ /* 0x000fca000a7fe4ff */
[----:B------:R0:W-:Y:S04]  /*1b430*/  STL.64 [R1+0x328], R74 ;  /* 0x0003284a01007387 */ /* 0x0001e80000100a00 */
[----:B------:R-:W2:Y:S04]  /*1b440*/  LDL R71, [R1+0xcd4] ;  /* 0x000cd40001477983 */ /* 0x000ea80000100800 */
[----:B------:R-:W2:Y:S01]  /*1b450*/  LDL R77, [R1+0xcf0] ;  /* 0x000cf000014d7983 */ /* 0x000ea20000100800 */
[----:B---3--:R-:W-:-:S03]  /*1b460*/  IADD3.X R83, R72, UR37, RZ, P2, !PT ;  /* 0x0000002548537c10 */ /* 0x008fc600097fe4ff */
[----:B0-----:R-:W3:Y:S04]  /*1b470*/  LDL R75, [R1+0xce8] ;  /* 0x000ce800014b7983 */ /* 0x001ee80000100800 */
[----:B------:R0:W-:Y:S04]  /*1b480*/  STL.64 [R1+0x320], R82 ;  /* 0x0003205201007387 */ /* 0x0001e80000100a00 */
[----:B------:R-:W3:Y:S01]  /*1b490*/  LDL R74, [R1+0xcdc] ;  /* 0x000cdc00014a7983 */ /* 0x000ee20000100800 */
[----:B------:R-:W-:-:S03]  /*1b4a0*/  IADD3 R6, P4, R6, UR4, RZ ;  /* 0x0000000406067c10 */ /* 0x000fc6000ff9e0ff */
[----:B------:R-:W3:Y:S01]  /*1b4b0*/  LDL R72, [R1+0xcf8] ;  /* 0x000cf80001487983 */ /* 0x000ee20000100800 */
[----:B0-----:R-:W-:-:S03]  /*1b4c0*/  IADD3 R82, P2, R70, UR4, RZ ;  /* 0x0000000446527c10 */ /* 0x001fc6000ff5e0ff */
[----:B------:R-:W3:Y:S01]  /*1b4d0*/  LDL R70, [R1+0xce4] ;  /* 0x000ce40001467983 */ /* 0x000ee20000100800 */
[----:B----4-:R-:W-:-:S05]  /*1b4e0*/  IADD3.X R79, R80, UR37, RZ, P3, !PT ;  /* 0x00000025504f7c10 */ /* 0x010fca0009ffe4ff */
[----:B------:R0:W-:Y:S04]  /*1b4f0*/  STL.64 [R1+0x318], R78 ;  /* 0x0003184e01007387 */ /* 0x0001e80000100a00 */
[----:B------:R-:W4:Y:S01]  /*1b500*/  LDL R80, [R1+0xcec] ;  /* 0x000cec0001507983 */ /* 0x000f220000100800 */
[----:B------:R-:W-:-:S03]  /*1b510*/  IADD3.X R7, R3, UR37, RZ, P4, !PT ;  /* 0x0000002503077c10 */ /* 0x000fc6000a7fe4ff */
[----:B------:R-:W4:Y:S04]  /*1b520*/  LDL R3, [R1+0xd00] ;  /* 0x000d000001037983 */ /* 0x000f280000100800 */
[----:B------:R1:W-:Y:S01]  /*1b530*/  STL.64 [R1+0x310], R6 ;  /* 0x0003100601007387 */ /* 0x0003e20000100a00 */
[----:B0-----:R-:W-:-:S03]  /*1b540*/  IADD3 R78, P3, R76, UR4, RZ ;  /* 0x000000044c4e7c10 */ /* 0x001fc6000ff7e0ff */
[----:B------:R-:W4:Y:S01]  /*1b550*/  LDL R76, [R1+0xd08] ;  /* 0x000d0800014c7983 */ /* 0x000f220000100800 */
[----:B------:R-:W-:-:S03]  /*1b560*/  IADD3 R86, P4, R5, UR4, RZ ;  /* 0x0000000405567c10 */ /* 0x000fc6000ff9e0ff */
[----:B------:R-:W4:Y:S04]  /*1b570*/  LDL R5, [R1+0xcfc] ;  /* 0x000cfc0001057983 */ /* 0x000f280000100800 */
[----:B-1----:R-:W4:Y:S04]  /*1b580*/  LDL R7, [R1+0xcf4] ;  /* 0x000cf40001077983 */ /* 0x002f280000100800 */
[----:B------:R-:W4:Y:S01]  /*1b590*/  LDL R6, [R1+0xd10] ;  /* 0x000d100001067983 */ /* 0x000f220000100800 */
[----:B------:R-:W-:Y:S02]  /*1b5a0*/  IADD3.X R79, R2, UR37, RZ, P3, !PT ;  /* 0x00000025024f7c10 */ /* 0x000fe40009ffe4ff */
[----:B------:R-:W-:-:S02]  /*1b5b0*/  IADD3.X R83, R84, UR37, RZ, P2, !PT ;  /* 0x0000002554537c10 */ /* 0x000fc400097fe4ff */
[----:B------:R-:W-:-:S03]  /*1b5c0*/  IADD3 R84, P2, R81, UR4, RZ ;  /* 0x0000000451547c10 */ /* 0x000fc6000ff5e0ff */
[----:B------:R0:W-:Y:S04]  /*1b5d0*/  STL.64 [R1+0x308], R82 ;  /* 0x0003085201007387 */ /* 0x0001e80000100a00 */
[----:B0-----:R-:W4:Y:S04]  /*1b5e0*/  LDL R82, [R1+0xd18] ;  /* 0x000d180001527983 */ /* 0x001f280000100800 */
[----:B------:R0:W-:Y:S04]  /*1b5f0*/  STL.64 [R1+0x2f8], R78 ;  /* 0x0002f84e01007387 */ /* 0x0001e80000100a00 */
[----:B------:R-:W4:Y:S04]  /*1b600*/  LDL R81, [R1+0xd0c] ;  /* 0x000d0c0001517983 */ /* 0x000f280000100800 */
[----:B------:R-:W4:Y:S04]  /*1b610*/  LDL R2, [R1+0xd28] ;  /* 0x000d280001027983 */ /* 0x000f280000100800 */
[----:B0-----:R-:W4:Y:S01]  /*1b620*/  LDL R79, [R1+0xd04] ;  /* 0x000d0400014f7983 */ /* 0x001f220000100800 */
[----:B------:R-:W-:-:S03]  /*1b630*/  IADD3 R88, P3, R73, UR4, RZ ;  /* 0x0000000449587c10 */ /* 0x000fc6000ff7e0ff */
[----:B------:R-:W4:Y:S04]  /*1b640*/  LDL R73, [R1+0xd14] ;  /* 0x000d140001497983 */ /* 0x000f280000100800 */
[----:B------:R-:W4:Y:S01]  /*1b650*/  LDL R78, [R1+0xd20] ;  /* 0x000d2000014e7983 */ /* 0x000f220000100800 */
[----:B--2---:R-:W-:-:S03]  /*1b660*/  IADD3.X R87, R4, UR37, RZ, P4, !PT ;  /* 0x0000002504577c10 */ /* 0x004fc6000a7fe4ff */
[----:B------:R-:W2:Y:S04]  /*1b670*/  LDL R4, [R1+0xd30] ;  /* 0x000d300001047983 */ /* 0x000ea80000100800 */
[----:B------:R3:W-:Y:S01]  /*1b680*/  STL.64 [R1+0x2f0], R86 ;  /* 0x0002f05601007387 */ /* 0x0007e20000100a00 */
[----:B------:R-:W-:-:S03]  /*1b690*/  IADD3.X R85, R71, UR37, RZ, P2, !PT ;  /* 0x0000002547557c10 */ /* 0x000fc600097fe4ff */
[----:B------:R-:W2:Y:S01]  /*1b6a0*/  LDL R71, [R1+0xd38] ;  /* 0x000d380001477983 */ /* 0x000ea20000100800 */
[----:B---3--:R-:W-:-:S03]  /*1b6b0*/  IADD3 R86, P4, R75, UR4, RZ ;  /* 0x000000044b567c10 */ /* 0x008fc6000ff9e0ff */
[----:B------:R-:W3:Y:S04]  /*1b6c0*/  LDL R75, [R1+0xd1c] ;  /* 0x000d1c00014b7983 */ /* 0x000ee80000100800 */
[----:B------:R0:W-:Y:S01]  /*1b6d0*/  STL.64 [R1+0x2e8], R84 ;  /* 0x0002e85401007387 */ /* 0x0001e20000100a00 */
[----:B------:R-:W-:Y:S02]  /*1b6e0*/  IADD3.X R89, R74, UR37, RZ, P3, !PT ;  /* 0x000000254a597c10 */ /* 0x000fe40009ffe4ff */
[----:B0-----:R-:W-:Y:S02]  /*1b6f0*/  IADD3 R84, P2, R77, UR4, RZ ;  /* 0x000000044d547c10 */ /* 0x001fe4000ff5e0ff */
[----:B------:R-:W3:Y:S01]  /*1b700*/  LDL R77, [R1+0xd24] ;  /* 0x000d2400014d7983 */ /* 0x000ee20000100800 */
[----:B------:R-:W-:-:S03]  /*1b710*/  IADD3.X R87, R70, UR37, RZ, P4, !PT ;  /* 0x0000002546577c10 */ /* 0x000fc6000a7fe4ff */
[----:B------:R0:W-:Y:S04]  /*1b720*/  STL.64 [R1+0x2e0], R88 ;  /* 0x0002e05801007387 */ /* 0x0001e80000100a00 */
[----:B------:R-:W3:Y:S04]  /*1b730*/  LDL R74, [R1+0xd40] ;  /* 0x000d4000014a7983 */ /* 0x000ee80000100800 */
[----:B------:R-:W3:Y:S01]  /*1b740*/  LDL R70, [R1+0xd48] ;  /* 0x000d480001467983 */ /* 0x000ee20000100800 */
[----:B0-----:R-:W-:-:S03]  /*1b750*/  IADD3 R88, P3, R72, UR4, RZ ;  /* 0x0000000448587c10 */ /* 0x001fc6000ff7e0ff */
[----:B------:R-:W3:Y:S04]  /*1b760*/  LDL R72, [R1+0xd2c] ;  /* 0x000d2c0001487983 */ /* 0x000ee80000100800 */
[----:B------:R4:W-:Y:S02]  /*1b770*/  STL.64 [R1+0x2d8], R86 ;  /* 0x0002d85601007387 */ /* 0x0009e40000100a00 */
[----:B----4-:R-:W-:Y:S02]  /*1b780*/  IADD3 R86, P4, R3, UR4, RZ ;  /* 0x0000000403567c10 */ /* 0x010fe4000ff9e0ff */
[----:B------:R-:W4:Y:S01]  /*1b790*/  LDL R3, [R1+0xd34] ;  /* 0x000d340001037983 */ /* 0x000f220000100800 */
[----:B------:R-:W-:Y:S02]  /*1b7a0*/  IADD3.X R85, R80, UR37, RZ, P2, !PT ;  /* 0x0000002550557c10 */ /* 0x000fe400097fe4ff */
[----:B------:R-:W-:-:S03]  /*1b7b0*/  IADD3.X R89, R7, UR37, RZ, P3, !PT ;  /* 0x0000002507597c10 */ /* 0x000fc60009ffe4ff */
[----:B------:R0:W-:Y:S04]  /*1b7c0*/  STL.64 [R1+0x2d0], R84 ;  /* 0x0002d05401007387 */ /* 0x0001e80000100a00 */
[----:B------:R-:W4:Y:S01]  /*1b7d0*/  LDL R80, [R1+0xd50] ;  /* 0x000d500001507983 */ /* 0x000f220000100800 */
[----:B------:R-:W-:-:S03]  /*1b7e0*/  IADD3 R6, P3, R6, UR4, RZ ;  /* 0x0000000406067c10 */ /* 0x000fc6000ff7e0ff */
[----:B------:R-:W-:Y:S01]  /*1b7f0*/  STL.64 [R1+0x2c8], R88 ;  /* 0x0002c85801007387 */ /* 0x000fe20000100a00 */
[----:B0-----:R-:W-:-:S03]  /*1b800*/  IADD3 R84, P2, R76, UR4, RZ ;  /* 0x000000044c547c10 */ /* 0x001fc6000ff5e0ff */
[----:B------:R-:W4:Y:S01]  /*1b810*/  LDL R76, [R1+0xd3c] ;  /* 0x000d3c00014c7983 */ /* 0x000f220000100800 */
[----:B------:R-:W-:-:S03]  /*1b820*/  IADD3.X R87, R5, UR37, RZ, P4, !PT ;  /* 0x0000002505577c10 */ /* 0x000fc6000a7fe4ff */
[----:B------:R-:W4:Y:S04]  /*1b830*/  LDL R5, [R1+0xd58] ;  /* 0x000d580001057983 */ /* 0x000f280000100800 */
[----:B------:R-:W-:Y:S01]  /*1b840*/  STL.64 [R1+0x2c0], R86 ;  /* 0x0002c05601007387 */ /* 0x000fe20000100a00 */
[----:B------:R-:W-:Y:S02]  /*1b850*/  IADD3.X R7, R81, UR37, RZ, P3, !PT ;  /* 0x0000002551077c10 */ /* 0x000fe40009ffe4ff */
[----:B------:R-:W-:-:S03]  /*1b860*/  IADD3.X R85, R79, UR37, RZ, P2, !PT ;  /* 0x000000254f557c10 */ /* 0x000fc600097fe4ff */
[----:B------:R0:W-:Y:S04]  /*1b870*/  STL.64 [R1+0x2b0], R6 ;  /* 0x0002b00601007387 */ /* 0x0001e80000100a00 */
[----:B------:R-:W-:Y:S01]  /*1b880*/  STL.64 [R1+0x2b8], R84 ;  /* 0x0002b85401007387 */ /* 0x000fe20000100a00 */
[----:B0-----:R-:W-:-:S03]  /*1b890*/  IADD3 R6, P3, R2, UR4, RZ ;  /* 0x0000000402067c10 */ /* 0x001fc6000ff7e0ff */
[----:B------:R-:W4:Y:S01]  /*1b8a0*/  LDL R2, [R1+0xd44] ;  /* 0x000d440001027983 */ /* 0x000f220000100800 */
[----:B------:R-:W-:Y:S02]  /*1b8b0*/  IADD3 R82, P4, R82, UR4, RZ ;  /* 0x0000000452527c10 */ /* 0x000fe4000ff9e0ff */
[----:B------:R-:W-:Y:S02]  /*1b8c0*/  IADD3 R78, P2, R78, UR4, RZ ;  /* 0x000000044e4e7c10 */ /* 0x000fe4000ff5e0ff */
[----:B------:R-:W-:Y:S02]  /*1b8d0*/  IADD3.X R83, R73, UR37, RZ, P4, !PT ;  /* 0x0000002549537c10 */ /* 0x000fe4000a7fe4ff */
[----:B------:R-:W4:Y:S04]  /*1b8e0*/  LDL R73, [R1+0xd60] ;  /* 0x000d600001497983 */ /* 0x000f280000100800 */
[----:B------:R2:W-:Y:S02]  /*1b8f0*/  STL.64 [R1+0x2a8], R82 ;  /* 0x0002a85201007387 */ /* 0x0005e40000100a00 */
[----:B--2---:R-:W-:-:S02]  /*1b900*/  IADD3 R82, P4, R4, UR4, RZ ;  /* 0x0000000404527c10 */ /* 0x004fc4000ff9e0ff */
[----:B------:R-:W2:Y:S01]  /*1b910*/  LDL R4, [R1+0xd4c] ;  /* 0x000d4c0001047983 */ /* 0x000ea20000100800 */
[----:B---3--:R-:W-:Y:S02]  /*1b920*/  IADD3.X R79, R75, UR37, RZ, P2, !PT ;  /* 0x000000254b4f7c10 */ /* 0x008fe400097fe4ff */
[----:B------:R-:W-:Y:S01]  /*1b930*/  IADD3 R84, P2, R71, UR4, RZ ;  /* 0x0000000447547c10 */ /* 0x000fe2000ff5e0ff */
[----:B------:R-:W3:Y:S04]  /*1b940*/  LDL R75, [R1+0xd68] ;  /* 0x000d6800014b7983 */ /* 0x000ee80000100800 */
[----:B------:R-:W3:Y:S04]  /*1b950*/  LDL R71, [R1+0xd54] ;  /* 0x000d540001477983 */ /* 0x000ee80000100800 */
[----:B------:R0:W-:Y:S01]  /*1b960*/  STL.64 [R1+0x2a0], R78 ;  /* 0x0002a04e01007387 */ /* 0x0001e20000100a00 */
[----:B------:R-:W-:-:S03]  /*1b970*/  IADD3.X R7, R77, UR37, RZ, P3, !PT ;  /* 0x000000254d077c10 */ /* 0x000fc60009ffe4ff */
[----:B------:R-:W3:Y:S04]  /*1b980*/  LDL R77, [R1+0xd70] ;  /* 0x000d7000014d7983 */ /* 0x000ee80000100800 */
[----:B------:R1:W-:Y:S01]  /*1b990*/  STL.64 [R1+0x298], R6 ;  /* 0x0002980601007387 */ /* 0x0003e20000100a00 */
[----:B0-----:R-:W-:-:S03]  /*1b9a0*/  IADD3 R78, P3, R74, UR4, RZ ;  /* 0x000000044a4e7c10 */ /* 0x001fc6000ff7e0ff */
[----:B-1----:R-:W3:Y:S01]  /*1b9b0*/  LDL R7, [R1+0xd5c] ;  /* 0x000d5c0001077983 */ /* 0x002ee20000100800 */
[----:B------:R-:W-:-:S03]  /*1b9c0*/  IADD3.X R83, R72, UR37, RZ, P4, !PT ;  /* 0x0000002548537c10 */ /* 0x000fc6000a7fe4ff */
[----:B------:R-:W3:Y:S04]  /*1b9d0*/  LDL R6, [R1+0xd78] ;  /* 0x000d780001067983 */ /* 0x000ee80000100800 */
[----:B------:R0:W-:Y:S04]  /*1b9e0*/  STL.64 [R1+0x290], R82 ;  /* 0x0002905201007387 */ /* 0x0001e80000100a00 */
[----:B------:R-:W3:Y:S04]  /*1b9f0*/  LDL R74, [R1+0xd64] ;  /* 0x000d6400014a7983 */ /* 0x000ee80000100800 */
[----:B------:R-:W3:Y:S01]  /*1ba00*/  LDL R86, [R1+0xd80] ;  /* 0x000d800001567983 */ /* 0x000ee20000100800 */
[----:B----4-:R-:W-:-:S02]  /*1ba10*/  IADD3.X R85, R3, UR37, RZ, P2, !PT ;  /* 0x0000002503557c10 */ /* 0x010fc400097fe4ff */
[----:B0-----:R-:W-:-:S03]  /*1ba20*/  IADD3 R82, P4, R70, UR4, RZ ;  /* 0x0000000446527c10 */ /* 0x001fc6000ff9e0ff */
[----:B------:R0:W-:Y:S04]  /*1ba30*/  STL.64 [R1+0x288], R84 ;  /* 0x0002885401007387 */ /* 0x0001e80000100a00 */
[----:B------:R-:W4:Y:S04]  /*1ba40*/  LDL R70, [R1+0xd74] ;  /* 0x000d740001467983 */ /* 0x000f280000100800 */
[----:B------:R-:W4:Y:S04]  /*1ba50*/  LDL R72, [R1+0xd88] ;  /* 0x000d880001487983 */ /* 0x000f280000100800 */
[----:B0-----:R-:W4:Y:S04]  /*1ba60*/  LDL R85, [R1+0xd6c] ;  /* 0x000d6c0001557983 */ /* 0x001f280000100800 */
[----:B------:R-:W4:Y:S01]  /*1ba70*/  LDL R3, [R1+0xd90] ;  /* 0x000d900001037983 */ /* 0x000f220000100800 */
[----:B------:R-:W-:-:S05]  /*1ba80*/  IADD3.X R79, R76, UR37, RZ, P3, !PT ;  /* 0x000000254c4f7c10 */ /* 0x000fca0009ffe4ff */
[----:B------:R0:W-:Y:S04]  /*1ba90*/  STL.64 [R1+0x280], R78 ;  /* 0x0002804e01007387 */ /* 0x0001e80000100a00 */
[----:B------:R-:W4:Y:S04]  /*1baa0*/  LDL R84, [R1+0xd84] ;  /* 0x000d840001547983 */ /* 0x000f280000100800 */
[----:B------:R-:W4:Y:S01]  /*1bab0*/  LDL R81, [R1+0xd7c] ;  /* 0x000d7c0001517983 */ /* 0x000f220000100800 */
[----:B0-----:R-:W-:-:S03]  /*1bac0*/  IADD3 R78, P3, R5, UR4, RZ ;  /* 0x00000004054e7c10 */ /* 0x001fc6000ff7e0ff */
[----:B------:R-:W4:Y:S04]  /*1bad0*/  LDL R76, [R1+0xda0] ;  /* 0x000da000014c7983 */ /* 0x000f280000100800 */
[----:B------:R-:W4:Y:S01]  /*1bae0*/  LDL R5, [R1+0xd8c] ;  /* 0x000d8c0001057983 */ /* 0x000f220000100800 */
[----:B------:R-:W-:-:S03]  /*1baf0*/  IADD3.X R83, R2, UR37, RZ, P4, !PT ;  /* 0x0000002502537c10 */ /* 0x000fc6000a7fe4ff */
[----:B------:R-:W4:Y:S01]  /*1bb00*/  LDL R2, [R1+0xda8] ;  /* 0x000da80001027983 */ /* 0x000f220000100800 */
[----:B------:R-:W-:-:S03]  /*1bb10*/  IADD3 R88, P2, R80, UR4, RZ ;  /* 0x0000000450587c10 */ /* 0x000fc6000ff5e0ff */
[----:B------:R-:W4:Y:S04]  /*1bb20*/  LDL R80, [R1+0xd98] ;  /* 0x000d980001507983 */ /* 0x000f280000100800 */
[----:B------:R0:W-:Y:S02]  /*1bb30*/  STL.64 [R1+0x278], R82 ;  /* 0x0002785201007387 */ /* 0x0001e40000100a00 */
[----:B0-----:R-:W-:Y:S02]  /*1bb40*/  IADD3 R82, P4, R73, UR4, RZ ;  /* 0x0000000449527c10 */ /* 0x001fe4000ff9e0ff */
[----:B------:R-:W4:Y:S01]  /*1bb50*/  LDL R73, [R1+0xd94] ;  /* 0x000d940001497983 */ /* 0x000f220000100800 */
[----:B--2---:R-:W-:-:S03]  /*1bb60*/  IADD3.X R89, R4, UR37, RZ, P2, !PT ;  /* 0x0000002504597c10 */ /* 0x004fc600097fe4ff */
[----:B------:R-:W2:Y:S04]  /*1bb70*/  LDL R4, [R1+0xdb0] ;  /* 0x000db00001047983 */ /* 0x000ea80000100800 */
[----:B------:R3:W-:Y:S02]  /*1bb80*/  STL.64 [R1+0x270], R88 ;  /* 0x0002705801007387 */ /* 0x0007e40000100a00 */
[----:B---3--:R-:W-:Y:S02]  /*1bb90*/  IADD3 R88, P2, R75, UR4, RZ ;  /* 0x000000044b587c10 */ /* 0x008fe4000ff5e0ff */
[----:B------:R-:W3:Y:S01]  /*1bba0*/  LDL R75, [R1+0xd9c] ;  /* 0x000d9c00014b7983 */ /* 0x000ee20000100800 */
[----:B------:R-:W-:-:S03]  /*1bbb0*/  IADD3.X R79, R71, UR37, RZ, P3, !PT ;  /* 0x00000025474f7c10 */ /* 0x000fc60009ffe4ff */
[----:B------:R-:W3:Y:S04]  /*1bbc0*/  LDL R71, [R1+0xdb8] ;  /* 0x000db80001477983 */ /* 0x000ee80000100800 */
[----:B------:R0:W-:Y:S02]  /*1bbd0*/  STL.64 [R1+0x268], R78 ;  /* 0x0002684e01007387 */ /* 0x0001e40000100a00 */
[----:B0-----:R-:W-:Y:S02]  /*1bbe0*/  IADD3 R78, P3, R77, UR4, RZ ;  /* 0x000000044d4e7c10 */ /* 0x001fe4000ff7e0ff */
[----:B------:R-:W-:-:S05]  /*1bbf0*/  IADD3.X R83, R7, UR37, RZ, P4, !PT ;  /* 0x0000002507537c10 */ /* 0x000fca000a7fe4ff */
[----:B------:R0:W-:Y:S04]  /*1bc00*/  STL.64 [R1+0x260], R82 ;  /* 0x0002605201007387 */ /* 0x0001e80000100a00 */
[----:B------:R-:W3:Y:S01]  /*1bc10*/  LDL R7, [R1+0xda4] ;  /* 0x000da40001077983 */ /* 0x000ee20000100800 */
[----:B------:R-:W-:-:S03]  /*1bc20*/  IADD3.X R89, R74, UR37, RZ, P2, !PT ;  /* 0x000000254a597c10 */ /* 0x000fc600097fe4ff */
[----:B------:R-:W3:Y:S01]  /*1bc30*/  LDL R77, [R1+0xdac] ;  /* 0x000dac00014d7983 */ /* 0x000ee20000100800 */
[----:B0-----:R-:W-:-:S03]  /*1bc40*/  IADD3 R82, P4, R6, UR4, RZ ;  /* 0x0000000406527c10 */ /* 0x001fc6000ff9e0ff */
[----:B------:R-:W3:Y:S04]  /*1bc50*/  LDL R74, [R1+0xdc8] ;  /* 0x000dc800014a7983 */ /* 0x000ee80000100800 */
[----:B------:R-:W3:Y:S01]  /*1bc60*/  LDL R6, [R1+0xdc0] ;  /* 0x000dc00001067983 */ /* 0x000ee20000100800 */
[----:B----4-:R-:W-:-:S03]  /*1bc70*/  IADD3.X R83, R70, UR37, RZ, P4, !PT ;  /* 0x0000002546537c10 */ /* 0x010fc6000a7fe4ff */
[----:B------:R-:W-:Y:S01]  /*1bc80*/  STL.64 [R1+0x258], R88 ;  /* 0x0002585801007387 */ /* 0x000fe20000100a00 */
[----:B------:R-:W-:-:S05]  /*1bc90*/  IADD3.X R79, R85, UR37, RZ, P3, !PT ;  /* 0x00000025554f7c10 */ /* 0x000fca0009ffe4ff */
[----:B------:R0:W-:Y:S04]  /*1bca0*/  STL.64 [R1+0x250], R78 ;  /* 0x0002504e01007387 */ /* 0x0001e80000100a00 */
[----:B------:R1:W-:Y:S04]  /*1bcb0*/  STL.64 [R1+0x248], R82 ;  /* 0x0002485201007387 */ /* 0x0003e80000100a00 */
[----:B------:R-:W4:Y:S01]  /*1bcc0*/  LDL R70, [R1+0xdd0] ;  /* 0x000dd00001467983 */ /* 0x000f220000100800 */
[----:B0-----:R-:W-:-:S03]  /*1bcd0*/  IADD3 R78, P3, R72, UR4, RZ ;  /* 0x00000004484e7c10 */ /* 0x001fc6000ff7e0ff */
[----:B------:R-:W4:Y:S01]  /*1bce0*/  LDL R72, [R1+0xdb4] ;  /* 0x000db40001487983 */ /* 0x000f220000100800 */
[----:B-1----:R-:W-:-:S03]  /*1bcf0*/  IADD3 R82, P4, R3, UR4, RZ ;  /* 0x0000000403527c10 */ /* 0x002fc6000ff9e0ff */
[----:B------:R-:W4:Y:S01]  /*1bd00*/  LDL R3, [R1+0xdbc] ;  /* 0x000dbc0001037983 */ /* 0x000f220000100800 */
[----:B------:R-:W-:Y:S02]  /*1bd10*/  IADD3 R86, P2, R86, UR4, RZ ;  /* 0x0000000456567c10 */ /* 0x000fe4000ff5e0ff */
[----:B------:R-:W-:Y:S02]  /*1bd20*/  IADD3.X R79, R84, UR37, RZ, P3, !PT ;  /* 0x00000025544f7c10 */ /* 0x000fe40009ffe4ff */
[----:B------:R-:W-:Y:S02]  /*1bd30*/  IADD3.X R87, R81, UR37, RZ, P2, !PT ;  /* 0x0000002551577c10 */ /* 0x000fe400097fe4ff */
[----:B------:R-:W-:Y:S01]  /*1bd40*/  IADD3.X R83, R5, UR37, RZ, P4, !PT ;  /* 0x0000002505537c10 */ /* 0x000fe2000a7fe4ff */
[----:B------:R-:W-:Y:S04]  /*1bd50*/  STL.64 [R1+0x238], R78 ;  /* 0x0002384e01007387 */ /* 0x000fe80000100a00 */
[----:B------:R-:W-:Y:S04]  /*1bd60*/  STL.64 [R1+0x240], R86 ;  /* 0x0002405601007387 */ /* 0x000fe80000100a00 */
[----:B------:R0:W-:Y:S04]  /*1bd70*/  STL.64 [R1+0x230], R82 ;  /* 0x0002305201007387 */ /* 0x0001e80000100a00 */
[----:B------:R-:W4:Y:S01]  /*1bd80*/  LDL R5, [R1+0xdd8] ;  /* 0x000dd80001057983 */ /* 0x000f220000100800 */
[----:B0-----:R-:W-:-:S03]  /*1bd90*/  IADD3 R82, P4, R2, UR4, RZ ;  /* 0x0000000402527c10 */ /* 0x001fc6000ff9e0ff */
[----:B------:R-:W4:Y:S01]  /*1bda0*/  LDL R2, [R1+0xdc4] ;  /* 0x000dc40001027983 */ /* 0x000f220000100800 */
[----:B------:R-:W-:Y:S02]  /*1bdb0*/  IADD3 R80, P2, R80, UR4, RZ ;  /* 0x0000000450507c10 */ /* 0x000fe4000ff5e0ff */
[----:B------:R-:W-:Y:S02]  /*1bdc0*/  IADD3 R78, P3, R76, UR4, RZ ;  /* 0x000000044c4e7c10 */ /* 0x000fe4000ff7e0ff */
[----:B------:R-:W-:-:S05]  /*1bdd0*/  IADD3.X R81, R73, UR37, RZ, P2, !PT ;  /* 0x0000002549517c10 */ /* 0x000fca00097fe4ff */
[----:B------:R2:W-:Y:S04]  /*1bde0*/  STL.64 [R1+0x228], R80 ;  /* 0x0002285001007387 */ /* 0x0005e80000100a00 */
[----:B------:R-:W4:Y:S01]  /*1bdf0*/  LDL R73, [R1+0xde0] ;  /* 0x000de00001497983 */ /* 0x000f220000100800 */
[----:B--2---:R-:W-:-:S03]  /*1be00*/  IADD3 R80, P2, R4, UR4, RZ ;  /* 0x0000000404507c10 */ /* 0x004fc6000ff5e0ff */
[----:B------:R-:W2:Y:S01]  /*1be10*/  LDL R4, [R1+0xdcc] ;  /* 0x000dcc0001047983 */ /* 0x000ea20000100800 */
[----:B---3--:R-:W-:-:S05]  /*1be20*/  IADD3.X R79, R75, UR37, RZ, P3, !PT ;  /* 0x000000254b4f7c10 */ /* 0x008fca0009ffe4ff */
[----:B------:R0:W-:Y:S01]  /*1be30*/  STL.64 [R1+0x220], R78 ;  /* 0x0002204e01007387 */ /* 0x0001e20000100a00 */
[----:B------:R-:W-:-:S03]  /*1be40*/  IADD3 R84, P3, R71, UR4, RZ ;  /* 0x0000000447547c10 */ /* 0x000fc6000ff7e0ff */
[----:B------:R-:W3:Y:S04]  /*1be50*/  LDL R76, [R1+0xdd4] ;  /* 0x000dd400014c7983 */ /* 0x000ee80000100800 */
[----:B------:R-:W3:Y:S04]  /*1be60*/  LDL R75, [R1+0xdf0] ;  /* 0x000df000014b7983 */ /* 0x000ee80000100800 */
[----:B0-----:R-:W3:Y:S04]  /*1be70*/  LDL R79, [R1+0xde8] ;  /* 0x000de800014f7983 */ /* 0x001ee80000100800 */
[----:B------:R-:W3:Y:S01]  /*1be80*/  LDL R71, [R1+0xddc] ;  /* 0x000ddc0001477983 */ /* 0x000ee20000100800 */
[----:B------:R-:W-:-:S02]  /*1be90*/  IADD3.X R83, R7, UR37, RZ, P4, !PT ;  /* 0x0000002507537c10 */ /* 0x000fc4000a7fe4ff */
[----:B------:R-:W-:-:S03]  /*1bea0*/  IADD3.X R81, R77, UR37, RZ, P2, !PT ;  /* 0x000000254d517c10 */ /* 0x000fc600097fe4ff */
[----:B------:R0:W-:Y:S04]  /*1beb0*/  STL.64 [R1+0x218], R82 ;  /* 0x0002185201007387 */ /* 0x0001e80000100a00 */
[----:B------:R-:W3:Y:S01]  /*1bec0*/  LDL R88, [R1+0xde4] ;  /* 0x000de40001587983 */ /* 0x000ee20000100800 */
[----:B------:R-:W-:-:S03]  /*1bed0*/  IADD3 R90, P2, R74, UR4, RZ ;  /* 0x000000044a5a7c10 */ /* 0x000fc6000ff5e0ff */
[----:B------:R-:W3:Y:S04]  /*1bee0*/  LDL R74, [R1+0xdf8] ;  /* 0x000df800014a7983 */ /* 0x000ee80000100800 */
[----:B------:R1:W-:Y:S04]  /*1bef0*/  STL.64 [R1+0x210], R80 ;  /* 0x0002105001007387 */ /* 0x0003e80000100a00 */
[----:B0-----:R-:W3:Y:S04]  /*1bf00*/  LDL R82, [R1+0xe00] ;  /* 0x000e000001527983 */ /* 0x001ee80000100800 */
[----:B------:R-:W3:Y:S04]  /*1bf10*/  LDL R78, [R1+0xdf4] ;  /* 0x000df400014e7983 */ /* 0x000ee80000100800 */
[----:B-1----:R-:W3:Y:S04]  /*1bf20*/  LDL R81, [R1+0xdec] ;  /* 0x000dec0001517983 */ /* 0x002ee80000100800 */
[----:B------:R-:W3:Y:S01]  /*1bf30*/  LDL R80, [R1+0xe08] ;  /* 0x000e080001507983 */ /* 0x000ee20000100800 */
[----:B------:R-:W-:-:S02]  /*1bf40*/  IADD3 R6, P4, R6, UR4, RZ ;  /* 0x0000000406067c10 */ /* 0x000fc4000ff9e0ff */
[----:B----4-:R-:W-:-:S05]  /*1bf50*/  IADD3.X R85, R72, UR37, RZ, P3, !PT ;  /* 0x0000002548557c10 */ /* 0x010fca0009ffe4ff */
[----:B------:R0:W-:Y:S04]  /*1bf60*/  STL.64 [R1+0x5a8], R84 ;  /* 0x0005a85401007387 */ /* 0x0001e80000100a00 */
[----:B------:R-:W4:Y:S01]  /*1bf70*/  LDL R72, [R1+0xdfc] ;  /* 0x000dfc0001487983 */ /* 0x000f220000100800 */
[----:B------:R-:W-:-:S03]  /*1bf80*/  IADD3.X R7, R3, UR37, RZ, P4, !PT ;  /* 0x0000002503077c10 */ /* 0x000fc6000a7fe4ff */
[----:B------:R-:W4:Y:S01]  /*1bf90*/  LDL R77, [R1+0xe10] ;  /* 0x000e1000014d7983 */ /* 0x000f220000100800 */
[----:B0-----:R-:W-:-:S03]  /*1bfa0*/  IADD3 R84, P3, R70, UR4, RZ ;  /* 0x0000000446547c10 */ /* 0x001fc6000ff7e0ff */
[----:B------:R-:W4:Y:S04]  /*1bfb0*/  LDL R70, [R1+0xe18] ;  /* 0x000e180001467983 */ /* 0x000f280000100800 */
[----:B------:R0:W-:Y:S04]  /*1bfc0*/  STL.64 [R1+0x5a0], R6 ;  /* 0x0005a00601007387 */ /* 0x0001e80000100a00 */
[----:B------:R-:W4:Y:S04]  /*1bfd0*/  LDL R3, [R1+0xe0c] ;  /* 0x000e0c0001037983 */ /* 0x000f280000100800 */
[----:B0-----:R-:W4:Y:S01]  /*1bfe0*/  LDL R7, [R1+0xe04] ;  /* 0x000e040001077983 */ /* 0x001f220000100800 */
[----:B------:R-:W-:-:S03]  /*1bff0*/  IADD3.X R91, R2, UR37, RZ, P2, !PT ;  /* 0x00000025025b7c10 */ /* 0x000fc600097fe4ff */
[----:B------:R-:W4:Y:S01]  /*1c000*/  LDL R2, [R1+0xe14] ;  /* 0x000e140001027983 */ /* 0x000f220000100800 */
[----:B------:R-:W-:-:S03]  /*1c010*/  IADD3 R86, P4, R5, UR4, RZ ;  /* 0x0000000405567c10 */ /* 0x000fc6000ff9e0ff */
[----:B------:R-:W4:Y:S04]  /*1c020*/  LDL R6, [R1+0xe20] ;  /* 0x000e200001067983 */ /* 0x000f280000100800 */
[----:B------:R-:W4:Y:S04]  /*1c030*/  LDL R5, [R1+0xe28] ;  /* 0x000e280001057983 */ /* 0x000f280000100800 */
[----:B------:R0:W-:Y:S02]  /*1c040*/  STL.64 [R1+0x598], R90 ;  /* 0x0005985a01007387 */ /* 0x0001e40000100a00 */
[----:B0-----:R-:W-:-:S02]  /*1c050*/  IADD3 R90, P2, R73, UR4, RZ ;  /* 0x00000004495a7c10 */ /* 0x001fc4000ff5e0ff */
[----:B------:R-:W4:Y:S01]  /*1c060*/  LDL R73, [R1+0xe1c] ;  /* 0x000e1c0001497983 */ /* 0x000f220000100800 */
[----:B--2---:R-:W-:-:S03]  /*1c070*/  IADD3.X R85, R4, UR37, RZ, P3, !PT ;  /* 0x0000002504557c10 */ /* 0x004fc60009ffe4ff */
[----:B------:R-:W2:Y:S04]  /*1c080*/  LDL R4, [R1+0xe30] ;  /* 0x000e300001047983 */ /* 0x000ea80000100800 */
[----:B------:R0:W-:Y:S01]  /*1c090*/  STL.64 [R1+0x590], R84 ;  /* 0x0005905401007387 */ /* 0x0001e20000100a00 */
[----:B---3--:R-:W-:Y:S02]  /*1c0a0*/  IADD3.X R87, R76, UR37, RZ, P4, !PT ;  /* 0x000000254c577c10 */ /* 0x008fe4000a7fe4ff */
[----:B0-----:R-:W-:-:S03]  /*1c0b0*/  IADD3 R84, P3, R79, UR4, RZ ;  /* 0x000000044f547c10 */ /* 0x001fc6000ff7e0ff */
[----:B------:R0:W-:Y:S01]  /*1c0c0*/  STL.64 [R1+0x588], R86 ;  /* 0x0005885601007387 */ /* 0x0001e20000100a00 */
[----:B------:R-:W-:-:S03]  /*1c0d0*/  IADD3.X R91, R71, UR37, RZ, P2, !PT ;  /* 0x00000025475b7c10 */ /* 0x000fc600097fe4ff */
[----:B------:R-:W3:Y:S04]  /*1c0e0*/  LDL R76, [R1+0xe38] ;  /* 0x000e3800014c7983 */ /* 0x000ee80000100800 */
[----:B------:R-:W3:Y:S01]  /*1c0f0*/  LDL R83, [R1+0xe24] ;  /* 0x000e240001537983 */ /* 0x000ee20000100800 */
[----:B0-----:R-:W-:-:S03]  /*1c100*/  IADD3 R86, P4, R75, UR4, RZ ;  /* 0x000000044b567c10 */ /* 0x001fc6000ff9e0ff */
[----:B------:R-:W3:Y:S04]  /*1c110*/  LDL R79, [R1+0xe40] ;  /* 0x000e4000014f7983 */ /* 0x000ee80000100800 */
[----:B------:R-:W-:Y:S04]  /*1c120*/  STL.64 [R1+0x580], R90 ;  /* 0x0005805a01007387 */ /* 0x000fe80000100a00 */
[----:B------:R-:W3:Y:S01]  /*1c130*/  LDL R71, [R1+0xe2c] ;  /* 0x000e2c0001477983 */ /* 0x000ee20000100800 */
[----:B------:R-:W-:Y:S02]  /*1c140*/  IADD3.X R85, R88, UR37, RZ, P3, !PT ;  /* 0x0000002558557c10 */ /* 0x000fe40009ffe4ff */
[----:B------:R-:W-:-:S03]  /*1c150*/  IADD3 R74, P2, R74, UR4, RZ ;  /* 0x000000044a4a7c10 */ /* 0x000fc6000ff5e0ff */
[----:B------:R0:W-:Y:S01]  /*1c160*/  STL.64 [R1+0x578], R84 ;  /* 0x0005785401007387 */ /* 0x0001e20000100a00 */
[----:B------:R-:W-:Y:S02]  /*1c170*/  IADD3.X R75, R78, UR37, RZ, P2, !PT ;  /* 0x000000254e4b7c10 */ /* 0x000fe400097fe4ff */
[----:B0-----:R-:W-:Y:S02]  /*1c180*/  IADD3 R84, P3, R82, UR4, RZ ;  /* 0x0000000452547c10 */ /* 0x001fe4000ff7e0ff */
[----:B------:R-:W-:-:S05]  /*1c190*/  IADD3.X R87, R81, UR37, RZ, P4, !PT ;  /* 0x0000002551577c10 */ /* 0x000fca000a7fe4ff */
[----:B------:R0:W-:Y:S04]  /*1c1a0*/  STL.64 [R1+0x570], R86 ;  /* 0x0005705601007387 */ /* 0x0001e80000100a00 */
[----:B------:R-:W3:Y:S04]  /*1c1b0*/  LDL R78, [R1+0xe48] ;  /* 0x000e4800014e7983 */ /* 0x000ee80000100800 */
[----:B------:R1:W-:Y:S01]  /*1c1c0*/  STL.64 [R1+0x568], R74 ;  /* 0x0005684a01007387 */ /* 0x0003e20000100a00 */
[----:B0-----:R-:W-:Y:S02]  /*1c1d0*/  IADD3 R86, P4, R80, UR4, RZ ;  /* 0x0000000450567c10 */ /* 0x001fe4000ff9e0ff */
[----:B----4-:R-:W-:Y:S01]  /*1c1e0*/  IADD3.X R85, R72, UR37, RZ, P3, !PT ;  /* 0x0000002548557c10 */ /* 0x010fe20009ffe4ff */
[----:B-1----:R-:W4:Y:S04]  /*1c1f0*/  LDL R75, [R1+0xe34] ;  /* 0x000e3400014b7983 */ /* 0x002f280000100800 */
[----:B------:R-:W4:Y:S04]  /*1c200*/  LDL R74, [R1+0xe50] ;  /* 0x000e5000014a7983 */ /* 0x000f280000100800 */
[----:B------:R0:W-:Y:S01]  /*1c210*/  STL.64 [R1+0x560], R84 ;  /* 0x0005605401007387 */ /* 0x0001e20000100a00 */
[----:B------:R-:W-:-:S02]  /*1c220*/  IADD3 R80, P2, R77, UR4, RZ ;  /* 0x000000044d507c10 */ /* 0x000fc4000ff5e0ff */
[----:B0-----:R-:W-:Y:S02]  /*1c230*/  IADD3 R84, P3, R70, UR4, RZ ;  /* 0x0000000446547c10 */ /* 0x001fe4000ff7e0ff */
[----:B------:R-:W4:Y:S01]  /*1c240*/  LDL R70, [R1+0xe3c] ;  /* 0x000e3c0001467983 */ /* 0x000f220000100800 */
[----:B------:R-:W-:Y:S02]  /*1c250*/  IADD3.X R87, R7, UR37, RZ, P4, !PT ;  /* 0x0000002507577c10 */ /* 0x000fe4000a7fe4ff */
[----:B------:R-:W-:-:S03]  /*1c260*/  IADD3.X R81, R3, UR37, RZ, P2, !PT ;  /* 0x0000002503517c10 */ /* 0x000fc600097fe4ff */
[----:B------:R-:W-:Y:S04]  /*1c270*/  STL.64 [R1+0x558], R86 ;  /* 0x0005585601007387 */ /* 0x000fe80000100a00 */
[----:B------:R-:W4:Y:S04]  /*1c280*/  LDL R3, [R1+0xe58] ;  /* 0x000e580001037983 */ /* 0x000f280000100800 */
[----:B------:R0:W-:Y:S04]  /*1c290*/  STL.64 [R1+0x550], R80 ;  /* 0x0005505001007387 */ /* 0x0001e80000100a00 */
[----:B------:R-:W4:Y:S01]  /*1c2a0*/  LDL R72, [R1+0xe44] ;  /* 0x000e440001487983 */ /* 0x000f220000100800 */
[----:B------:R-:W-:-:S03]  /*1c2b0*/  IADD3.X R85, R2, UR37, RZ, P3, !PT ;  /* 0x0000002502557c10 */ /* 0x000fc60009ffe4ff */
[----:B------:R-:W4:Y:S01]  /*1c2c0*/  LDL R2, [R1+0xe60] ;  /* 0x000e600001027983 */ /* 0x000f220000100800 */
[----:B------:R-:W-:-:S03]  /*1c2d0*/  IADD3 R6, P4, R6, UR4, RZ ;  /* 0x0000000406067c10 */ /* 0x000fc6000ff9e0ff */
[----:B------:R-:W-:Y:S01]  /*1c2e0*/  STL.64 [R1+0x548], R84 ;  /* 0x0005485401007387 */ /* 0x000fe20000100a00 */
[----:B------:R-:W-:-:S05]  /*1c2f0*/  IADD3.X R7, R73, UR37, RZ, P4, !PT ;  /* 0x0000002549077c10 */ /* 0x000fca000a7fe4ff */
[----:B------:R1:W-:Y:S04]  /*1c300*/  STL.64 [R1+0x540], R6 ;  /* 0x0005400601007387 */ /* 0x0003e80000100a00 */
[----:B------:R-:W4:Y:S01]  /*1c310*/  LDL R82, [R1+0xe54] ;  /* 0x000e540001527983 */ /* 0x000f220000100800 */
[----:B0-----:R-:W-:-:S03]  /*1c320*/  IADD3 R80, P2, R5, UR4, RZ ;  /* 0x0000000405507c10 */ /* 0x001fc6000ff5e0ff */
[----:B------:R-:W4:Y:S04]  /*1c330*/  LDL R73, [R1+0xe70] ;  /* 0x000e700001497983 */ /* 0x000f280000100800 */
[----:B-1----:R-:W4:Y:S04]  /*1c340*/  LDL R7, [R1+0xe4c] ;  /* 0x000e4c0001077983 */ /* 0x002f280000100800 */
[----:B------:R-:W4:Y:S01]  /*1c350*/  LDL R6, [R1+0xe68] ;  /* 0x000e680001067983 */ /* 0x000f220000100800 */
[----:B--2---:R-:W-:Y:S02]  /*1c360*/  IADD3 R4, P3, R4, UR4, RZ ;  /* 0x0000000404047c10 */ /* 0x004fe4000ff7e0ff */
[----:B---3--:R-:W-:-:S02]  /*1c370*/  IADD3.X R81, R83, UR37, RZ, P2, !PT ;  /* 0x0000002553517c10 */ /* 0x008fc400097fe4ff */
[----:B------:R-:W-:-:S03]  /*1c380*/  IADD3 R76, P4, R76, UR4, RZ ;  /* 0x000000044c4c7c10 */ /* 0x000fc6000ff9e0ff */
[----:B------:R0:W-:Y:S04]  /*1c390*/  STL.64 [R1+0x538], R80 ;  /* 0x0005385001007387 */ /* 0x0001e80000100a00 */
[----:B------:R-:W2:Y:S01]  /*1c3a0*/  LDL R85, [R1+0xe5c] ;  /* 0x000e5c0001557983 */ /* 0x000ea20000100800 */
[----:B------:R-:W-:-:S03]  /*1c3b0*/  IADD3.X R5, R71, UR37, RZ, P3, !PT ;  /* 0x0000002547057c10 */ /* 0x000fc60009ffe4ff */
[----:B------:R-:W3:Y:S04]  /*1c3c0*/  LDL R84, [R1+0xe78] ;  /* 0x000e780001547983 */ /* 0x000ee80000100800 */
[----:B------:R-:W3:Y:S04]  /*1c3d0*/  LDL R83, [R1+0xe64] ;  /* 0x000e640001537983 */ /* 0x000ee80000100800 */
[----:B------:R1:W-:Y:S01]  /*1c3e0*/  STL.64 [R1+0x530], R4 ;  /* 0x0005300401007387 */ /* 0x0003e20000100a00 */
[----:B0-----:R-:W-:-:S03]  /*1c3f0*/  IADD3 R80, P2, R79, UR4, RZ ;  /* 0x000000044f507c10 */ /* 0x001fc6000ff5e0ff */
[----:B------:R-:W3:Y:S04]  /*1c400*/  LDL R71, [R1+0xe80] ;  /* 0x000e800001477983 */ /* 0x000ee80000100800 */
[----:B------:R-:W3:Y:S04]  /*1c410*/  LDL R79, [R1+0xe74] ;  /* 0x000e7400014f7983 */ /* 0x000ee80000100800 */
[----:B-1----:R-:W3:Y:S04]  /*1c420*/  LDL R5, [R1+0xe6c] ;  /* 0x000e6c0001057983 */ /* 0x002ee80000100800 */
[----:B------:R-:W3:Y:S01]  /*1c430*/  LDL R4, [R1+0xe88] ;  /* 0x000e880001047983 */ /* 0x000ee20000100800 */
[----:B------:R-:W-:-:S03]  /*1c440*/  IADD3 R88, P3, R78, UR4, RZ ;  /* 0x000000044e587c10 */ /* 0x000fc6000ff7e0ff */
[----:B------:R-:W3:Y:S01]  /*1c450*/  LDL R78, [R1+0xe90] ;  /* 0x000e9000014e7983 */ /* 0x000ee20000100800 */
[----:B----4-:R-:W-:-:S05]  /*1c460*/  IADD3.X R77, R75, UR37, RZ, P4, !PT ;  /* 0x000000254b4d7c10 */ /* 0x010fca000a7fe4ff */
[----:B------:R0:W-:Y:S01]  /*1c470*/  STL.64 [R1+0x528], R76 ;  /* 0x0005284c01007387 */ /* 0x0001e20000100a00 */
[----:B------:R-:W-:-:S03]  /*1c480*/  IADD3 R86, P4, R74, UR4, RZ ;  /* 0x000000044a567c10 */ /* 0x000fc6000ff9e0ff */
[----:B------:R-:W4:Y:S04]  /*1c490*/  LDL R75, [R1+0xe84] ;  /* 0x000e8400014b7983 */ /* 0x000f280000100800 */
[----:B------:R-:W4:Y:S04]  /*1c4a0*/  LDL R74, [R1+0xea0] ;  /* 0x000ea000014a7983 */ /* 0x000f280000100800 */
[----:B0-----:R-:W4:Y:S04]  /*1c4b0*/  LDL R77, [R1+0xe7c] ;  /* 0x000e7c00014d7983 */ /* 0x001f280000100800 */
[----:B------:R-:W4:Y:S01]  /*1c4c0*/  LDL R76, [R1+0xe98] ;  /* 0x000e9800014c7983 */ /* 0x000f220000100800 */
[----:B------:R-:W-:-:S05]  /*1c4d0*/  IADD3.X R81, R70, UR37, RZ, P2, !PT ;  /* 0x0000002546517c10 */ /* 0x000fca00097fe4ff */
[----:B------:R0:W-:Y:S04]  /*1c4e0*/  STL.64 [R1+0x520], R80 ;  /* 0x0005205001007387 */ /* 0x0001e80000100a00 */
[----:B------:R-:W4:Y:S01]  /*1c4f0*/  LDL R70, [R1+0xe8c] ;  /* 0x000e8c0001467983 */ /* 0x000f220000100800 */
[----:B0-----:R-:W-:-:S03]  /*1c500*/  IADD3 R80, P2, R3, UR4, RZ ;  /* 0x0000000403507c10 */ /* 0x001fc6000ff5e0ff */
[----:B------:R-:W4:Y:S01]  /*1c510*/  LDL R3, [R1+0xea8] ;  /* 0x000ea80001037983 */ /* 0x000f220000100800 */
[----:B------:R-:W-:-:S05]  /*1c520*/  IADD3.X R89, R72, UR37, RZ, P3, !PT ;  /* 0x0000002548597c10 */ /* 0x000fca0009ffe4ff */
[----:B------:R0:W-:Y:S04]  /*1c530*/  STL.64 [R1+0x518], R88 ;  /* 0x0005185801007387 */ /* 0x0001e80000100a00 */
[----:B------:R-:W4:Y:S01]  /*1c540*/  LDL R72, [R1+0xe94] ;  /* 0x000e940001487983 */ /* 0x000f220000100800 */
[----:B0-----:R-:W-:-:S03]  /*1c550*/  IADD3 R88, P3, R2, UR4, RZ ;  /* 0x0000000402587c10 */ /* 0x001fc6000ff7e0ff */
[----:B------:R-:W4:Y:S01]  /*1c560*/  LDL R2, [R1+0xeb0] ;  /* 0x000eb00001027983 */ /* 0x000f220000100800 */
[----:B------:R-:W-:Y:S02]  /*1c570*/  IADD3.X R81, R82, UR37, RZ, P2, !PT ;  /* 0x0000002552517c10 */ /* 0x000fe400097fe4ff */
[----:B------:R-:W-:-:S05]  /*1c580*/  IADD3.X R87, R7, UR37, RZ, P4, !PT ;  /* 0x0000002507577c10 */ /* 0x000fca000a7fe4ff */
[----:B------:R0:W-:Y:S04]  /*1c590*/  STL.64 [R1+0x510], R86 ;  /* 0x0005105601007387 */ /* 0x0001e80000100a00 */
[----:B------:R-:W4:Y:S04]  /*1c5a0*/  LDL R82, [R1+0xe9c] ;  /* 0x000e9c0001527983 */ /* 0x000f280000100800 */
[----:B------:R1:W-:Y:S01]  /*1c5b0*/  STL.64 [R1+0x508], R80 ;  /* 0x0005085001007387 */ /* 0x0003e20000100a00 */
[----:B------:R-:W-:Y:S02]  /*1c5c0*/  IADD3 R6, P4, R6, UR4, RZ ;  /* 0x0000000406067c10 */ /* 0x000fe4000ff9e0ff */
[----:B0-----:R-:W-:-:S02]  /*1c5d0*/  IADD3 R86, P2, R73, UR4, RZ ;  /* 0x0000000449567c10 */ /* 0x001fc4000ff5e0ff */
[----:B------:R-:W4:Y:S04]  /*1c5e0*/  LDL R73, [R1+0xec0] ;  /* 0x000ec00001497983 */ /* 0x000f280000100800 */
[----:B-1----:R-:W4:Y:S04]  /*1c5f0*/  LDL R80, [R1+0xea4] ;  /* 0x000ea40001507983 */ /* 0x002f280000100800 */
[----:B------:R-:W4:Y:S01]  /*1c600*/  LDL R81, [R1+0xeb8] ;  /* 0x000eb80001517983 */ /* 0x000f220000100800 */
[----:B--2---:R-:W-:Y:S02]  /*1c610*/  IADD3.X R89, R85, UR37, RZ, P3, !PT ;  /* 0x0000002555597c10 */ /* 0x004fe40009ffe4ff */
[----:B---3--:R-:W-:-:S03]  /*1c620*/  IADD3 R84, P3, R84, UR4, RZ ;  /* 0x0000000454547c10 */ /* 0x008fc6000ff7e0ff */
[----:B------:R-:W-:Y:S01]  /*1c630*/  STL.64 [R1+0x500], R88 ;  /* 0x0005005801007387 */ /* 0x000fe20000100a00 */
[----:B------:R-:W-:Y:S02]  /*1c640*/  IADD3.X R7, R83, UR37, RZ, P4, !PT ;  /* 0x0000002553077c10 */ /* 0x000fe4000a7fe4ff */
[----:B------:R-:W-:Y:S02]  /*1c650*/  IADD3 R144, P4, R71, UR4, RZ ;  /* 0x0000000447907c10 */ /* 0x000fe4000ff9e0ff */
[----:B------:R-:W2:Y:S01]  /*1c660*/  LDL R71, [R1+0xeac] ;  /* 0x000eac0001477983 */ /* 0x000ea20000100800 */
[----:B------:R-:W-:Y:S02]  /*1c670*/  IADD3.X R85, R79, UR37, RZ, P3, !PT ;  /* 0x000000254f557c10 */ /* 0x000fe40009ffe4ff */
[----:B------:R-:W-:Y:S02]  /*1c680*/  IADD3.X R87, R5, UR37, RZ, P2, !PT ;  /* 0x0000002505577c10 */ /* 0x000fe400097fe4ff */
[----:B------:R-:W3:Y:S01]  /*1c690*/  LDL R5, [R1+0xec8] ;  /* 0x000ec80001057983 */ /* 0x000ee20000100800 */
[----:B------:R-:W-:-:S03]  /*1c6a0*/  IADD3 R136, P2, R4, UR4, RZ ;  /* 0x0000000404887c10 */ /* 0x000fc6000ff5e0ff */
[----:B------:R-:W-:Y:S04]  /*1c6b0*/  STL.64 [R1+0x4f0], R86 ;  /* 0x0004f05601007387 */ /* 0x000fe80000100a00 */
[----:B------:R-:W3:Y:S04]  /*1c6c0*/  LDL R4, [R1+0xeb4] ;  /* 0x000eb40001047983 */ /* 0x000ee80000100800 */
[----:B------:R-:W-:Y:S01]  /*1c6d0*/  STL.64 [R1+0x4e8], R84 ;  /* 0x0004e85401007387 */ /* 0x000fe20000100a00 */
[----:B------:R-:W-:Y:S02]  /*1c6e0*/  IADD3 R78, P3, R78, UR4, RZ ;  /* 0x000000044e4e7c10 */ /* 0x000fe4000ff7e0ff */
[----:B----4-:R-:W-:-:S02]  /*1c6f0*/  IADD3.X R137, R75, UR37, RZ, P2, !PT ;  /* 0x000000254b897c10 */ /* 0x010fc400097fe4ff */
[----:B------:R-:W4:Y:S01]  /*1c700*/  LDL R75, [R1+0xebc] ;  /* 0x000ebc00014b7983 */ /* 0x000f220000100800 */
[----:B------:R-:W-:-:S03]  /*1c710*/  IADD3.X R145, R77, UR37, RZ, P4, !PT ;  /* 0x000000254d917c10 */ /* 0x000fc6000a7fe4ff */
[----:B------:R-:W4:Y:S01]  /*1c720*/  LDL R77, [R1+0xed0] ;  /* 0x000ed000014d7983 */ /* 0x000f220000100800 */
[----:B------:R-:W-:-:S05]  /*1c730*/  IADD3.X R79, R70, UR37, RZ, P3, !PT ;  /* 0x00000025464f7c10 */ /* 0x000fca0009ffe4ff */
[----:B------:R0:W-:Y:S01]  /*1c740*/  STL.64 [R1+0x4d0], R78 ;  /* 0x0004d04e01007387 */ /* 0x0001e20000100a00 */
[----:B------:R-:W-:-:S03]  /*1c750*/  IADD3 R128, P4, R76, UR4, RZ ;  /* 0x000000044c807c10 */ /* 0x000fc6000ff9e0ff */
[----:B------:R-:W4:Y:S01]  /*1c760*/  LDL R70, [R1+0xed8] ;  /* 0x000ed80001467983 */ /* 0x000f220000100800 */
[----:B------:R-:W-:-:S03]  /*1c770*/  IADD3 R120, P2, R74, UR4, RZ ;  /* 0x000000044a787c10 */ /* 0x000fc6000ff5e0ff */
        /* <DEDUP_REMOVED lines=8> */
[----:B------:R-:W4:Y:S04]  /*1c800*/  LDL R2, [R1+0xed4] ;  /* 0x000ed40001027983 */ /* 0x000f280000100800 */
[----:B------:R-:W4:Y:S01]  /*1c810*/  LDL R86, [R1+0xedc] ;  /* 0x000edc0001567983 */ /* 0x000f220000100800 */
[----:B------:R-:W-:Y:S02]  /*1c820*/  IADD3.X R121, R82, UR37, RZ, P2, !PT ;  /* 0x0000002552797c10 */ /* 0x000fe400097fe4ff */
[----:B------:R-:W-:-:S05]  /*1c830*/  IADD3.X R79, R80, UR37, RZ, P3, !PT ;  /* 0x00000025504f7c10 */ /* 0x000fca0009ffe4ff */
[----:B------:R0:W-:Y:S04]  /*1c840*/  STL.64 [R1+0x4b8], R78 ;  /* 0x0004b84e01007387 */ /* 0x0001e80000100a00 */
[----:B------:R-:W4:Y:S01]  /*1c850*/  LDL R80, [R1+0xee4] ;  /* 0x000ee40001507983 */ /* 0x000f220000100800 */
[----:B------:R-:W-:-:S03]  /*1c860*/  IADD3 R108, P2, R81, UR4, RZ ;  /* 0x00000004516c7c10 */ /* 0x000fc6000ff5e0ff */
[----:B------:R-:W4:Y:S04]  /*1c870*/  LDL R83, [R1+0xef8] ;  /* 0x000ef80001537983 */ /* 0x000f280000100800 */
[----:B0-----:R-:W4:Y:S01]  /*1c880*/  LDL R79, [R1+0xf00] ;  /* 0x000f0000014f7983 */ /* 0x001f220000100800 */
[----:B------:R-:W-:-:S03]  /*1c890*/  IADD3 R88, P3, R73, UR4, RZ ;  /* 0x0000000449587c10 */ /* 0x000fc6000ff7e0ff */
[----:B------:R-:W4:Y:S04]  /*1c8a0*/  LDL R73, [R1+0xeec] ;  /* 0x000eec0001497983 */ /* 0x000f280000100800 */
[----:B------:R-:W4:Y:S04]  /*1c8b0*/  LDL R82, [R1+0xf08] ;  /* 0x000f080001527983 */ /* 0x000f280000100800 */
[----:B------:R-:W4:Y:S04]  /*1c8c0*/  LDL R81, [R1+0xefc] ;  /* 0x000efc0001517983 */ /* 0x000f280000100800 */
[----:B------:R-:W4:Y:S01]  /*1c8d0*/  LDL R78, [R1+0xf18] ;  /* 0x000f1800014e7983 */ /* 0x000f220000100800 */
[----:B--2---:R-:W-:-:S03]  /*1c8e0*/  IADD3.X R113, R71, UR37, RZ, P4, !PT ;  /* 0x0000002547717c10 */ /* 0x004fc6000a7fe4ff */
[----:B------:R-:W2:Y:S01]  /*1c8f0*/  LDL R71, [R1+0xf04] ;  /* 0x000f040001477983 */ /* 0x000ea20000100800 */
[----:B---3--:R-:W-:-:S03]  /*1c900*/  IADD3 R106, P4, R5, UR4, RZ ;  /* 0x00000004056a7c10 */ /* 0x008fc6000ff9e0ff */
[----:B------:R-:W3:Y:S01]  /*1c910*/  LDL R5, [R1+0xef4] ;  /* 0x000ef40001057983 */ /* 0x000ee20000100800 */
[----:B------:R-:W-:-:S03]  /*1c920*/  IADD3.X R109, R4, UR37, RZ, P2, !PT ;  /* 0x00000025046d7c10 */ /* 0x000fc600097fe4ff */
[----:B------:R-:W3:Y:S01]  /*1c930*/  LDL R4, [R1+0xf10] ;  /* 0x000f100001047983 */ /* 0x000ee20000100800 */
[----:B----4-:R-:W-:-:S03]  /*1c940*/  IADD3.X R89, R75, UR37, RZ, P3, !PT ;  /* 0x000000254b597c10 */ /* 0x010fc60009ffe4ff */
[----:B------:R-:W4:Y:S01]  /*1c950*/  LDL R75, [R1+0xf0c] ;  /* 0x000f0c00014b7983 */ /* 0x000f220000100800 */
[----:B------:R-:W-:-:S03]  /*1c960*/  IADD3 R104, P2, R77, UR4, RZ ;  /* 0x000000044d687c10 */ /* 0x000fc6000ff5e0ff */
[----:B------:R-:W4:Y:S04]  /*1c970*/  LDL R77, [R1+0xf20] ;  /* 0x000f2000014d7983 */ /* 0x000f280000100800 */
[----:B------:R0:W-:Y:S02]  /*1c980*/  STL.64 [R1+0x4a0], R88 ;  /* 0x0004a05801007387 */ /* 0x0001e40000100a00 */
[----:B0-----:R-:W-:Y:S02]  /*1c990*/  IADD3 R88, P3, R70, UR4, RZ ;  /* 0x0000000446587c10 */ /* 0x001fe4000ff7e0ff */
[----:B------:R-:W4:Y:S01]  /*1c9a0*/  LDL R70, [R1+0xf28] ;  /* 0x000f280001467983 */ /* 0x000f220000100800 */
[----:B------:R-:W-:-:S03]  /*1c9b0*/  IADD3.X R107, R3, UR37, RZ, P4, !PT ;  /* 0x00000025036b7c10 */ /* 0x000fc6000a7fe4ff */
[----:B------:R-:W4:Y:S01]  /*1c9c0*/  LDL R3, [R1+0xf14] ;  /* 0x000f140001037983 */ /* 0x000f220000100800 */
[----:B------:R-:W-:-:S03]  /*1c9d0*/  IADD3.X R89, R2, UR37, RZ, P3, !PT ;  /* 0x0000002502597c10 */ /* 0x000fc60009ffe4ff */
[----:B------:R-:W4:Y:S01]  /*1c9e0*/  LDL R2, [R1+0xf1c] ;  /* 0x000f1c0001027983 */ /* 0x000f220000100800 */
[----:B------:R-:W-:Y:S02]  /*1c9f0*/  IADD3 R102, P4, R76, UR4, RZ ;  /* 0x000000044c667c10 */ /* 0x000fe4000ff9e0ff */
[----:B------:R-:W-:Y:S01]  /*1ca00*/  IADD3.X R105, R74, UR37, RZ, P2, !PT ;  /* 0x000000254a697c10 */ /* 0x000fe200097fe4ff */
[----:B------:R-:W4:Y:S01]  /*1ca10*/  LDL R76, [R1+0xf38] ;  /* 0x000f3800014c7983 */ /* 0x000f220000100800 */
[----:B------:R-:W-:-:S03]  /*1ca20*/  IADD3 R100, P2, R72, UR4, RZ ;  /* 0x0000000448647c10 */ /* 0x000fc6000ff5e0ff */
[----:B------:R-:W4:Y:S04]  /*1ca30*/  LDL R74, [R1+0xf30] ;  /* 0x000f3000014a7983 */ /* 0x000f280000100800 */
[----:B------:R-:W-:Y:S04]  /*1ca40*/  STL.64 [R1+0x488], R88 ;  /* 0x0004885801007387 */ /* 0x000fe80000100a00 */
[----:B------:R-:W4:Y:S01]  /*1ca50*/  LDL R72, [R1+0xf24] ;  /* 0x000f240001487983 */ /* 0x000f220000100800 */
[----:B------:R-:W-:Y:S02]  /*1ca60*/  IADD3 R84, P3, R84, UR4, RZ ;  /* 0x0000000454547c10 */ /* 0x000fe4000ff7e0ff */
[----:B------:R-:W-:-:S02]  /*1ca70*/  IADD3.X R103, R86, UR37, RZ, P4, !PT ;  /* 0x0000002556677c10 */ /* 0x000fc4000a7fe4ff */
[----:B------:R-:W-:Y:S02]  /*1ca80*/  IADD3.X R101, R80, UR37, RZ, P2, !PT ;  /* 0x0000002550657c10 */ /* 0x000fe400097fe4ff */
[----:B------:R-:W4:Y:S01]  /*1ca90*/  LDL R80, [R1+0xf40] ;  /* 0x000f400001507983 */ /* 0x000f220000100800 */
[----:B------:R-:W-:-:S03]  /*1caa0*/  IADD3 R96, P2, R79, UR4, RZ ;  /* 0x000000044f607c10 */ /* 0x000fc6000ff5e0ff */
[----:B------:R-:W4:Y:S01]  /*1cab0*/  LDL R79, [R1+0xf2c] ;  /* 0x000f2c00014f7983 */ /* 0x000f220000100800 */
[----:B------:R-:W-:Y:S02]  /*1cac0*/  IADD3 R98, P4, R83, UR4, RZ ;  /* 0x0000000453627c10 */ /* 0x000fe4000ff9e0ff */
[----:B------:R-:W-:Y:S02]  /*1cad0*/  IADD3.X R85, R73, UR37, RZ, P3, !PT ;  /* 0x0000002549557c10 */ /* 0x000fe40009ffe4ff */
[----:B------:R-:W4:Y:S01]  /*1cae0*/  LDL R73, [R1+0xf48] ;  /* 0x000f480001497983 */ /* 0x000f220000100800 */
[----:B------:R-:W-:-:S03]  /*1caf0*/  IADD3 R82, P3, R82, UR4, RZ ;  /* 0x0000000452527c10 */ /* 0x000fc6000ff7e0ff */
[----:B------:R-:W-:Y:S01]  /*1cb00*/  STL.64 [R1+0x470], R84 ;  /* 0x0004705401007387 */ /* 0x000fe20000100a00 */
[----:B------:R-:W-:Y:S02]  /*1cb10*/  IADD3.X R97, R81, UR37, RZ, P2, !PT ;  /* 0x0000002551617c10 */ /* 0x000fe400097fe4ff */
[----:B------:R-:W-:Y:S02]  /*1cb20*/  IADD3 R86, P2, R78, UR4, RZ ;  /* 0x000000044e567c10 */ /* 0x000fe4000ff5e0ff */
[----:B------:R-:W4:Y:S01]  /*1cb30*/  LDL R78, [R1+0xf50] ;  /* 0x000f5000014e7983 */ /* 0x000f220000100800 */
[----:B--2---:R-:W-:-:S03]  /*1cb40*/  IADD3.X R83, R71, UR37, RZ, P3, !PT ;  /* 0x0000002547537c10 */ /* 0x004fc60009ffe4ff */
[----:B------:R-:W2:Y:S01]  /*1cb50*/  LDL R71, [R1+0xf34] ;  /* 0x000f340001477983 */ /* 0x000ea20000100800 */
[----:B---3--:R-:W-:Y:S02]  /*1cb60*/  IADD3.X R99, R5, UR37, RZ, P4, !PT ;  /* 0x0000002505637c10 */ /* 0x008fe4000a7fe4ff */
[----:B------:R-:W-:Y:S01]  /*1cb70*/  IADD3 R4, P4, R4, UR4, RZ ;  /* 0x0000000404047c10 */ /* 0x000fe2000ff9e0ff */
[----:B------:R-:W-:Y:S03]  /*1cb80*/  STL.64 [R1+0x458], R82 ;  /* 0x0004585201007387 */ /* 0x000fe60000100a00 */
[----:B----4-:R-:W-:-:S05]  /*1cb90*/  IADD3.X R5, R75, UR37, RZ, P4, !PT ;  /* 0x000000254b057c10 */ /* 0x010fca000a7fe4ff */
[----:B------:R0:W-:Y:S04]  /*1cba0*/  STL.64 [R1+0x450], R4 ;  /* 0x0004500401007387 */ /* 0x0001e80000100a00 */
[----:B0-----:R-:W3:Y:S04]  /*1cbb0*/  LDL R5, [R1+0xf3c] ;  /* 0x000f3c0001057983 */ /* 0x001ee80000100800 */
[----:B------:R-:W4:Y:S01]  /*1cbc0*/  LDL R4, [R1+0xf58] ;  /* 0x000f580001047983 */ /* 0x000f220000100800 */
[----:B------:R-:W-:Y:S02]  /*1cbd0*/  IADD3 R84, P3, R77, UR4, RZ ;  /* 0x000000044d547c10 */ /* 0x000fe4000ff7e0ff */
[----:B------:R-:W-:-:S02]  /*1cbe0*/  IADD3 R82, P4, R70, UR4, RZ ;  /* 0x0000000446527c10 */ /* 0x000fc4000ff9e0ff */
[----:B------:R-:W4:Y:S01]  /*1cbf0*/  LDL R70, [R1+0xf60] ;  /* 0x000f600001467983 */ /* 0x000f220000100800 */
[----:B------:R-:W-:-:S03]  /*1cc00*/  IADD3.X R87, R3, UR37, RZ, P2, !PT ;  /* 0x0000002503577c10 */ /* 0x000fc600097fe4ff */
[----:B------:R-:W4:Y:S04]  /*1cc10*/  LDL R3, [R1+0xf44] ;  /* 0x000f440001037983 */ /* 0x000f280000100800 */
[----:B------:R0:W-:Y:S04]  /*1cc20*/  STL.64 [R1+0x448], R86 ;  /* 0x0004485601007387 */ /* 0x0001e80000100a00 */
[----:B------:R-:W4:Y:S01]  /*1cc30*/  LDL R77, [R1+0xf68] ;  /* 0x000f6800014d7983 */ /* 0x000f220000100800 */
[----:B------:R-:W-:-:S03]  /*1cc40*/  IADD3.X R85, R2, UR37, RZ, P3, !PT ;  /* 0x0000002502557c10 */ /* 0x000fc60009ffe4ff */
[----:B------:R-:W4:Y:S04]  /*1cc50*/  LDL R2, [R1+0xf4c] ;  /* 0x000f4c0001027983 */ /* 0x000f280000100800 */
[----:B------:R-:W-:Y:S01]  /*1cc60*/  STL.64 [R1+0x440], R84 ;  /* 0x0004405401007387 */ /* 0x000fe20000100a00 */
[----:B------:R-:W-:Y:S02]  /*1cc70*/  IADD3 R74, P2, R74, UR4, RZ ;  /* 0x000000044a4a7c10 */ /* 0x000fe4000ff5e0ff */
[----:B------:R-:W-:Y:S02]  /*1cc80*/  IADD3.X R83, R72, UR37, RZ, P4, !PT ;  /* 0x0000002548537c10 */ /* 0x000fe4000a7fe4ff */
[----:B------:R-:W4:Y:S01]  /*1cc90*/  LDL R72, [R1+0xf54] ;  /* 0x000f540001487983 */ /* 0x000f220000100800 */
[----:B0-----:R-:W-:-:S03]  /*1cca0*/  IADD3 R86, P3, R76, UR4, RZ ;  /* 0x000000044c567c10 */ /* 0x001fc6000ff7e0ff */
[----:B------:R-:W4:Y:S04]  /*1ccb0*/  LDL R76, [R1+0xf70] ;  /* 0x000f7000014c7983 */ /* 0x000f280000100800 */
[----:B------:R-:W-:Y:S01]  /*1ccc0*/  STL.64 [R1+0x438], R82 ;  /* 0x0004385201007387 */ /* 0x000fe20000100a00 */
[----:B------:R-:W-:-:S05]  /*1ccd0*/  IADD3.X R75, R79, UR37, RZ, P2, !PT ;  /* 0x000000254f4b7c10 */ /* 0x000fca00097fe4ff */
[----:B------:R0:W-:Y:S04]  /*1cce0*/  STL.64 [R1+0x430], R74 ;  /* 0x0004304a01007387 */ /* 0x0001e80000100a00 */
[----:B------:R-:W4:Y:S04]  /*1ccf0*/  LDL R81, [R1+0xf64] ;  /* 0x000f640001517983 */ /* 0x000f280000100800 */
[----:B0-----:R-:W4:Y:S01]  /*1cd00*/  LDL R75, [R1+0xf5c] ;  /* 0x000f5c00014b7983 */ /* 0x001f220000100800 */
[----:B------:R-:W-:Y:S02]  /*1cd10*/  IADD3 R84, P4, R80, UR4, RZ ;  /* 0x0000000450547c10 */ /* 0x000fe4000ff9e0ff */
[----:B------:R-:W-:Y:S01]  /*1cd20*/  IADD3 R82, P2, R73, UR4, RZ ;  /* 0x0000000449527c10 */ /* 0x000fe2000ff5e0ff */
[----:B------:R-:W4:Y:S04]  /*1cd30*/  LDL R74, [R1+0xf78] ;  /* 0x000f7800014a7983 */ /* 0x000f280000100800 */
[----:B------:R-:W4:Y:S01]  /*1cd40*/  LDL R73, [R1+0xf80] ;  /* 0x000f800001497983 */ /* 0x000f220000100800 */
[----:B--2---:R-:W-:-:S03]  /*1cd50*/  IADD3.X R87, R71, UR37, RZ, P3, !PT ;  /* 0x0000002547577c10 */ /* 0x004fc60009ffe4ff */
[----:B------:R-:W2:Y:S04]  /*1cd60*/  LDL R71, [R1+0xf6c] ;  /* 0x000f6c0001477983 */ /* 0x000ea80000100800 */
[----:B------:R-:W-:Y:S04]  /*1cd70*/  STL.64 [R1+0x428], R86 ;  /* 0x0004285601007387 */ /* 0x000fe80000100a00 */
[----:B------:R-:W2:Y:S01]  /*1cd80*/  LDL R80, [R1+0xf88] ;  /* 0x000f880001507983 */ /* 0x000ea20000100800 */
[----:B------:R-:W-:Y:S02]  /*1cd90*/  IADD3 R78, P3, R78, UR4, RZ ;  /* 0x000000044e4e7c10 */ /* 0x000fe4000ff7e0ff */
[----:B---3--:R-:W-:-:S02]  /*1cda0*/  IADD3.X R85, R5, UR37, RZ, P4, !PT ;  /* 0x0000002505557c10 */ /* 0x008fc4000a7fe4ff */
[----:B------:R-:W3:Y:S04]  /*1cdb0*/  LDL R5, [R1+0xf74] ;  /* 0x000f740001057983 */ /* 0x000ee80000100800 */
[----:B------:R4:W-:Y:S02]  /*1cdc0*/  STL.64 [R1+0x420], R84 ;  /* 0x0004205401007387 */ /* 0x0009e40000100a00 */
[----:B----4-:R-:W-:Y:S02]  /*1cdd0*/  IADD3 R84, P4, R4, UR4, RZ ;  /* 0x0000000404547c10 */ /* 0x010fe4000ff9e0ff */
[----:B------:R-:W4:Y:S01]  /*1cde0*/  LDL R4, [R1+0xf90] ;  /* 0x000f900001047983 */ /* 0x000f220000100800 */
[----:B------:R-:W-:-:S03]  /*1cdf0*/  IADD3.X R83, R3, UR37, RZ, P2, !PT ;  /* 0x0000002503537c10 */ /* 0x000fc600097fe4ff */
[----:B------:R-:W4:Y:S04]  /*1ce00*/  LDL R3, [R1+0xf7c] ;  /* 0x000f7c0001037983 */ /* 0x000f280000100800 */
[----:B------:R0:W-:Y:S01]  /*1ce10*/  STL.64 [R1+0x418], R82 ;  /* 0x0004185201007387 */ /* 0x0001e20000100a00 */
[----:B------:R-:W-:-:S03]  /*1ce20*/  IADD3.X R79, R2, UR37, RZ, P3, !PT ;  /* 0x00000025024f7c10 */ /* 0x000fc60009ffe4ff */
[----:B------:R-:W4:Y:S01]  /*1ce30*/  LDL R2, [R1+0xf84] ;  /* 0x000f840001027983 */ /* 0x000f220000100800 */
[----:B0-----:R-:W-:-:S03]  /*1ce40*/  IADD3 R82, P2, R70, UR4, RZ ;  /* 0x0000000446527c10 */ /* 0x001fc6000ff5e0ff */
[----:B------:R-:W4:Y:S04]  /*1ce50*/  LDL R70, [R1+0xf98] ;  /* 0x000f980001467983 */ /* 0x000f280000100800 */
[----:B------:R0:W-:Y:S01]  /*1ce60*/  STL.64 [R1+0x410], R78 ;  /* 0x0004104e01007387 */ /* 0x0001e20000100a00 */
[----:B------:R-:W-:-:S03]  /*1ce70*/  IADD3.X R85, R72, UR37, RZ, P4, !PT ;  /* 0x0000002548557c10 */ /* 0x000fc6000a7fe4ff */
[----:B------:R-:W4:Y:S01]  /*1ce80*/  LDL R72, [R1+0xf8c] ;  /* 0x000f8c0001487983 */ /* 0x000f220000100800 */
[----:B------:R-:W-:Y:S02]  /*1ce90*/  IADD3 R86, P4, R76, UR4, RZ ;  /* 0x000000044c567c10 */ /* 0x000fe4000ff9e0ff */
[----:B0-----:R-:W-:Y:S02]  /*1cea0*/  IADD3 R78, P3, R77, UR4, RZ ;  /* 0x000000044d4e7c10 */ /* 0x001fe4000ff7e0ff */
[----:B------:R-:W4:Y:S04]  /*1ceb0*/  LDL R77, [R1+0xfa0] ;  /* 0x000fa000014d7983 */ /* 0x000f280000100800 */
[----:B------:R0:W-:Y:S04]  /*1cec0*/  STL.64 [R1+0x408], R84 ;  /* 0x0004085401007387 */ /* 0x0001e80000100a00 */
[----:B------:R-:W4:Y:S01]  /*1ced0*/  LDL R76, [R1+0xf94] ;  /* 0x000f9400014c7983 */ /* 0x000f220000100800 */
[----:B------:R-:W-:-:S02]  /*1cee0*/  IADD3.X R79, R81, UR37, RZ, P3, !PT ;  /* 0x00000025514f7c10 */ /* 0x000fc40009ffe4ff */
[----:B------:R-:W-:-:S05]  /*1cef0*/  IADD3.X R83, R75, UR37, RZ, P2, !PT ;  /* 0x000000254b537c10 */ /* 0x000fca00097fe4ff */
[----:B------:R1:W-:Y:S04]  /*1cf00*/  STL.64 [R1+0x400], R82 ;  /* 0x0004005201007387 */ /* 0x0003e80000100a00 */
[----:B0-----:R-:W4:Y:S01]  /*1cf10*/  LDL R84, [R1+0xf9c] ;  /* 0x000f9c0001547983 */ /* 0x001f220000100800 */
[----:B------:R-:W-:-:S03]  /*1cf20*/  IADD3 R74, P2, R74, UR4, RZ ;  /* 0x000000044a4a7c10 */ /* 0x000fc6000ff5e0ff */
[----:B-1----:R-:W4:Y:S04]  /*1cf30*/  LDL R82, [R1+0xfa8] ;  /* 0x000fa80001527983 */ /* 0x002f280000100800 */
[----:B------:R0:W-:Y:S02]  /*1cf40*/  STL.64 [R1+0x3f8], R78 ;  /* 0x0003f84e01007387 */ /* 0x0001e40000100a00 */
[----:B0-----:R-:W-:Y:S02]  /*1cf50*/  IADD3 R78, P3, R73, UR4, RZ ;  /* 0x00000004494e7c10 */ /* 0x001fe4000ff7e0ff */
[----:B------:R-:W4:Y:S01]  /*1cf60*/  LDL R73, [R1+0xfb0] ;  /* 0x000fb00001497983 */ /* 0x000f220000100800 */
[----:B--2---:R-:W-:-:S03]  /*1cf70*/  IADD3.X R87, R71, UR37, RZ, P4, !PT ;  /* 0x0000002547577c10 */ /* 0x004fc6000a7fe4ff */
[----:B------:R-:W2:Y:S04]  /*1cf80*/  LDL R71, [R1+0xfa4] ;  /* 0x000fa40001477983 */ /* 0x000ea80000100800 */
[----:B------:R-:W-:Y:S01]  /*1cf90*/  STL.64 [R1+0x3f0], R86 ;  /* 0x0003f05601007387 */ /* 0x000fe20000100a00 */
[----:B------:R-:W-:Y:S02]  /*1cfa0*/  IADD3 R80, P4, R80, UR4, RZ ;  /* 0x0000000450507c10 */ /* 0x000fe4000ff9e0ff */
[----:B---3--:R-:W-:Y:S02]  /*1cfb0*/  IADD3.X R75, R5, UR37, RZ, P2, !PT ;  /* 0x00000025054b7c10 */ /* 0x008fe400097fe4ff */
[----:B------:R-:W3:Y:S04]  /*1cfc0*/  LDL R5, [R1+0xfac] ;  /* 0x000fac0001057983 */ /* 0x000ee80000100800 */
[----:B------:R4:W-:Y:S02]  /*1cfd0*/  STL.64 [R1+0x3e8], R74 ;  /* 0x0003e84a01007387 */ /* 0x0009e40000100a00 */
[----:B----4-:R-:W-:-:S02]  /*1cfe0*/  IADD3 R74, P2, R4, UR4, RZ ;  /* 0x00000004044a7c10 */ /* 0x010fc4000ff5e0ff */
        /* <DEDUP_REMOVED lines=10> */
[----:B------:R-:W4:Y:S04]  /*1d090*/  LDL R72, [R1+0xfc8] ;  /* 0x000fc80001487983 */ /* 0x000f280000100800 */
[----:B------:R1:W-:Y:S01]  /*1d0a0*/  STL.64 [R1+0x3d0], R74 ;  /* 0x0003d04a01007387 */ /* 0x0003e20000100a00 */
[----:B0-----:R-:W-:-:S03]  /*1d0b0*/  IADD3 R80, P4, R77, UR4, RZ ;  /* 0x000000044d507c10 */ /* 0x001fc6000ff9e0ff */
[----:B------:R-:W4:Y:S04]  /*1d0c0*/  LDL R77, [R1+0xfcc] ;  /* 0x000fcc00014d7983 */ /* 0x000f280000100800 */
[----:B-1----:R-:W4:Y:S01]  /*1d0d0*/  LDL R75, [R1+0xfc4] ;  /* 0x000fc400014b7983 */ /* 0x002f220000100800 */
[----:B------:R-:W-:-:S03]  /*1d0e0*/  IADD3.X R79, R76, UR37, RZ, P3, !PT ;  /* 0x000000254c4f7c10 */ /* 0x000fc60009ffe4ff */
[----:B------:R-:W4:Y:S04]  /*1d0f0*/  LDL R74, [R1+0xfd0] ;  /* 0x000fd000014a7983 */ /* 0x000f280000100800 */
[----:B------:R-:W4:Y:S04]  /*1d100*/  LDL R76, [R1+0xfd8] ;  /* 0x000fd800014c7983 */ /* 0x000f280000100800 */
[----:B------:R0:W-:Y:S04]  /*1d110*/  STL.64 [R1+0x3c8], R78 ;  /* 0x0003c84e01007387 */ /* 0x0001e80000100a00 */
[----:B0-----:R-:W4:Y:S04]  /*1d120*/  LDL R79, [R1+0xfd4] ;  /* 0x000fd400014f7983 */ /* 0x001f280000100800 */
[----:B------:R-:W4:Y:S01]  /*1d130*/  LDL R78, [R1+0xfe0] ;  /* 0x000fe000014e7983 */ /* 0x000f220000100800 */
[----:B------:R-:W-:-:S02]  /*1d140*/  IADD3.X R81, R84, UR37, RZ, P4, !PT ;  /* 0x0000002554517c10 */ /* 0x000fc4000a7fe4ff */
[----:B------:R-:W-:-:S03]  /*1d150*/  IADD3 R82, P3, R82, UR4, RZ ;  /* 0x0000000452527c10 */ /* 0x000fc6000ff7e0ff */
[----:B------:R0:W-:Y:S04]  /*1d160*/  STL.64 [R1+0x3c0], R80 ;  /* 0x0003c05001007387 */ /* 0x0001e80000100a00 */
[----:B0-----:R-:W4:Y:S04]  /*1d170*/  LDL R81, [R1+0xfdc] ;  /* 0x000fdc0001517983 */ /* 0x001f280000100800 */
[----:B------:R-:W4:Y:S01]  /*1d180*/  LDL R80, [R1+0xfe8] ;  /* 0x000fe80001507983 */ /* 0x000f220000100800 */
[----:B------:R-:W-:Y:S02]  /*1d190*/  IADD3 R86, P4, R73, UR4, RZ ;  /* 0x0000000449567c10 */ /* 0x000fe4000ff9e0ff */
[----:B------:R-:W-:-:S02]  /*1d1a0*/  ISETP.GT.U32.AND P2, PT, R111, R15, PT ;  /* 0x0000000f6f00720c */ /* 0x000fc40003f44070 */
[----:B--2---:R-:W-:-:S05]  /*1d1b0*/  IADD3.X R83, R71, UR37, RZ, P3, !PT ;  /* 0x0000002547537c10 */ /* 0x004fca0009ffe4ff */
[----:B------:R0:W-:Y:S04]  /*1d1c0*/  STL.64 [R1+0x3b8], R82 ;  /* 0x0003b85201007387 */ /* 0x0001e80000100a00 */
[----:B------:R-:W2:Y:S04]  /*1d1d0*/  LDL R85, [R1+0xfec] ;  /* 0x000fec0001557983 */ /* 0x000ea80000100800 */
[----:B------:R-:W2:Y:S04]  /*1d1e0*/  LDL R84, [R1+0xff8] ;  /* 0x000ff80001547983 */ /* 0x000ea80000100800 */
[----:B0-----:R-:W2:Y:S04]  /*1d1f0*/  LDL R83, [R1+0xfe4] ;  /* 0x000fe40001537983 */ /* 0x001ea80000100800 */
[----:B------:R-:W2:Y:S01]  /*1d200*/  LDL R82, [R1+0xff0] ;  /* 0x000ff00001527983 */ /* 0x000ea20000100800 */
[----:B---3--:R-:W-:-:S03]  /*1d210*/  IADD3.X R87, R5, UR37, RZ, P4, !PT ;  /* 0x0000002505577c10 */ /* 0x008fc6000a7fe4ff */
[----:B------:R-:W3:Y:S04]  /*1d220*/  LDL R5, [R1+0xff4] ;  /* 0x000ff40001057983 */ /* 0x000ee80000100800 */
[----:B------:R4:W-:Y:S02]  /*1d230*/  STL.64 [R1+0x6c8], R86 ;  /* 0x0006c85601007387 */ /* 0x0009e40000100a00 */
[----:B----4-:R-:W-:Y:S02]  /*1d240*/  IADD3 R86, P4, R4, UR4, RZ ;  /* 0x0000000404567c10 */ /* 0x010fe4000ff9e0ff */
[----:B------:R-:W4:Y:S02]  /*1d250*/  LDL R4, [R1+0x1000] ;  /* 0x0010000001047983 */ /* 0x000f240000100800 */
[----:B------:R-:W-:-:S02]  /*1d260*/  IADD3.X R87, R3, UR37, RZ, P4, !PT ;  /* 0x0000002503577c10 */ /* 0x000fc4000a7fe4ff */
[----:B------:R-:W4:Y:S04]  /*1d270*/  LDL R3, [R1+0xffc] ;  /* 0x000ffc0001037983 */ /* 0x000f280000100800 */
[----:B------:R4:W-:Y:S04]  /*1d280*/  STL.64 [R1+0x6c0], R86 ;  /* 0x0006c05601007387 */ /* 0x0009e80000100a00 */
[----:B------:R-:W4:Y:S04]  /*1d290*/  LDL R91, [R1+0x1004] ;  /* 0x00100400015b7983 */ /* 0x000f280000100800 */
[----:B------:R-:W4:Y:S01]  /*1d2a0*/  LDL R90, [R1+0x1010] ;  /* 0x00101000015a7983 */ /* 0x000f220000100800 */
[----:B------:R-:W-:-:S03]  /*1d2b0*/  IADD3 R70, P4, R70, UR4, RZ ;  /* 0x0000000446467c10 */ /* 0x000fc6000ff9e0ff */
[----:B------:R-:W4:Y:S01]  /*1d2c0*/  LDL R93, [R1+0x100c] ;  /* 0x00100c00015d7983 */ /* 0x000f220000100800 */
[----:B------:R-:W-:-:S03]  /*1d2d0*/  IADD3.X R71, R2, UR37, RZ, P4, !PT ;  /* 0x0000002502477c10 */ /* 0x000fc6000a7fe4ff */
[----:B------:R-:W4:Y:S04]  /*1d2e0*/  LDL R92, [R1+0x1018] ;  /* 0x00101800015c7983 */ /* 0x000f280000100800 */
[----:B------:R-:W4:Y:S04]  /*1d2f0*/  LDL R2, [R1+0x1008] ;  /* 0x0010080001027983 */ /* 0x000f280000100800 */
[----:B------:R-:W4:Y:S04]  /*1d300*/  LDL R95, [R1+0x1014] ;  /* 0x00101400015f7983 */ /* 0x000f280000100800 */
[----:B------:R-:W4:Y:S04]  /*1d310*/  LDL R94, [R1+0x1020] ;  /* 0x00102000015e7983 */ /* 0x000f280000100800 */
[----:B------:R-:W4:Y:S04]  /*1d320*/  LDL R117, [R1+0x101c] ;  /* 0x00101c0001757983 */ /* 0x000f280000100800 */
[----:B------:R-:W4:Y:S04]  /*1d330*/  LDL R116, [R1+0x1028] ;  /* 0x0010280001747983 */ /* 0x000f280000100800 */
[----:B------:R-:W4:Y:S04]  /*1d340*/  LDL R115, [R1+0x1024] ;  /* 0x0010240001737983 */ /* 0x000f280000100800 */
[----:B------:R-:W4:Y:S04]  /*1d350*/  LDL R114, [R1+0x1030] ;  /* 0x0010300001727983 */ /* 0x000f280000100800 */
[----:B------:R-:W4:Y:S01]  /*1d360*/  LDL R111, [R1+0x102c] ;  /* 0x00102c00016f7983 */ /* 0x000f220000100800 */
[----:B------:R-:W-:-:S02]  /*1d370*/  IADD3 R72, P4, R72, UR4, RZ ;  /* 0x0000000448487c10 */ /* 0x000fc4000ff9e0ff */
[----:B------:R-:W-:Y:S01]  /*1d380*/  ISETP.GT.U32.AND P3, PT, R110, R15, PT ;  /* 0x0000000f6e00720c */ /* 0x000fe20003f64070 */
[----:B------:R-:W4:Y:S01]  /*1d390*/  LDL R130, [R1+0x1044] ;  /* 0x0010440001827983 */ /* 0x000f220000100800 */
[----:B------:R-:W-:Y:S02]  /*1d3a0*/  IADD3.X R73, R75, UR37, RZ, P4, !PT ;  /* 0x000000254b497c10 */ /* 0x000fe4000a7fe4ff */
[----:B------:R-:W-:Y:S01]  /*1d3b0*/  IADD3 R74, P4, R74, UR4, RZ ;  /* 0x000000044a4a7c10 */ /* 0x000fe2000ff9e0ff */
[----:B------:R-:W4:Y:S03]  /*1d3c0*/  LDL R110, [R1+0x1038] ;  /* 0x00103800016e7983 */ /* 0x000f260000100800 */
[----:B------:R-:W-:Y:S01]  /*1d3d0*/  IADD3.X R75, R77, UR37, RZ, P4, !PT ;  /* 0x000000254d4b7c10 */ /* 0x000fe2000a7fe4ff */
[----:B------:R-:W4:Y:S01]  /*1d3e0*/  LDL R127, [R1+0x1050] ;  /* 0x00105000017f7983 */ /* 0x000f220000100800 */
[----:B------:R-:W-:-:S03]  /*1d3f0*/  IADD3 R76, P4, R76, UR4, RZ ;  /* 0x000000044c4c7c10 */ /* 0x000fc6000ff9e0ff */
[----:B------:R-:W4:Y:S01]  /*1d400*/  LDL R126, [R1+0x104c] ;  /* 0x00104c00017e7983 */ /* 0x000f220000100800 */
[----:B------:R-:W-:Y:S02]  /*1d410*/  IADD3.X R77, R79, UR37, RZ, P4, !PT ;  /* 0x000000254f4d7c10 */ /* 0x000fe4000a7fe4ff */
[----:B------:R-:W-:Y:S01]  /*1d420*/  IADD3 R78, P4, R78, UR4, RZ ;  /* 0x000000044e4e7c10 */ /* 0x000fe2000ff9e0ff */
        /* <DEDUP_REMOVED lines=8> */
[----:B------:R-:W-:-:S02]  /*1d4b0*/  IADD3.X R79, R81, UR37, RZ, P4, !PT ;  /* 0x00000025514f7c10 */ /* 0x000fc4000a7fe4ff */
[----:B------:R-:W-:-:S04]  /*1d4c0*/  IADD3 R80, P4, R80, UR4, RZ ;  /* 0x0000000450507c10 */ /* 0x000fc8000ff9e0ff */
[----:B--2---:R-:W-:Y:S02]  /*1d4d0*/  IADD3.X R81, R83, UR37, RZ, P4, !PT ;  /* 0x0000002553517c10 */ /* 0x004fe4000a7fe4ff */
[----:B------:R-:W-:-:S04]  /*1d4e0*/  IADD3 R82, P4, R82, UR4, RZ ;  /* 0x0000000452527c10 */ /* 0x000fc8000ff9e0ff */
[----:B------:R-:W-:Y:S02]  /*1d4f0*/  IADD3.X R83, R85, UR37, RZ, P4, !PT ;  /* 0x0000002555537c10 */ /* 0x000fe4000a7fe4ff */
[----:B------:R-:W-:-:S04]  /*1d500*/  IADD3 R84, P4, R84, UR4, RZ ;  /* 0x0000000454547c10 */ /* 0x000fc8000ff9e0ff */
[----:B---3--:R-:W-:Y:S02]  /*1d510*/  IADD3.X R85, R5, UR37, RZ, P4, !PT ;  /* 0x0000002505557c10 */ /* 0x008fe4000a7fe4ff */
[----:B------:R-:W2:Y:S01]  /*1d520*/  LDL R5, [R1+0x1034] ;  /* 0x0010340001057983 */ /* 0x000ea20000100800 */
[----:B----4-:R-:W-:-:S03]  /*1d530*/  IADD3 R86, P4, R4, UR4, RZ ;  /* 0x0000000404567c10 */ /* 0x010fc6000ff9e0ff */
[----:B------:R-:W3:Y:S01]  /*1d540*/  LDL R4, [R1+0x1040] ;  /* 0x0010400001047983 */ /* 0x000ee20000100800 */
[----:B------:R-:W-:-:S03]  /*1d550*/  IADD3.X R87, R3, UR37, RZ, P4, !PT ;  /* 0x0000002503577c10 */ /* 0x000fc6000a7fe4ff */
[----:B------:R-:W4:Y:S01]  /*1d560*/  LDL R3, [R1+0x103c] ;  /* 0x00103c0001037983 */ /* 0x000f220000100800 */
[----:B------:R-:W-:-:S03]  /*1d570*/  IADD3 R88, P4, R2, UR4, RZ ;  /* 0x0000000402587c10 */ /* 0x000fc6000ff9e0ff */
[----:B------:R-:W4:Y:S01]  /*1d580*/  LDL R2, [R1+0x1048] ;  /* 0x0010480001027983 */ /* 0x000f220000100800 */
[----:B------:R-:W-:Y:S02]  /*1d590*/  IADD3.X R89, R91, UR37, RZ, P4, !PT ;  /* 0x000000255b597c10 */ /* 0x000fe4000a7fe4ff */
[----:B------:R-:W-:-:S04]  /*1d5a0*/  IADD3 R90, P4, R90, UR4, RZ ;  /* 0x000000045a5a7c10 */ /* 0x000fc8000ff9e0ff */
[----:B------:R-:W-:Y:S02]  /*1d5b0*/  IADD3.X R91, R93, UR37, RZ, P4, !PT ;  /* 0x000000255d5b7c10 */ /* 0x000fe4000a7fe4ff */
[----:B------:R-:W-:-:S04]  /*1d5c0*/  IADD3 R92, P4, R92, UR4, RZ ;  /* 0x000000045c5c7c10 */ /* 0x000fc8000ff9e0ff */
[----:B------:R-:W-:Y:S02]  /*1d5d0*/  IADD3.X R93, R95, UR37, RZ, P4, !PT ;  /* 0x000000255f5d7c10 */ /* 0x000fe4000a7fe4ff */
[----:B------:R-:W-:-:S04]  /*1d5e0*/  IADD3 R94, P4, R94, UR4, RZ ;  /* 0x000000045e5e7c10 */ /* 0x000fc8000ff9e0ff */
[----:B------:R-:W-:Y:S02]  /*1d5f0*/  IADD3.X R95, R117, UR37, RZ, P4, !PT ;  /* 0x00000025755f7c10 */ /* 0x000fe4000a7fe4ff */
        /* <DEDUP_REMOVED lines=9> */
[----:B------:R-:W-:-:S03]  /*1d690*/  IADD3 R214, P4, R110, UR4, RZ ;  /* 0x000000046ed67c10 */ /* 0x000fc6000ff9e0ff */
[----:B------:R-:W4:Y:S01]  /*1d6a0*/  LDL R110, [R1+0x107c] ;  /* 0x00107c00016e7983 */ /* 0x000f220000100800 */
[----:B--2---:R-:W-:Y:S02]  /*1d6b0*/  IADD3.X R215, R5, UR37, RZ, P4, !PT ;  /* 0x0000002505d77c10 */ /* 0x004fe4000a7fe4ff */
[----:B---3--:R-:W-:-:S04]  /*1d6c0*/  IADD3 R4, P4, R4, UR4, RZ ;  /* 0x0000000404047c10 */ /* 0x008fc8000ff9e0ff */
[----:B----4-:R-:W-:Y:S02]  /*1d6d0*/  IADD3.X R5, R3, UR37, RZ, P4, !PT ;  /* 0x0000002503057c10 */ /* 0x010fe4000a7fe4ff */
[----:B------:R-:W-:-:S04]  /*1d6e0*/  IADD3 R2, P4, R2, UR4, RZ ;  /* 0x0000000402027c10 */ /* 0x000fc8000ff9e0ff */
[----:B------:R-:W-:Y:S02]  /*1d6f0*/  IADD3.X R3, R130, UR37, RZ, P4, !PT ;  /* 0x0000002582037c10 */ /* 0x000fe4000a7fe4ff */
[----:B------:R-:W-:Y:S01]  /*1d700*/  IADD3 R150, P4, R127, UR4, RZ ;  /* 0x000000047f967c10 */ /* 0x000fe2000ff9e0ff */
[----:B------:R-:W2:Y:S03]  /*1d710*/  LDL R130, [R1+0x1090] ;  /* 0x0010900001827983 */ /* 0x000ea60000100800 */
[----:B------:R-:W-:Y:S01]  /*1d720*/  IADD3.X R151, R126, UR37, RZ, P4, !PT ;  /* 0x000000257e977c10 */ /* 0x000fe2000a7fe4ff */
[----:B------:R-:W3:Y:S01]  /*1d730*/  LDL R127, [R1+0x108c] ;  /* 0x00108c00017f7983 */ /* 0x000ee20000100800 */
[----:B------:R-:W-:-:S03]  /*1d740*/  IADD3 R148, P4, R125, UR4, RZ ;  /* 0x000000047d947c10 */ /* 0x000fc6000ff9e0ff */
[----:B------:R-:W4:Y:S01]  /*1d750*/  LDL R126, [R1+0x1098] ;  /* 0x00109800017e7983 */ /* 0x000f220000100800 */
[----:B------:R-:W-:Y:S02]  /*1d760*/  IADD3.X R149, R124, UR37, RZ, P4, !PT ;  /* 0x000000257c957c10 */ /* 0x000fe4000a7fe4ff */
[----:B------:R-:W-:Y:S01]  /*1d770*/  IADD3 R146, P4, R123, UR4, RZ ;  /* 0x000000047b927c10 */ /* 0x000fe2000ff9e0ff */
[----:B------:R-:W4:Y:S04]  /*1d780*/  LDL R125, [R1+0x1094] ;  /* 0x00109400017d7983 */ /* 0x000f280000100800 */
[----:B------:R-:W4:Y:S01]  /*1d790*/  LDL R124, [R1+0x10a0] ;  /* 0x0010a000017c7983 */ /* 0x000f220000100800 */
[----:B------:R-:W-:Y:S02]  /*1d7a0*/  IADD3.X R147, R122, UR37, RZ, P4, !PT ;  /* 0x000000257a937c10 */ /* 0x000fe4000a7fe4ff */
[----:B------:R-:W-:Y:S01]  /*1d7b0*/  IADD3 R142, P4, R119, UR4, RZ ;  /* 0x00000004778e7c10 */ /* 0x000fe2000ff9e0ff */
[----:B------:R-:W4:Y:S04]  /*1d7c0*/  LDL R123, [R1+0x109c] ;  /* 0x00109c00017b7983 */ /* 0x000f280000100800 */
[----:B------:R-:W4:Y:S01]  /*1d7d0*/  LDL R122, [R1+0x10a8] ;  /* 0x0010a800017a7983 */ /* 0x000f220000100800 */
[----:B------:R-:W-:-:S02]  /*1d7e0*/  IADD3.X R143, R118, UR37, RZ, P4, !PT ;  /* 0x00000025768f7c10 */ /* 0x000fc4000a7fe4ff */
[----:B------:R-:W-:Y:S01]  /*1d7f0*/  IADD3 R140, P4, R117, UR4, RZ ;  /* 0x00000004758c7c10 */ /* 0x000fe2000ff9e0ff */
[----:B------:R-:W4:Y:S04]  /*1d800*/  LDL R119, [R1+0x10a4] ;  /* 0x0010a40001777983 */ /* 0x000f280000100800 */
[----:B------:R-:W4:Y:S01]  /*1d810*/  LDL R118, [R1+0x10b0] ;  /* 0x0010b00001767983 */ /* 0x000f220000100800 */
[----:B------:R-:W-:Y:S02]  /*1d820*/  IADD3.X R141, R116, UR37, RZ, P4, !PT ;  /* 0x00000025748d7c10 */ /* 0x000fe4000a7fe4ff */
[----:B------:R-:W-:Y:S01]  /*1d830*/  IADD3 R138, P4, R115, UR4, RZ ;  /* 0x00000004738a7c10 */ /* 0x000fe2000ff9e0ff */
[----:B------:R-:W4:Y:S04]  /*1d840*/  LDL R117, [R1+0x10ac] ;  /* 0x0010ac0001757983 */ /* 0x000f280000100800 */
[----:B------:R-:W4:Y:S01]  /*1d850*/  LDL R116, [R1+0x10b8] ;  /* 0x0010b80001747983 */ /* 0x000f220000100800 */
[----:B------:R-:W-:-:S03]  /*1d860*/  IADD3.X R139, R114, UR37, RZ, P4, !PT ;  /* 0x00000025728b7c10 */ /* 0x000fc6000a7fe4ff */
[----:B------:R-:W4:Y:S01]  /*1d870*/  LDL R115, [R1+0x10b4] ;  /* 0x0010b40001737983 */ /* 0x000f220000100800 */
[----:B------:R-:W-:-:S03]  /*1d880*/  IADD3 R134, P4, R111, UR4, RZ ;  /* 0x000000046f867c10 */ /* 0x000fc6000ff9e0ff */
[----:B------:R-:W4:Y:S04]  /*1d890*/  LDL R114, [R1+0x10c0] ;  /* 0x0010c00001727983 */ /* 0x000f280000100800 */
[----:B------:R-:W4:Y:S01]  /*1d8a0*/  LDL R111, [R1+0x10bc] ;  /* 0x0010bc00016f7983 */ /* 0x000f220000100800 */
[----:B------:R-:W-:Y:S02]  /*1d8b0*/  IADD3.X R135, R110, UR37, RZ, P4, !PT ;  /* 0x000000256e877c10 */ /* 0x000fe4000a7fe4ff */
[----:B------:R-:W-:Y:S01]  /*1d8c0*/  IADD3 R132, P4, R132, UR4, RZ ;  /* 0x0000000484847c10 */ /* 0x000fe2000ff9e0ff */
[----:B------:R-:W4:Y:S03]  /*1d8d0*/  LDL R110, [R1+0x10c8] ;  /* 0x0010c800016e7983 */ /* 0x000f260000100800 */
[----:B------:R-:W-:-:S02]  /*1d8e0*/  IADD3.X R133, R131, UR37, RZ, P4, !PT ;  /* 0x0000002583857c10 */ /* 0x000fc4000a7fe4ff */
[----:B--2---:R-:W-:-:S04]  /*1d8f0*/  IADD3 R130, P4, R130, UR4, RZ ;  /* 0x0000000482827c10 */ /* 0x004fc8000ff9e0ff */
[----:B---3--:R-:W-:Y:S02]  /*1d900*/  IADD3.X R131, R127, UR37, RZ, P4, !PT ;  /* 0x000000257f837c10 */ /* 0x008fe4000a7fe4ff */
[----:B----4-:R-:W-:-:S04]  /*1d910*/  IADD3 R126, P4, R126, UR4, RZ ;  /* 0x000000047e7e7c10 */ /* 0x010fc8000ff9e0ff */
[----:B------:R-:W-:Y:S02]  /*1d920*/  IADD3.X R127, R125, UR37, RZ, P4, !PT ;  /* 0x000000257d7f7c10 */ /* 0x000fe4000a7fe4ff */
[----:B------:R-:W-:-:S04]  /*1d930*/  IADD3 R124, P4, R124, UR4, RZ ;  /* 0x000000047c7c7c10 */ /* 0x000fc8000ff9e0ff */
        /* <DEDUP_REMOVED lines=9> */
[----:B------:R-:W2:Y:S01]  /*1d9d0*/  LDL R111, [R1+0x10c4] ;  /* 0x0010c400016f7983 */ /* 0x000ea20000100800 */
[----:B------:R-:W-:-:S04]  /*1d9e0*/  IADD3 R110, P4, R110, UR4, RZ ;  /* 0x000000046e6e7c10 */ /* 0x000fc8000ff9e0ff */
[----:B--2---:R-:W-:Y:S02]  /*1d9f0*/  IADD3.X R111, R111, UR37, RZ, P4, !PT ;  /* 0x000000256f6f7c10 */ /* 0x004fe4000a7fe4ff */
[----:B------:R-:W-:Y:S02]  /*1da00*/  ISETP.GT.U32.AND P4, PT, R65, R15, PT ;  /* 0x0000000f4100720c */ /* 0x000fe40003f84070 */
[----:B------:R-:W2:Y:S01]  /*1da10*/  LDG.E.U8 R15, desc[UR6][R26.64] ;  /* 0x000000061a0f7981 */ /* 0x000ea2000c1e1100 */
[----:B------:R-:W-:-:S03]  /*1da20*/  ISETP.GT.U32.AND.EX P2, PT, R30, RZ, PT, P2 ;  /* 0x000000ff1e00720c */ /* 0x000fc60003f44120 */
[----:B------:R-:W3:Y:S01]  /*1da30*/  LDL.LU R65, [R1+0x1780] ;  /* 0x0017800001417983 */ /* 0x000ee20000300800 */
[----:B------:R-:W-:-:S03]  /*1da40*/  ISETP.GT.U32.AND.EX P3, PT, R24, RZ, PT, P3 ;  /* 0x000000ff1800720c */ /* 0x000fc60003f64130 */
[----:B------:R-:W4:Y:S01]  /*1da50*/  LDL.LU R67, [R1+0x177c] ;  /* 0x00177c0001437983 */ /* 0x000f220000300800 */
[----:B------:R-:W-:-:S03]  /*1da60*/  ISETP.GT.U32.AND.EX P4, PT, R25, RZ, PT, P4 ;  /* 0x000000ff1900720c */ /* 0x000fc60003f84140 */
[----:B------:R-:W3:Y:S04]  /*1da70*/  LDL.LU R69, [R1+0x1778] ;  /* 0x0017780001457983 */ /* 0x000ee80000300800 */
[----:B------:R-:W4:Y:S04]  /*1da80*/  LDL.LU R14, [R1+0x1774] ;  /* 0x00177400010e7983 */ /* 0x000f280000300800 */
[----:B------:R-:W3:Y:S04]  /*1da90*/  LDL.LU R30, [R1+0x1770] ;  /* 0x00177000011e7983 */ /* 0x000ee80000300800 */
[----:B------:R-:W4:Y:S04]  /*1daa0*/  LDL.LU R24, [R1+0x176c] ;  /* 0x00176c0001187983 */ /* 0x000f280000300800 */
[----:B------:R-:W4:Y:S04]  /*1dab0*/  LDL.LU R25, [R1+0x1768] ;  /* 0x0017680001197983 */ /* 0x000f280000300800 */
[----:B------:R-:W4:Y:S04]  /*1dac0*/  LDL.LU.64 R26, [R1+0x1760] ;  /* 0x00176000011a7983 */ /* 0x000f280000300a00 */
[----:B--2---:R0:W-:Y:S04]  /*1dad0*/  STL [R1+0xa10], R15 ;  /* 0x000a100f01007387 */ /* 0x0041e80000100800 */
[----:B0-----:R-:W2:Y:S04]  /*1dae0*/  LDG.E.U8 R15, desc[UR6][R28.64] ;  /* 0x000000061c0f7981 */ /* 0x001ea8000c1e1100 */
[----:B------:R-:W4:Y:S04]  /*1daf0*/  LDL.LU.64 R28, [R1+0x1758] ;  /* 0x00175800011c7983 */ /* 0x000f280000300a00 */
[----:B--2---:R-:W-:Y:S04]  /*1db00*/  STL [R1+0xa0c], R15 ;  /* 0x000a0c0f01007387 */ /* 0x004fe80000100800 */
[----:B------:R-:W2:Y:S04]  /*1db10*/  LDL.LU R248, [R1+0x74c] ;  /* 0x00074c0001f87983 */ /* 0x000ea80000300800 */
[----:B------:R-:W2:Y:S04]  /*1db20*/  LDL.LU R249, [R1+0x704] ;  /* 0x0007040001f97983 */ /* 0x000ea80000300800 */
[----:B------:R-:W2:Y:S04]  /*1db30*/  LDL.LU R242, [R1+0x700] ;  /* 0x0007000001f27983 */ /* 0x000ea80000300800 */
[----:B------:R-:W2:Y:S04]  /*1db40*/  LDL.LU R244, [R1+0x6f8] ;  /* 0x0006f80001f47983 */ /* 0x000ea80000300800 */
[----:B------:R-:W-:Y:S04]  /*1db50*/  STL [R1+0xa08], R251 ;  /* 0x000a08fb01007387 */ /* 0x000fe80000100800 */
[----:B------:R-:W2:Y:S04]  /*1db60*/  LDL.LU R245, [R1+0x6fc] ;  /* 0x0006fc0001f57983 */ /* 0x000ea80000300800 */
        /* <DEDUP_REMOVED lines=8> */
[----:B------:R0:W-:Y:S04]  /*1dbf0*/  STL [R1+0x9e4], R232 ;  /* 0x0009e4e801007387 */ /* 0x0001e80000100800 */
[----:B------:R-:W-:Y:S04]  /*1dc00*/  STL [R1+0x9e0], R230 ;  /* 0x0009e0e601007387 */ /* 0x000fe80000100800 */
[----:B------:R-:W-:Y:S04]  /*1dc10*/  STL [R1+0x9dc], R228 ;  /* 0x0009dce401007387 */ /* 0x000fe80000100800 */
[----:B------:R-:W-:Y:S04]  /*1dc20*/  STL [R1+0x9d8], R226 ;  /* 0x0009d8e201007387 */ /* 0x000fe80000100800 */
[----:B------:R-:W-:Y:S04]  /*1dc30*/  STL [R1+0x9d4], R224 ;  /* 0x0009d4e001007387 */ /* 0x000fe80000100800 */
[----:B------:R-:W-:Y:S04]  /*1dc40*/  STL [R1+0x9d0], R222 ;  /* 0x0009d0de01007387 */ /* 0x000fe80000100800 */
[----:B------:R-:W-:Y:S04]  /*1dc50*/  STL [R1+0x9cc], R220 ;  /* 0x0009ccdc01007387 */ /* 0x000fe80000100800 */
[----:B------:R-:W-:Y:S04]  /*1dc60*/  STL [R1+0x9c8], R218 ;  /* 0x0009c8da01007387 */ /* 0x000fe80000100800 */
[----:B------:R-:W2:Y:S04]  /*1dc70*/  LDL R182, [R1+0xa18] ;  /* 0x000a180001b67983 */ /* 0x000ea80000100800 */
[----:B------:R-:W-:Y:S04]  /*1dc80*/  STL [R1+0x9c4], R216 ;  /* 0x0009c4d801007387 */ /* 0x000fe80000100800 */
[----:B0-----:R-:W2:Y:S04]  /*1dc90*/  LDL.LU.64 R232, [R1+0x3b0] ;  /* 0x0003b00001e87983 */ /* 0x001ea80000300a00 */
[----:B------:R-:W-:Y:S04]  /*1dca0*/  STL [R1+0x9c0], R212 ;  /* 0x0009c0d401007387 */ /* 0x000fe80000100800 */
[----:B------:R-:W2:Y:S04]  /*1dcb0*/  LDL.LU.64 R240, [R1+0x3a8] ;  /* 0x0003a80001f07983 */ /* 0x000ea80000300a00 */
[----:B------:R-:W-:Y:S04]  /*1dcc0*/  STL [R1+0x9bc], R208 ;  /* 0x0009bcd001007387 */ /* 0x000fe80000100800 */
[----:B------:R-:W-:Y:S04]  /*1dcd0*/  STL [R1+0x9b8], R204 ;  /* 0x0009b8cc01007387 */ /* 0x000fe80000100800 */
[----:B------:R-:W2:Y:S04]  /*1dce0*/  LDL.LU.64 R234, [R1+0x3a0] ;  /* 0x0003a00001ea7983 */ /* 0x000ea80000300a00 */
[----:B------:R-:W-:Y:S04]  /*1dcf0*/  STL [R1+0x9b4], R202 ;  /* 0x0009b4ca01007387 */ /* 0x000fe80000100800 */
[----:B------:R-:W-:Y:S04]  /*1dd00*/  STL [R1+0x9b0], R200 ;  /* 0x0009b0c801007387 */ /* 0x000fe80000100800 */
[----:B------:R-:W2:Y:S04]  /*1dd10*/  LDL.LU.64 R246, [R1+0x398] ;  /* 0x0003980001f67983 */ /* 0x000ea80000300a00 */
[----:B------:R-:W-:Y:S04]  /*1dd20*/  STL [R1+0x9ac], R198 ;  /* 0x0009acc601007387 */ /* 0x000fe80000100800 */
[----:B------:R-:W-:Y:S04]  /*1dd30*/  STL [R1+0x9a8], R196 ;  /* 0x0009a8c401007387 */ /* 0x000fe80000100800 */
[----:B------:R-:W-:Y:S04]  /*1dd40*/  STL [R1+0x9a4], R194 ;  /* 0x0009a4c201007387 */ /* 0x000fe80000100800 */
[----:B------:R-:W-:Y:S04]  /*1dd50*/  STL [R1+0x9a0], R192 ;  /* 0x0009a0c001007387 */ /* 0x000fe80000100800 */
[----:B------:R-:W2:Y:S01]  /*1dd60*/  LDL.LU.64 R250, [R1+0x390] ;  /* 0x0003900001fa7983 */ /* 0x000ea20000300a00 */
[----:B---3--:R-:W-:-:S04]  /*1dd70*/  FMNMX R15, R68, R30, !PT ;  /* 0x0000001e440f7209 */ /* 0x008fc80007800000 */
[----:B----4-:R-:W-:-:S04]  /*1dd80*/  FMNMX R15, R29, R15, !PT ;  /* 0x0000000f1d0f7209 */ /* 0x010fc80007800000 */
[----:B------:R-:W-:-:S04]  /*1dd90*/  FMNMX R15, R28, R15, !PT ;  /* 0x0000000f1c0f7209 */ /* 0x000fc80007800000 */
        /* <DEDUP_REMOVED lines=17> */
[----:B--2---:R-:W-:-:S04]  /*1deb0*/  FMNMX R15, R248, R15, !PT ;  /* 0x0000000ff80f7209 */ /* 0x004fc80007800000 */
        /* <DEDUP_REMOVED lines=9> */
[----:B------:R-:W-:-:S05]  /*1df50*/  FMNMX R15, R245, R15, !PT ;  /* 0x0000000ff50f7209 */ /* 0x000fca0007800000 */
[----:B------:R-:W0:Y:S04]  /*1df60*/  SHFL.BFLY PT, R186, R15, 0x2, 0x1f ;  /* 0x0c401f000fba7f89 */ /* 0x000e2800000e0000 */
[----:B------:R-:W-:Y:S01]  /*1df70*/  STL [R1+0x99c], R190 ;  /* 0x00099cbe01007387 */ /* 0x000fe20000100800 */
[----:B0-----:R-:W-:-:S05]  /*1df80*/  FMNMX R15, R15, R186, !PT ;  /* 0x000000ba0f0f7209 */ /* 0x001fca0007800000 */
[----:B------:R-:W0:Y:S04]  /*1df90*/  SHFL.BFLY PT, R162, R15, 0x1, 0x1f ;  /* 0x0c201f000fa27f89 */ /* 0x000e2800000e0000 */
[----:B------:R-:W-:Y:S04]  /*1dfa0*/  STL [R1+0x998], R188 ;  /* 0x000998bc01007387 */ /* 0x000fe80000100800 */
[----:B------:R-:W-:Y:S04]  /*1dfb0*/  STL [R1+0x994], R187 ;  /* 0x000994bb01007387 */ /* 0x000fe80000100800 */
[----:B------:R-:W2:Y:S04]  /*1dfc0*/  LDL.LU.64 R236, [R1+0x388] ;  /* 0x0003880001ec7983 */ /* 0x000ea80000300a00 */
[----:B------:R-:W-:Y:S04]  /*1dfd0*/  STL [R1+0x990], R184 ;  /* 0x000990b801007387 */ /* 0x000fe80000100800 */
[----:B------:R-:W3:Y:S01]  /*1dfe0*/  LDG.E.U8 R12, desc[UR6][R232.64] ;  /* 0x00000006e80c7981 */ /* 0x000ee2000c1e1100 */
[----:B0-----:R-:W-:-:S03]  /*1dff0*/  FMNMX R15, R15, R162, !PT ;  /* 0x000000a20f0f7209 */ /* 0x001fc60007800000 */
[----:B------:R-:W-:Y:S01]  /*1e000*/  STL [R1+0x98c], R183 ;  /* 0x00098cb701007387 */ /* 0x000fe20000100800 */
[----:B------:R-:W-:-:S03]  /*1e010*/  FMNMX R9, R15, R182, !PT ;  /* 0x000000b60f097209 */ /* 0x000fc60007800000 */
[----:B------:R-:W-:Y:S04]  /*1e020*/  STL [R1+0x988], R180 ;  /* 0x000988b401007387 */ /* 0x000fe80000100800 */
[----:B------:R-:W-:Y:S01]  /*1e030*/  STL [R1+0x984], R178 ;  /* 0x000984b201007387 */ /* 0x000fe20000100800 */
[----:B------:R-:W-:-:S03]  /*1e040*/  FADD R8, R68, -R9 ;  /* 0x8000000944087221 */ /* 0x000fc60000000000 */
[----:B------:R-:W4:Y:S04]  /*1e050*/  LDL.LU.64 R238, [R1+0x380] ;  /* 0x0003800001ee7983 */ /* 0x000f280000300a00 */
[----:B------:R-:W-:Y:S04]  /*1e060*/  STL [R1+0x980], R176 ;  /* 0x000980b001007387 */ /* 0x000fe80000100800 */
[----:B------:R-:W4:Y:S04]  /*1e070*/  LDL.LU R68, [R1+0x1750] ;  /* 0x0017500001447983 */ /* 0x000f280000300800 */
[----:B------:R-:W-:Y:S04]  /*1e080*/  STL [R1+0x97c], R174 ;  /* 0x00097cae01007387 */ /* 0x000fe80000100800 */
[----:B------:R-:W-:Y:S04]  /*1e090*/  STL [R1+0x978], R172 ;  /* 0x000978ac01007387 */ /* 0x000fe80000100800 */
[----:B------:R-:W-:Y:S04]  /*1e0a0*/  STL [R1+0x974], R170 ;  /* 0x000974aa01007387 */ /* 0x000fe80000100800 */
[----:B------:R-:W4:Y:S04]  /*1e0b0*/  LDG.E.U8 R15, desc[UR6][R240.64] ;  /* 0x00000006f00f7981 */ /* 0x000f28000c1e1100 */
[----:B------:R-:W-:Y:S04]  /*1e0c0*/  STL [R1+0x970], R168 ;  /* 0x000970a801007387 */ /* 0x000fe80000100800 */
[----:B------:R-:W4:Y:S04]  /*1e0d0*/  LDG.E.U8 R17, desc[UR6][R234.64] ;  /* 0x00000006ea117981 */ /* 0x000f28000c1e1100 */
[----:B------:R-:W4:Y:S04]  /*1e0e0*/  LDL.LU.64 R240, [R1+0x378] ;  /* 0x0003780001f07983 */ /* 0x000f280000300a00 */
[----:B------:R-:W-:Y:S04]  /*1e0f0*/  STL [R1+0x96c], R166 ;  /* 0x00096ca601007387 */ /* 0x000fe80000100800 */
[----:B------:R-:W-:Y:S04]  /*1e100*/  STL [R1+0x968], R164 ;  /* 0x000968a401007387 */ /* 0x000fe80000100800 */
[----:B------:R-:W-:Y:S04]  /*1e110*/  STL [R1+0x964], R163 ;  /* 0x000964a301007387 */ /* 0x000fe80000100800 */
[----:B------:R-:W4:Y:S04]  /*1e120*/  LDG.E.U8 R16, desc[UR6][R246.64] ;  /* 0x00000006f6107981 */ /* 0x000f28000c1e1100 */
[----:B------:R-:W-:Y:S04]  /*1e130*/  STL [R1+0x960], R160 ;  /* 0x000960a001007387 */ /* 0x000fe80000100800 */
[----:B------:R-:W-:Y:S04]  /*1e140*/  STL [R1+0x95c], R158 ;  /* 0x00095c9e01007387 */ /* 0x000fe80000100800 */
[----:B------:R-:W4:Y:S04]  /*1e150*/  LDL.LU.64 R224, [R1+0x368] ;  /* 0x0003680001e07983 */ /* 0x000f280000300a00 */
[----:B------:R-:W-:Y:S04]  /*1e160*/  STL [R1+0x958], R156 ;  /* 0x0009589c01007387 */ /* 0x000fe80000100800 */
[----:B------:R-:W4:Y:S04]  /*1e170*/  LDL.LU.64 R228, [R1+0x360] ;  /* 0x0003600001e47983 */ /* 0x000f280000300a00 */
[----:B------:R-:W4:Y:S04]  /*1e180*/  LDG.E.U8 R11, desc[UR6][R250.64] ;  /* 0x00000006fa0b7981 */ /* 0x000f28000c1e1100 */
[----:B------:R-:W-:Y:S04]  /*1e190*/  STL [R1+0x954], R154 ;  /* 0x0009549a01007387 */ /* 0x000fe80000100800 */
[----:B------:R-:W4:Y:S04]  /*1e1a0*/  LDL.LU R247, [R1+0x808] ;  /* 0x0008080001f77983 */ /* 0x000f280000300800 */
[----:B------:R-:W-:Y:S04]  /*1e1b0*/  STL [R1+0x950], R152 ;  /* 0x0009509801007387 */ /* 0x000fe80000100800 */
[----:B------:R-:W-:Y:S04]  /*1e1c0*/  STL [R1+0x94c], R23 ;  /* 0x00094c1701007387 */ /* 0x000fe80000100800 */
[----:B------:R-:W4:Y:S04]  /*1e1d0*/  LDL.LU.64 R230, [R1+0x358] ;  /* 0x0003580001e67983 */ /* 0x000f280000300a00 */
[----:B------:R-:W-:Y:S04]  /*1e1e0*/  STL [R1+0x948], R22 ;  /* 0x0009481601007387 */ /* 0x000fe80000100800 */
[----:B------:R-:W-:Y:S04]  /*1e1f0*/  STL [R1+0x944], R21 ;  /* 0x0009441501007387 */ /* 0x000fe80000100800 */
[----:B------:R0:W-:Y:S04]  /*1e200*/  STL [R1+0x940], R20 ;  /* 0x0009401401007387 */ /* 0x0001e80000100800 */
[----:B------:R-:W4:Y:S04]  /*1e210*/  LDL.LU.64 R232, [R1+0x350] ;  /* 0x0003500001e87983 */ /* 0x000f280000300a00 */
[----:B------:R2:W-:Y:S04]  /*1e220*/  STL [R1+0x93c], R13 ;  /* 0x00093c0d01007387 */ /* 0x0005e80000100800 */
[----:B------:R-:W4:Y:S04]  /*1e230*/  LDL.LU R251, [R1+0x80c] ;  /* 0x00080c0001fb7983 */ /* 0x000f280000300800 */
[----:B------:R-:W-:Y:S04]  /*1e240*/  STL [R1+0x938], R19 ;  /* 0x0009381301007387 */ /* 0x000fe80000100800 */
[----:B------:R-:W-:Y:S04]  /*1e250*/  STL [R1+0x934], R18 ;  /* 0x0009341201007387 */ /* 0x000fe80000100800 */
[----:B------:R-:W4:Y:S04]  /*1e260*/  LDL.LU R250, [R1+0x7f0] ;  /* 0x0007f00001fa7983 */ /* 0x000f280000300800 */
[----:B0-----:R-:W4:Y:S04]  /*1e270*/  LDG.E.U8 R20, desc[UR6][R32.64] ;  /* 0x0000000620147981 */ /* 0x001f28000c1e1100 */
[----:B--2---:R-:W2:Y:S04]  /*1e280*/  LDG.E.U8 R13, desc[UR6][R236.64] ;  /* 0x00000006ec0d7981 */ /* 0x004ea8000c1e1100 */
[----:B---3--:R4:W-:Y:S04]  /*1e290*/  STL [R1+0x930], R12 ;  /* 0x0009300c01007387 */ /* 0x0089e80000100800 */
[----:B------:R-:W3:Y:S04]  /*1e2a0*/  LDL.LU.64 R234, [R1+0x348] ;  /* 0x0003480001ea7983 */ /* 0x000ee80000300a00 */
[----:B------:R-:W3:Y:S04]  /*1e2b0*/  LDL.LU R243, [R1+0x804] ;  /* 0x0008040001f37983 */ /* 0x000ee80000300800 */
[----:B----4-:R-:W4:Y:S04]  /*1e2c0*/  LDG.E.U8 R12, desc[UR6][R238.64] ;  /* 0x00000006ee0c7981 */ /* 0x010f28000c1e1100 */
[----:B------:R0:W-:Y:S04]  /*1e2d0*/  STL [R1+0x92c], R15 ;  /* 0x00092c0f01007387 */ /* 0x0001e80000100800 */
[----:B------:R-:W4:Y:S04]  /*1e2e0*/  LDL.LU.64 R236, [R1+0x340] ;  /* 0x0003400001ec7983 */ /* 0x000f280000300a00 */
[----:B------:R1:W-:Y:S04]  /*1e2f0*/  STL [R1+0x928], R17 ;  /* 0x0009281101007387 */ /* 0x0003e80000100800 */
[----:B0-----:R-:W4:Y:S04]  /*1e300*/  LDG.E.U8 R15, desc[UR6][R240.64] ;  /* 0x00000006f00f7981 */ /* 0x001f28000c1e1100 */
[----:B------:R-:W4:Y:S04]  /*1e310*/  LDL.64 R240, [R1+0x338] ;  /* 0x0003380001f07983 */ /* 0x000f280000100a00 */
[----:B------:R-:W4:Y:S04]  /*1e320*/  LDL.LU R227, [R1+0x7e4] ;  /* 0x0007e40001e37983 */ /* 0x000f280000300800 */
[----:B------:R-:W-:Y:S04]  /*1e330*/  STL [R1+0x924], R16 ;  /* 0x0009241001007387 */ /* 0x000fe80000100800 */
[----:B------:R-:W4:Y:S04]  /*1e340*/  LDL.LU.64 R32, [R1+0x1748] ;  /* 0x0017480001207983 */ /* 0x000f280000300a00 */
[----:B------:R-:W4:Y:S04]  /*1e350*/  LDL.LU R238, [R1+0x7dc] ;  /* 0x0007dc0001ee7983 */ /* 0x000f280000300800 */
[----:B------:R-:W4:Y:S04]  /*1e360*/  LDG.E.U8 R19, desc[UR6][R224.64] ;  /* 0x00000006e0137981 */ /* 0x000f28000c1e1100 */
[----:B------:R-:W4:Y:S04]  /*1e370*/  LDL.LU R239, [R1+0x7cc] ;  /* 0x0007cc0001ef7983 */ /* 0x000f280000300800 */
[----:B------:R-:W4:Y:S04]  /*1e380*/  LDG.E.U8 R18, desc[UR6][R228.64] ;  /* 0x00000006e4127981 */ /* 0x000f28000c1e1100 */
[----:B------:R-:W-:Y:S04]  /*1e390*/  STL [R1+0x920], R11 ;  /* 0x0009200b01007387 */ /* 0x000fe80000100800 */
[----:B------:R-:W4:Y:S01]  /*1e3a0*/  LDL.LU.64 R228, [R1+0x330] ;  /* 0x0003300001e47983 */ /* 0x000f220000300a00 */
[----:B------:R-:W-:Y:S01]  /*1e3b0*/  FMUL R8, R8, 1.4426950216293334961 ;  /* 0x3fb8aa3b08087820 */ /* 0x000fe20000400000 */
[----:B------:R-:W-:-:S03]  /*1e3c0*/  FADD R10, R30, -R9 ;  /* 0x800000091e0a7221 */ /* 0x000fc60000000000 */
[----:B------:R0:W-:Y:S01]  /*1e3d0*/  MUFU.EX2 R30, R8 ;  /* 0x00000008001e7308 */ /* 0x0001e20000000800 */
[----:B-1----:R-:W4:Y:S01]  /*1e3e0*/  LDG.E.U8 R17, desc[UR6][R230.64] ;  /* 0x00000006e6117981 */ /* 0x002f22000c1e1100 */
[----:B0-----:R-:W-:Y:S01]  /*1e3f0*/  FMUL R8, R10, 1.4426950216293334961 ;  /* 0x3fb8aa3b0a087820 */ /* 0x001fe20000400000 */
[----:B------:R-:W-:-:S05]  /*1e400*/  FADD R10, R29, -R9 ;  /* 0x800000091d0a7221 */ /* 0x000fca0000000000 */
[----:B------:R0:W-:Y:S01]  /*1e410*/  MUFU.EX2 R29, R8 ;  /* 0x00000008001d7308 */ /* 0x0001e20000000800 */
[----:B------:R-:W4:Y:S01]  /*1e420*/  LDL.LU.64 R230, [R1+0x328] ;  /* 0x0003280001e67983 */ /* 0x000f220000300a00 */
[----:B0-----:R-:W-:Y:S01]  /*1e430*/  FMUL R8, R10, 1.4426950216293334961 ;  /* 0x3fb8aa3b0a087820 */ /* 0x001fe20000400000 */
[----:B------:R-:W-:-:S05]  /*1e440*/  FADD R10, R28, -R9 ;  /* 0x800000091c0a7221 */ /* 0x000fca0000000000 */
[----:B------:R0:W-:Y:S02]  /*1e450*/  MUFU.EX2 R28, R8 ;  /* 0x00000008001c7308 */ /* 0x0001e40000000800 */
        /* <DEDUP_REMOVED lines=11> */
[----:B------:R0:W-:Y:S01]  /*1e510*/  MUFU.EX2 R24, R8 ;  /* 0x0000000800187308 */ /* 0x0001e20000000800 */
[----:B------:R-:W-:Y:S01]  /*1e520*/  FMUL R10, R10, 1.4426950216293334961 ;  /* 0x3fb8aa3b0a0a7820 */ /* 0x000fe20000400000 */
[----:B0-----:R-:W-:-:S06]  /*1e530*/  FADD R8, R14, -R9 ;  /* 0x800000090e087221 */ /* 0x001fcc0000000000 */
[----:B------:R0:W-:Y:S01]  /*1e540*/  MUFU.EX2 R14, R10 ;  /* 0x0000000a000e7308 */ /* 0x0001e20000000800 */
[----:B------:R-:W-:Y:S01]  /*1e550*/  FMUL R8, R8, 1.4426950216293334961 ;  /* 0x3fb8aa3b08087820 */ /* 0x000fe20000400000 */
[----:B0-----:R-:W-:-:S06]  /*1e560*/  FADD R10, R69, -R9 ;  /* 0x80000009450a7221 */ /* 0x001fcc0000000000 */
[----:B------:R-:W0:Y:S01]  /*1e570*/  MUFU.EX2 R69, R8 ;  /* 0x0000000800457308 */ /* 0x000e220000000800 */
[----:B--2---:R1:W-:Y:S04]  /*1e580*/  STL [R1+0x91c], R13 ;  /* 0x00091c0d01007387 */ /* 0x0043e80000100800 */
[----:B-1----:R-:W2:Y:S04]  /*1e590*/  LDG.E.U8 R13, desc[UR6][R232.64] ;  /* 0x00000006e80d7981 */ /* 0x002ea8000c1e1100 */
[----:B---3--:R-:W3:Y:S04]  /*1e5a0*/  LDG.E.U8 R16, desc[UR6][R234.64] ;  /* 0x00000006ea107981 */ /* 0x008ee8000c1e1100 */
[----:B------:R-:W3:Y:S04]  /*1e5b0*/  LDL.LU.64 R232, [R1+0x320] ;  /* 0x0003200001e87983 */ /* 0x000ee80000300a00 */
[----:B----4-:R1:W-:Y:S04]  /*1e5c0*/  STL [R1+0x918], R12 ;  /* 0x0009180c01007387 */ /* 0x0103e80000100800 */
[----:B0-----:R-:W-:Y:S04]  /*1e5d0*/  STL [R1+0x3a8], R69 ;  /* 0x0003a84501007387 */ /* 0x001fe80000100800 */
[----:B-1----:R-:W4:Y:S04]  /*1e5e0*/  LDG.E.U8 R12, desc[UR6][R236.64] ;  /* 0x00000006ec0c7981 */ /* 0x002f28000c1e1100 */
[----:B------:R0:W-:Y:S04]  /*1e5f0*/  STL [R1+0x914], R15 ;  /* 0x0009140f01007387 */ /* 0x0001e80000100800 */
[----:B------:R-:W4:Y:S04]  /*1e600*/  LDL.LU.64 R234, [R1+0x318] ;  /* 0x0003180001ea7983 */ /* 0x000f280000300a00 */
[----:B------:R-:W-:Y:S04]  /*1e610*/  STL [R1+0x910], R20 ;  /* 0x0009101401007387 */ /* 0x000fe80000100800 */
[----:B0-----:R-:W4:Y:S04]  /*1e620*/  LDG.E.U8 R15, desc[UR6][R240.64] ;  /* 0x00000006f00f7981 */ /* 0x001f28000c1e1100 */
[----:B------:R-:W4:Y:S01]  /*1e630*/  LDL.LU.64 R236, [R1+0x310] ;  /* 0x0003100001ec7983 */ /* 0x000f220000300a00 */
[----:B------:R-:W-:Y:S01]  /*1e640*/  FMUL R10, R10, 1.4426950216293334961 ;  /* 0x3fb8aa3b0a0a7820 */ /* 0x000fe20000400000 */
[----:B------:R-:W-:-:S03]  /*1e650*/  FADD R8, R67, -R9 ;  /* 0x8000000943087221 */ /* 0x000fc60000000000 */
[----:B------:R-:W0:Y:S02]  /*1e660*/  MUFU.EX2 R67, R10 ;  /* 0x0000000a00437308 */ /* 0x000e240000000800 */
[----:B0-----:R-:W-:Y:S04]  /*1e670*/  STL [R1+0x394], R67 ;  /* 0x0003944301007387 */ /* 0x001fe80000100800 */
[----:B------:R-:W-:Y:S04]  /*1e680*/  STL [R1+0x90c], R19 ;  /* 0x00090c1301007387 */ /* 0x000fe80000100800 */
[----:B------:R-:W4:Y:S04]  /*1e690*/  LDL.LU.64 R240, [R1+0x308] ;  /* 0x0003080001f07983 */ /* 0x000f280000300a00 */
[----:B------:R0:W-:Y:S04]  /*1e6a0*/  STL [R1+0x908], R18 ;  /* 0x0009081201007387 */ /* 0x0001e80000100800 */
[----:B0-----:R-:W4:Y:S01]  /*1e6b0*/  LDG.E.U8 R18, desc[UR6][R228.64] ;  /* 0x00000006e4127981 */ /* 0x001f22000c1e1100 */
[----:B------:R-:W-:Y:S01]  /*1e6c0*/  FMUL R8, R8, 1.4426950216293334961 ;  /* 0x3fb8aa3b08087820 */ /* 0x000fe20000400000 */
[----:B------:R-:W-:-:S03]  /*1e6d0*/  FADD R10, R65, -R9 ;  /* 0x80000009410a7221 */ /* 0x000fc60000000000 */
[----:B------:R0:W1:Y:S01]  /*1e6e0*/  MUFU.EX2 R65, R8 ;  /* 0x0000000800417308 */ /* 0x0000620000000800 */
[----:B------:R0:W-:Y:S01]  /*1e6f0*/  STL [R1+0x904], R17 ;  /* 0x0009041101007387 */ /* 0x0001e20000100800 */
[----:B------:R-:W-:Y:S01]  /*1e700*/  FMUL R10, R10, 1.4426950216293334961 ;  /* 0x3fb8aa3b0a0a7820 */ /* 0x000fe20000400000 */
[--C-:B0-----:R-:W-:Y:S02]  /*1e710*/  FADD R8, R63, -R9.reuse ;  /* 0x800000093f087221 */ /* 0x101fe40000000000 */
[----:B------:R-:W4:Y:S04]  /*1e720*/  LDG.E.U8 R17, desc[UR6][R230.64] ;  /* 0x00000006e6117981 */ /* 0x000f28000c1e1100 */
[----:B-1----:R-:W-:Y:S04]  /*1e730*/  STL [R1+0x38c], R65 ;  /* 0x00038c4101007387 */ /* 0x002fe80000100800 */
[----:B------:R-:W4:Y:S01]  /*1e740*/  LDL.LU.64 R228, [R1+0x2f8] ;  /* 0x0002f80001e47983 */ /* 0x000f220000300a00 */
[----:B------:R0:W1:Y:S01]  /*1e750*/  MUFU.EX2 R63, R10 ;  /* 0x0000000a003f7308 */ /* 0x0000620000000800 */
[----:B------:R-:W-:Y:S01]  /*1e760*/  FMUL R8, R8, 1.4426950216293334961 ;  /* 0x3fb8aa3b08087820 */ /* 0x000fe20000400000 */
[----:B0-----:R-:W-:-:S06]  /*1e770*/  FADD R10, R61, -R9 ;  /* 0x800000093d0a7221 */ /* 0x001fcc0000000000 */
[----:B------:R0:W4:Y:S01]  /*1e780*/  MUFU.EX2 R61, R8 ;  /* 0x00000008003d7308 */ /* 0x0001220000000800 */
[----:B------:R-:W-:Y:S01]  /*1e790*/  FMUL R10, R10, 1.4426950216293334961 ;  /* 0x3fb8aa3b0a0a7820 */ /* 0x000fe20000400000 */
[----:B0-----:R-:W-:-:S06]  /*1e7a0*/  FADD R8, R59, -R9 ;  /* 0x800000093b087221 */ /* 0x001fcc0000000000 */
[----:B------:R-:W0:Y:S01]  /*1e7b0*/  MUFU.EX2 R59, R10 ;  /* 0x0000000a003b7308 */ /* 0x000e220000000800 */
[----:B--2---:R3:W-:Y:S04]  /*1e7c0*/  STL [R1+0x900], R13 ;  /* 0x0009000d01007387 */ /* 0x0047e80000100800 */
[----:B------:R-:W2:Y:S04]  /*1e7d0*/  LDL.64 R230, [R1+0x2f0] ;  /* 0x0002f00001e67983 */ /* 0x000ea80000100a00 */
[----:B---3--:R-:W3:Y:S04]  /*1e7e0*/  LDG.E.U8 R13, desc[UR6][R232.64] ;  /* 0x00000006e80d7981 */ /* 0x008ee8000c1e1100 */
[----:B------:R-:W3:Y:S04]  /*1e7f0*/  LDL.64 R232, [R1+0x2e8] ;  /* 0x0002e80001e87983 */ /* 0x000ee80000100a00 */
[----:B------:R-:W-:Y:S04]  /*1e800*/  STL [R1+0x8fc], R16 ;  /* 0x0008fc1001007387 */ /* 0x000fe80000100800 */
[----:B-1----:R-:W-:Y:S04]  /*1e810*/  STL [R1+0x380], R63 ;  /* 0x0003803f01007387 */ /* 0x002fe80000100800 */
[----:B----4-:R1:W-:Y:S04]  /*1e820*/  STL [R1+0x8f8], R12 ;  /* 0x0008f80c01007387 */ /* 0x0103e80000100800 */
[----:B-1----:R-:W4:Y:S04]  /*1e830*/  LDG.E.U8 R12, desc[UR6][R234.64] ;  /* 0x00000006ea0c7981 */ /* 0x002f28000c1e1100 */
[----:B------:R-:W4:Y:S04]  /*1e840*/  LDL.LU.64 R234, [R1+0x2e0] ;  /* 0x0002e00001ea7983 */ /* 0x000f280000300a00 */
[----:B------:R-:W-:Y:S04]  /*1e850*/  STL [R1+0x374], R61 ;  /* 0x0003743d01007387 */ /* 0x000fe80000100800 */
[----:B------:R1:W-:Y:S04]  /*1e860*/  STL [R1+0x894], R15 ;  /* 0x0008940f01007387 */ /* 0x0003e80000100800 */
[----:B-1----:R-:W4:Y:S04]  /*1e870*/  LDG.E.U8 R15, desc[UR6][R236.64] ;  /* 0x00000006ec0f7981 */ /* 0x002f28000c1e1100 */
[----:B------:R-:W4:Y:S04]  /*1e880*/  LDL.LU.64 R236, [R1+0x2d8] ;  /* 0x0002d80001ec7983 */ /* 0x000f280000300a00 */
[----:B0-----:R-:W-:Y:S04]  /*1e890*/  STL [R1+0x368], R59 ;  /* 0x0003683b01007387 */ /* 0x001fe80000100800 */
[----:B------:R-:W4:Y:S04]  /*1e8a0*/  LDG.E.U8 R16, desc[UR6][R240.64] ;  /* 0x00000006f0107981 */ /* 0x000f28000c1e1100 */
[----:B------:R0:W-:Y:S04]  /*1e8b0*/  STL [R1+0x888], R18 ;  /* 0x0008881201007387 */ /* 0x0001e80000100800 */
[----:B------:R-:W4:Y:S01]  /*1e8c0*/  LDL.LU.64 R240, [R1+0x2d0] ;  /* 0x0002d00001f07983 */ /* 0x000f220000300a00 */
[----:B------:R-:W-:Y:S01]  /*1e8d0*/  FMUL R8, R8, 1.4426950216293334961 ;  /* 0x3fb8aa3b08087820 */ /* 0x000fe20000400000 */
[----:B------:R-:W-:-:S03]  /*1e8e0*/  FADD R10, R57, -R9 ;  /* 0x80000009390a7221 */ /* 0x000fc60000000000 */
[----:B------:R1:W1:Y:S01]  /*1e8f0*/  MUFU.EX2 R57, R8 ;  /* 0x0000000800397308 */ /* 0x0002620000000800 */
[----:B------:R-:W-:Y:S01]  /*1e900*/  FMUL R10, R10, 1.4426950216293334961 ;  /* 0x3fb8aa3b0a0a7820 */ /* 0x000fe20000400000 */
[----:B------:R2:W-:Y:S04]  /*1e910*/  STL [R1+0x884], R17 ;  /* 0x0008841101007387 */ /* 0x0005e80000100800 */
[----:B0-----:R-:W4:Y:S01]  /*1e920*/  LDG.E.U8 R18, desc[UR6][R228.64] ;  /* 0x00000006e4127981 */ /* 0x001f22000c1e1100 */
[--C-:B-1----:R-:W-:Y:S02]  /*1e930*/  FADD R8, R55, -R9.reuse ;  /* 0x8000000937087221 */ /* 0x102fe40000000000 */
[----:B------:R0:W1:Y:S01]  /*1e940*/  MUFU.EX2 R55, R10 ;  /* 0x0000000a00377308 */ /* 0x0000620000000800 */
[----:B------:R-:W-:Y:S01]  /*1e950*/  STL [R1+0x360], R57 ;  /* 0x0003603901007387 */ /* 0x000fe20000100800 */
[----:B------:R-:W-:Y:S01]  /*1e960*/  FMUL R8, R8, 1.4426950216293334961 ;  /* 0x3fb8aa3b08087820 */ /* 0x000fe20000400000 */
[----:B0-----:R-:W-:-:S05]  /*1e970*/  FADD R10, R53, -R9 ;  /* 0x80000009350a7221 */ /* 0x001fca0000000000 */
[----:B------:R-:W0:Y:S01]  /*1e980*/  MUFU.EX2 R53, R8 ;  /* 0x0000000800357308 */ /* 0x000e220000000800 */
[----:B--2---:R-:W2:Y:S04]  /*1e990*/  LDG.E.U8 R17, desc[UR6][R230.64] ;  /* 0x00000006e6117981 */ /* 0x004ea8000c1e1100 */
[----:B---3--:R3:W-:Y:S04]  /*1e9a0*/  STL [R1+0x880], R13 ;  /* 0x0008800d01007387 */ /* 0x0087e80000100800 */
[----:B------:R-:W2:Y:S04]  /*1e9b0*/  LDL.LU.64 R224, [R1+0x2c8] ;  /* 0x0002c80001e07983 */ /* 0x000ea80000300a00 */
[----:B------:R-:W2:Y:S04]  /*1e9c0*/  LDL.LU.64 R228, [R1+0x2c0] ;  /* 0x0002c00001e47983 */ /* 0x000ea80000300a00 */
[----:B---3--:R-:W3:Y:S04]  /*1e9d0*/  LDG.E.U8 R13, desc[UR6][R232.64] ;  /* 0x00000006e80d7981 */ /* 0x008ee8000c1e1100 */
[----:B-1----:R-:W-:Y:S04]  /*1e9e0*/  STL [R1+0x34c], R55 ;  /* 0x00034c3701007387 */ /* 0x002fe80000100800 */
[----:B----4-:R1:W-:Y:S04]  /*1e9f0*/  STL [R1+0x87c], R12 ;  /* 0x00087c0c01007387 */ /* 0x0103e80000100800 */
[----:B-1----:R-:W4:Y:S04]  /*1ea00*/  LDG.E.U8 R12, desc[UR6][R234.64] ;  /* 0x00000006ea0c7981 */ /* 0x002f28000c1e1100 */
[----:B------:R1:W-:Y:S04]  /*1ea10*/  STL [R1+0x878], R15 ;  /* 0x0008780f01007387 */ /* 0x0003e80000100800 */
[----:B------:R-:W4:Y:S04]  /*1ea20*/  LDL.LU.64 R230, [R1+0x2b8] ;  /* 0x0002b80001e67983 */ /* 0x000f280000300a00 */
[----:B0-----:R-:W-:Y:S04]  /*1ea30*/  STL [R1+0x364], R53 ;  /* 0x0003643501007387 */ /* 0x001fe80000100800 */
[----:B-1----:R-:W4:Y:S04]  /*1ea40*/  LDG.E.U8 R15, desc[UR6][R236.64] ;  /* 0x00000006ec0f7981 */ /* 0x002f28000c1e1100 */
[----:B------:R0:W-:Y:S04]  /*1ea50*/  STL [R1+0x874], R16 ;  /* 0x0008741001007387 */ /* 0x0001e80000100800 */
[----:B------:R-:W4:Y:S01]  /*1ea60*/  LDL.LU.64 R232, [R1+0x2b0] ;  /* 0x0002b00001e87983 */ /* 0x000f220000300a00 */
[----:B------:R-:W-:Y:S01]  /*1ea70*/  FMUL R10, R10, 1.4426950216293334961 ;  /* 0x3fb8aa3b0a0a7820 */ /* 0x000fe20000400000 */
[----:B------:R-:W-:-:S02]  /*1ea80*/  FADD R8, R51, -R9 ;  /* 0x8000000933087221 */ /* 0x000fc40000000000 */
[----:B------:R-:W4:Y:S04]  /*1ea90*/  LDL.LU R223, [R1+0x844] ;  /* 0x0008440001df7983 */ /* 0x000f280000300800 */
[----:B0-----:R-:W4:Y:S01]  /*1eaa0*/  LDG.E.U8 R16, desc[UR6][R240.64] ;  /* 0x00000006f0107981 */ /* 0x001f22000c1e1100 */
[----:B------:R-:W0:Y:S01]  /*1eab0*/  MUFU.EX2 R51, R10 ;  /* 0x0000000a00337308 */ /* 0x000e220000000800 */
[----:B------:R-:W-:Y:S02]  /*1eac0*/  FMUL R8, R8, 1.4426950216293334961 ;  /* 0x3fb8aa3b08087820 */ /* 0x000fe40000400000 */
[----:B------:R-:W4:Y:S04]  /*1ead0*/  LDL.LU.64 R240, [R1+0x2a8] ;  /* 0x0002a80001f07983 */ /* 0x000f280000300a00 */
[----:B------:R-:W4:Y:S04]  /*1eae0*/  LDL.LU R234, [R1+0x850] ;  /* 0x0008500001ea7983 */ /* 0x000f280000300800 */
[----:B------:R1:W-:Y:S04]  /*1eaf0*/  STL [R1+0x770], R18 ;  /* 0x0007701201007387 */ /* 0x0003e80000100800 */
[----:B------:R-:W4:Y:S04]  /*1eb00*/  LDL.LU R235, [R1+0x828] ;  /* 0x0008280001eb7983 */ /* 0x000f280000300800 */
[----:B0-----:R-:W-:Y:S01]  /*1eb10*/  STL [R1+0x350], R51 ;  /* 0x0003503301007387 */ /* 0x001fe20000100800 */
[----:B------:R-:W-:-:S02]  /*1eb20*/  FADD R10, R49, -R9 ;  /* 0x80000009310a7221 */ /* 0x000fc40000000000 */
[----:B------:R0:W3:Y:S02]  /*1eb30*/  MUFU.EX2 R49, R8 ;  /* 0x0000000800317308 */ /* 0x0000e40000000800 */
[----:B------:R-:W-:Y:S01]  /*1eb40*/  FMUL R10, R10, 1.4426950216293334961 ;  /* 0x3fb8aa3b0a0a7820 */ /* 0x000fe20000400000 */
[----:B0-----:R-:W-:-:S05]  /*1eb50*/  FADD R8, R47, -R9 ;  /* 0x800000092f087221 */ /* 0x001fca0000000000 */
[----:B------:R-:W0:Y:S01]  /*1eb60*/  MUFU.EX2 R47, R10 ;  /* 0x0000000a002f7308 */ /* 0x000e220000000800 */
[----:B--2---:R-:W-:Y:S04]  /*1eb70*/  STL [R1+0x76c], R17 ;  /* 0x00076c1101007387 */ /* 0x004fe80000100800 */
[----:B------:R-:W2:Y:S04]  /*1eb80*/  LDL.LU.64 R236, [R1+0x2a0] ;  /* 0x0002a00001ec7983 */ /* 0x000ea80000300a00 */
[----:B------:R-:W2:Y:S04]  /*1eb90*/  LDL.LU R246, [R1+0x834] ;  /* 0x0008340001f67983 */ /* 0x000ea80000300800 */
[----:B-1----:R-:W2:Y:S04]  /*1eba0*/  LDG.E.U8 R18, desc[UR6][R224.64] ;  /* 0x00000006e0127981 */ /* 0x002ea8000c1e1100 */
[----:B---3--:R1:W-:Y:S04]  /*1ebb0*/  STL [R1+0x768], R13 ;  /* 0x0007680d01007387 */ /* 0x0083e80000100800 */
[----:B------:R-:W-:Y:S04]  /*1ebc0*/  STL [R1+0x348], R49 ;  /* 0x0003483101007387 */ /* 0x000fe80000100800 */
[----:B------:R-:W3:Y:S04]  /*1ebd0*/  LDL.LU.64 R216, [R1+0x298] ;  /* 0x0002980001d87983 */ /* 0x000ee80000300a00 */
[----:B-1----:R-:W3:Y:S04]  /*1ebe0*/  LDG.E.U8 R13, desc[UR6][R228.64] ;  /* 0x00000006e40d7981 */ /* 0x002ee8000c1e1100 */
[----:B----4-:R1:W-:Y:S04]  /*1ebf0*/  STL [R1+0x764], R12 ;  /* 0x0007640c01007387 */ /* 0x0103e80000100800 */
[----:B------:R-:W4:Y:S04]  /*1ec00*/  LDL.LU.64 R220, [R1+0x290] ;  /* 0x0002900001dc7983 */ /* 0x000f280000300a00 */
[----:B-1----:R-:W4:Y:S04]  /*1ec10*/  LDG.E.U8 R12, desc[UR6][R230.64] ;  /* 0x00000006e60c7981 */ /* 0x002f28000c1e1100 */
[----:B0-----:R-:W-:Y:S04]  /*1ec20*/  STL [R1+0x340], R47 ;  /* 0x0003402f01007387 */ /* 0x001fe80000100800 */
[----:B------:R0:W-:Y:S04]  /*1ec30*/  STL [R1+0x760], R15 ;  /* 0x0007600f01007387 */ /* 0x0001e80000100800 */
[----:B------:R-:W4:Y:S04]  /*1ec40*/  LDL.LU.64 R218, [R1+0x288] ;  /* 0x0002880001da7983 */ /* 0x000f280000300a00 */
[----:B0-----:R-:W4:Y:S04]  /*1ec50*/  LDG.E.U8 R15, desc[UR6][R232.64] ;  /* 0x00000006e80f7981 */ /* 0x001f28000c1e1100 */
[----:B------:R2:W-:Y:S04]  /*1ec60*/  STL [R1+0x75c], R16 ;  /* 0x00075c1001007387 */ /* 0x0005e80000100800 */
[----:B------:R-:W4:Y:S01]  /*1ec70*/  LDL.LU.64 R224, [R1+0x280] ;  /* 0x0002800001e07983 */ /* 0x000f220000300a00 */
[----:B------:R-:W-:-:S04]  /*1ec80*/  FMNMX R11, R247, R32, !PT ;  /* 0x00000020f70b7209 */ /* 0x000fc80007800000 */
[----:B------:R-:W-:Y:S01]  /*1ec90*/  FMNMX R11, R31, R11, !PT ;  /* 0x0000000b1f0b7209 */ /* 0x000fe20007800000 */
[----:B------:R-:W4:Y:S03]  /*1eca0*/  LDG.E.U8 R17, desc[UR6][R240.64] ;  /* 0x00000006f0117981 */ /* 0x000f26000c1e1100 */
[----:B------:R-:W-:-:S04]  /*1ecb0*/  FMNMX R11, R251, R11, !PT ;  /* 0x0000000bfb0b7209 */ /* 0x000fc80007800000 */
[----:B------:R-:W-:Y:S01]  /*1ecc0*/  FMNMX R11, R250, R11, !PT ;  /* 0x0000000bfa0b7209 */ /* 0x000fe20007800000 */
[----:B------:R-:W-:Y:S01]  /*1ecd0*/  FADD R10, R248, -R9 ;  /* 0x80000009f80a7221 */ /* 0x000fe20000000000 */
[----:B------:R-:W-:Y:S01]  /*1ece0*/  FMUL R8, R8, 1.4426950216293334961 ;  /* 0x3fb8aa3b08087820 */ /* 0x000fe20000400000 */
[----:B------:R-:W4:Y:S01]  /*1ecf0*/  LDL.LU.64 R240, [R1+0x278] ;  /* 0x0002780001f07983 */ /* 0x000f220000300a00 */
[----:B------:R-:W-:-:S03]  /*1ed00*/  FMNMX R11, R243, R11, !PT ;  /* 0x0000000bf30b7209 */ /* 0x000fc60007800000 */
[----:B------:R-:W4:Y:S01]  /*1ed10*/  LDL.LU.64 R228, [R1+0x270] ;  /* 0x0002700001e47983 */ /* 0x000f220000300a00 */
[----:B------:R-:W-:Y:S01]  /*1ed20*/  FMNMX R11, R227, R11, !PT ;  /* 0x0000000be30b7209 */ /* 0x000fe20007800000 */
[----:B------:R-:W-:Y:S01]  /*1ed30*/  FMUL R10, R10, 1.4426950216293334961 ;  /* 0x3fb8aa3b0a0a7820 */ /* 0x000fe20000400000 */
[----:B------:R0:W-:Y:S01]  /*1ed40*/  MUFU.EX2 R190, R8 ;  /* 0x0000000800be7308 */ /* 0x0001e20000000800 */
[----:B------:R-:W4:Y:S01]  /*1ed50*/  LDL.LU.64 R230, [R1+0x268] ;  /* 0x0002680001e67983 */ /* 0x000f220000300a00 */
        /* <DEDUP_REMOVED lines=19> */
[----:B------:R-:W-:Y:S01]  /*1ee90*/  FMNMX R11, R35, R11, !PT ;  /* 0x0000000b230b7209 */ /* 0x000fe20007800000 */
[----:B0-----:R-:W-:-:S03]  /*1eea0*/  FADD R8, R44, -R9 ;  /* 0x800000092c087221 */ /* 0x001fc60000000000 */
[----:B------:R-:W-:Y:S01]  /*1eeb0*/  FMNMX R11, R33, R11, !PT ;  /* 0x0000000b210b7209 */ /* 0x000fe20007800000 */
[----:B------:R0:W1:Y:S01]  /*1eec0*/  MUFU.EX2 R44, R10 ;  /* 0x0000000a002c7308 */ /* 0x0000620000000800 */
[----:B------:R-:W-:Y:S02]  /*1eed0*/  FMUL R8, R8, 1.4426950216293334961 ;  /* 0x3fb8aa3b08087820 */ /* 0x000fe40000400000 */
[----:B------:R-:W-:-:S04]  /*1eee0*/  FMNMX R11, R223, R11, !PT ;  /* 0x0000000bdf0b7209 */ /* 0x000fc80007800000 */
[----:B0-----:R-:W-:Y:S01]  /*1eef0*/  FMNMX R10, R234, R11, !PT ;  /* 0x0000000bea0a7209 */ /* 0x001fe20007800000 */
[----:B------:R-:W-:Y:S02]  /*1ef00*/  FADD R11, R42, -R9 ;  /* 0x800000092a0b7221 */ /* 0x000fe40000000000 */
[----:B------:R-:W0:Y:S01]  /*1ef10*/  MUFU.EX2 R42, R8 ;  /* 0x00000008002a7308 */ /* 0x000e220000000800 */
[----:B--2---:R-:W2:Y:S04]  /*1ef20*/  LDG.E.U8 R16, desc[UR6][R236.64] ;  /* 0x00000006ec107981 */ /* 0x004ea8000c1e1100 */
[----:B------:R-:W-:Y:S04]  /*1ef30*/  STL [R1+0x758], R18 ;  /* 0x0007581201007387 */ /* 0x000fe80000100800 */
[----:B------:R-:W2:Y:S04]  /*1ef40*/  LDL.LU.64 R232, [R1+0x260] ;  /* 0x0002600001e87983 */ /* 0x000ea80000300a00 */
[----:B-1----:R-:W-:Y:S04]  /*1ef50*/  STL [R1+0x330], R44 ;  /* 0x0003302c01007387 */ /* 0x002fe80000100800 */
[----:B---3--:R-:W3:Y:S04]  /*1ef60*/  LDG.E.U8 R22, desc[UR6][R216.64] ;  /* 0x00000006d8167981 */ /* 0x008ee8000c1e1100 */
[----:B------:R1:W-:Y:S04]  /*1ef70*/  STL [R1+0x754], R13 ;  /* 0x0007540d01007387 */ /* 0x0003e80000100800 */
[----:B------:R-:W3:Y:S04]  /*1ef80*/  LDL.LU.64 R236, [R1+0x258] ;  /* 0x0002580001ec7983 */ /* 0x000ee80000300a00 */
[----:B----4-:R-:W4:Y:S04]  /*1ef90*/  LDG.E.U8 R19, desc[UR6][R220.64] ;  /* 0x00000006dc137981 */ /* 0x010f28000c1e1100 */
[----:B------:R-:W-:Y:S04]  /*1efa0*/  STL [R1+0x750], R12 ;  /* 0x0007500c01007387 */ /* 0x000fe80000100800 */
[----:B0-----:R-:W-:Y:S04]  /*1efb0*/  STL [R1+0x324], R42 ;  /* 0x0003242a01007387 */ /* 0x001fe80000100800 */
[----:B------:R-:W4:Y:S01]  /*1efc0*/  LDL.LU.64 R216, [R1+0x250] ;  /* 0x0002500001d87983 */ /* 0x000f220000300a00 */
[----:B------:R-:W-:-:S03]  /*1efd0*/  FMNMX R10, R235, R10, !PT ;  /* 0x0000000aeb0a7209 */ /* 0x000fc60007800000 */
[----:B------:R-:W4:Y:S01]  /*1efe0*/  LDL.LU.64 R220, [R1+0x248] ;  /* 0x0002480001dc7983 */ /* 0x000f220000300a00 */
[----:B------:R-:W-:Y:S01]  /*1eff0*/  FMNMX R8, R246, R10, !PT ;  /* 0x0000000af6087209 */ /* 0x000fe20007800000 */
[----:B------:R-:W-:Y:S01]  /*1f000*/  FMUL R10, R11, 1.4426950216293334961 ;  /* 0x3fb8aa3b0b0a7820 */ /* 0x000fe20000400000 */
[--C-:B------:R-:W-:Y:S01]  /*1f010*/  FADD R11, R40, -R9.reuse ;  /* 0x80000009280b7221 */ /* 0x100fe20000000000 */
[----:B-1----:R-:W4:Y:S02]  /*1f020*/  LDG.E.U8 R13, desc[UR6][R218.64] ;  /* 0x00000006da0d7981 */ /* 0x002f24000c1e1100 */
[----:B------:R-:W0:Y:S02]  /*1f030*/  MUFU.EX2 R40, R10 ;  /* 0x0000000a00287308 */ /* 0x000e240000000800 */
[----:B------:R1:W-:Y:S04]  /*1f040*/  STL [R1+0x748], R15 ;  /* 0x0007480f01007387 */ /* 0x0003e80000100800 */
[----:B-1----:R-:W4:Y:S04]  /*1f050*/  LDG.E.U8 R15, desc[UR6][R224.64] ;  /* 0x00000006e00f7981 */ /* 0x002f28000c1e1100 */
[----:B0-----:R-:W-:Y:S04]  /*1f060*/  STL [R1+0x31c], R40 ;  /* 0x00031c2801007387 */ /* 0x001fe80000100800 */
[----:B------:R-:W4:Y:S01]  /*1f070*/  LDL.LU.64 R224, [R1+0x240] ;  /* 0x0002400001e07983 */ /* 0x000f220000300a00 */
[----:B------:R-:W-:Y:S01]  /*1f080*/  FMUL R11, R11, 1.4426950216293334961 ;  /* 0x3fb8aa3b0b0b7820 */ /* 0x000fe20000400000 */
[----:B------:R-:W-:-:S03]  /*1f090*/  FADD R10, R38, -R9 ;  /* 0x80000009260a7221 */ /* 0x000fc60000000000 */
[----:B------:R-:W0:Y:S01]  /*1f0a0*/  MUFU.EX2 R38, R11 ;  /* 0x0000000b00267308 */ /* 0x000e220000000800 */
[----:B------:R-:W4:Y:S04]  /*1f0b0*/  LDG.E.U8 R21, desc[UR6][R240.64] ;  /* 0x00000006f0157981 */ /* 0x000f28000c1e1100 */
[----:B------:R-:W-:Y:S04]  /*1f0c0*/  STL [R1+0x744], R17 ;  /* 0x0007441101007387 */ /* 0x000fe80000100800 */
[----:B------:R-:W4:Y:S04]  /*1f0d0*/  LDG.E.U8 R20, desc[UR6][R228.64] ;  /* 0x00000006e4147981 */ /* 0x000f28000c1e1100 */
[----:B------:R-:W4:Y:S04]  /*1f0e0*/  LDL.LU.64 R240, [R1+0x238] ;  /* 0x0002380001f07983 */ /* 0x000f280000300a00 */
[----:B0-----:R-:W-:Y:S01]  /*1f0f0*/  STL [R1+0x32c], R38 ;  /* 0x00032c2601007387 */ /* 0x001fe20000100800 */
[----:B------:R-:W-:-:S03]  /*1f100*/  FMUL R10, R10, 1.4426950216293334961 ;  /* 0x3fb8aa3b0a0a7820 */ /* 0x000fc60000400000 */
[----:B------:R-:W4:Y:S01]  /*1f110*/  LDG.E.U8 R18, desc[UR6][R230.64] ;  /* 0x00000006e6127981 */ /* 0x000f22000c1e1100 */
[--C-:B------:R-:W-:Y:S02]  /*1f120*/  FADD R11, R36, -R9.reuse ;  /* 0x80000009240b7221 */ /* 0x100fe40000000000 */
[----:B------:R0:W1:Y:S02]  /*1f130*/  MUFU.EX2 R36, R10 ;  /* 0x0000000a00247308 */ /* 0x0000640000000800 */
[----:B------:R-:W-:Y:S01]  /*1f140*/  FMUL R11, R11, 1.4426950216293334961 ;  /* 0x3fb8aa3b0b0b7820 */ /* 0x000fe20000400000 */
[----:B0-----:R-:W-:-:S05]  /*1f150*/  FADD R10, R34, -R9 ;  /* 0x80000009220a7221 */ /* 0x001fca0000000000 */
[----:B------:R0:W4:Y:S02]  /*1f160*/  MUFU.EX2 R34, R11 ;  /* 0x0000000b00227308 */ /* 0x0001240000000800 */
[----:B0-----:R-:W-:Y:S01]  /*1f170*/  FADD R11, R249, -R9 ;  /* 0x80000009f90b7221 */ /* 0x001fe20000000000 */
[----:B--2---:R0:W-:Y:S04]  /*1f180*/  STL [R1+0x740], R16 ;  /* 0x0007401001007387 */ /* 0x0041e80000100800 */
[----:B------:R-:W2:Y:S04]  /*1f190*/  LDL.LU.64 R228, [R1+0x230] ;  /* 0x0002300001e47983 */ /* 0x000ea80000300a00 */
[----:B------:R-:W2:Y:S04]  /*1f1a0*/  LDL.LU.64 R230, [R1+0x228] ;  /* 0x0002280001e67983 */ /* 0x000ea80000300a00 */
[----:B0-----:R-:W2:Y:S04]  /*1f1b0*/  LDG.E.U8 R16, desc[UR6][R232.64] ;  /* 0x00000006e8107981 */ /* 0x001ea8000c1e1100 */
[----:B------:R-:W2:Y:S04]  /*1f1c0*/  LDL.LU.64 R232, [R1+0x220] ;  /* 0x0002200001e87983 */ /* 0x000ea80000300a00 */
[----:B-1----:R-:W-:Y:S04]  /*1f1d0*/  STL [R1+0x320], R36 ;  /* 0x0003202401007387 */ /* 0x002fe80000100800 */
[----:B---3--:R-:W3:Y:S04]  /*1f1e0*/  LDG.E.U8 R17, desc[UR6][R236.64] ;  /* 0x00000006ec117981 */ /* 0x008ee8000c1e1100 */
[----:B------:R-:W-:Y:S04]  /*1f1f0*/  STL [R1+0x73c], R22 ;  /* 0x00073c1601007387 */ /* 0x000fe80000100800 */
[----:B------:R-:W3:Y:S04]  /*1f200*/  LDL.LU.64 R218, [R1+0x218] ;  /* 0x0002180001da7983 */ /* 0x000ee80000300a00 */
[----:B----4-:R-:W-:Y:S04]  /*1f210*/  STL [R1+0x738], R19 ;  /* 0x0007381301007387 */ /* 0x010fe80000100800 */
[----:B------:R-:W4:Y:S04]  /*1f220*/  LDL.64 R236, [R1+0x210] ;  /* 0x0002100001ec7983 */ /* 0x000f280000100a00 */
[----:B------:R-:W4:Y:S04]  /*1f230*/  LDG.E.U8 R153, desc[UR6][R216.64] ;  /* 0x00000006d8997981 */ /* 0x000f28000c1e1100 */
[----:B------:R-:W-:Y:S04]  /*1f240*/  STL [R1+0x314], R34 ;  /* 0x0003142201007387 */ /* 0x000fe80000100800 */
[----:B------:R-:W-:Y:S04]  /*1f250*/  STL [R1+0x734], R13 ;  /* 0x0007340d01007387 */ /* 0x000fe80000100800 */
[----:B------:R-:W4:Y:S04]  /*1f260*/  LDG.E.U8 R23, desc[UR6][R220.64] ;  /* 0x00000006dc177981 */ /* 0x000f28000c1e1100 */
[----:B------:R0:W-:Y:S04]  /*1f270*/  STL [R1+0x730], R15 ;  /* 0x0007300f01007387 */ /* 0x0001e80000100800 */
[----:B0-----:R-:W4:Y:S04]  /*1f280*/  LDL R15, [R1+0xa1c] ;  /* 0x000a1c00010f7983 */ /* 0x001f280000100800 */
[----:B------:R-:W4:Y:S04]  /*1f290*/  LDL.LU.64 R248, [R1+0x5a8] ;  /* 0x0005a80001f87983 */ /* 0x000f280000300a00 */
[----:B------:R-:W4:Y:S04]  /*1f2a0*/  LDG.E.U8 R19, desc[UR6][R224.64] ;  /* 0x00000006e0137981 */ /* 0x000f28000c1e1100 */
[----:B------:R-:W4:Y:S01]  /*1f2b0*/  LDL.LU.64 R220, [R1+0x5a0] ;  /* 0x0005a00001dc7983 */ /* 0x000f220000300a00 */
[----:B------:R-:W-:-:S04]  /*1f2c0*/  FMUL R10, R10, 1.4426950216293334961 ;  /* 0x3fb8aa3b0a0a7820 */ /* 0x000fc80000400000 */
[----:B------:R-:W0:Y:S01]  /*1f2d0*/  MUFU.EX2 R162, R10 ;  /* 0x0000000a00a27308 */ /* 0x000e220000000800 */
[----:B------:R-:W-:Y:S01]  /*1f2e0*/  STL [R1+0x72c], R21 ;  /* 0x00072c1501007387 */ /* 0x000fe20000100800 */
[----:B------:R-:W-:-:S03]  /*1f2f0*/  FMUL R11, R11, 1.4426950216293334961 ;  /* 0x3fb8aa3b0b0b7820 */ /* 0x000fc60000400000 */
[----:B------:R-:W-:Y:S04]  /*1f300*/  STL [R1+0x728], R20 ;  /* 0x0007281401007387 */ /* 0x000fe80000100800 */
[----:B------:R-:W4:Y:S04]  /*1f310*/  LDL.LU.64 R224, [R1+0x598] ;  /* 0x0005980001e07983 */ /* 0x000f280000300a00 */
[----:B------:R-:W4:Y:S04]  /*1f320*/  LDG.E.U8 R22, desc[UR6][R240.64] ;  /* 0x00000006f0167981 */ /* 0x000f28000c1e1100 */
[----:B0-----:R-:W-:Y:S04]  /*1f330*/  STL [R1+0x30c], R162 ;  /* 0x00030ca201007387 */ /* 0x001fe80000100800 */
[----:B------:R-:W-:Y:S01]  /*1f340*/  STL [R1+0x724], R18 ;  /* 0x0007241201007387 */ /* 0x000fe20000100800 */
[----:B------:R-:W0:Y:S03]  /*1f350*/  MUFU.EX2 R160, R11 ;  /* 0x0000000b00a07308 */ /* 0x000e260000000800 */
[----:B------:R-:W4:Y:S04]  /*1f360*/  LDL.LU.64 R240, [R1+0x590] ;  /* 0x0005900001f07983 */ /* 0x000f280000300a00 */
[----:B------:R-:W1:Y:S01]  /*1f370*/  SHFL.BFLY PT, R12, R8, 0x2, 0x1f ;  /* 0x0c401f00080c7f89 */ /* 0x000e6200000e0000 */
[----:B------:R-:W-:-:S04]  /*1f380*/  FADD R10, R242, -R9 ;  /* 0x80000009f20a7221 */ /* 0x000fc80000000000 */
[----:B------:R-:W-:-:S04]  /*1f390*/  FMUL R10, R10, 1.4426950216293334961 ;  /* 0x3fb8aa3b0a0a7820 */ /* 0x000fc80000400000 */
[----:B------:R4:W4:Y:S01]  /*1f3a0*/  MUFU.EX2 R152, R10 ;  /* 0x0000000a00987308 */ /* 0x0009220000000800 */
[----:B-1----:R-:W-:-:S05]  /*1f3b0*/  FMNMX R8, R8, R12, !PT ;  /* 0x0000000c08087209 */ /* 0x002fca0007800000 */
[----:B------:R-:W1:Y:S04]  /*1f3c0*/  SHFL.BFLY PT, R13, R8, 0x1, 0x1f ;  /* 0x0c201f00080d7f89 */ /* 0x000e6800000e0000 */
[----:B--2---:R-:W2:Y:S04]  /*1f3d0*/  LDG.E.U8 R21, desc[UR6][R228.64] ;  /* 0x00000006e4157981 */ /* 0x004ea8000c1e1100 */
[----:B------:R-:W2:Y:S04]  /*1f3e0*/  LDG.E.U8 R20, desc[UR6][R230.64] ;  /* 0x00000006e6147981 */ /* 0x000ea8000c1e1100 */
[----:B------:R1:W-:Y:S04]  /*1f3f0*/  STL [R1+0x720], R16 ;  /* 0x0007201001007387 */ /* 0x0003e80000100800 */
[----:B0-----:R-:W-:Y:S04]  /*1f400*/  STL [R1+0x304], R160 ;  /* 0x000304a001007387 */ /* 0x001fe80000100800 */
[----:B------:R-:W2:Y:S04]  /*1f410*/  LDL.LU.64 R228, [R1+0x588] ;  /* 0x0005880001e47983 */ /* 0x000ea80000300a00 */
[----:B-1----:R-:W2:Y:S04]  /*1f420*/  LDG.E.U8 R16, desc[UR6][R232.64] ;  /* 0x00000006e8107981 */ /* 0x002ea8000c1e1100 */
[----:B---3--:R4:W-:Y:S04]  /*1f430*/  STL [R1+0x71c], R17 ;  /* 0x00071c1101007387 */ /* 0x0089e80000100800 */
[----:B------:R-:W3:Y:S04]  /*1f440*/  LDL.LU.64 R230, [R1+0x580] ;  /* 0x0005800001e67983 */ /* 0x000ee80000300a00 */
[----:B------:R-:W3:Y:S04]  /*1f450*/  LDL.LU.64 R232, [R1+0x578] ;  /* 0x0005780001e87983 */ /* 0x000ee80000300a00 */
[----:B------:R-:W3:Y:S04]  /*1f460*/  LDG.E.U8 R18, desc[UR6][R218.64] ;  /* 0x00000006da127981 */ /* 0x000ee8000c1e1100 */
[----:B----4-:R-:W4:Y:S04]  /*1f470*/  LDG.E.U8 R17, desc[UR6][R236.64] ;  /* 0x00000006ec117981 */ /* 0x010f28000c1e1100 */
[----:B------:R-:W-:Y:S04]  /*1f480*/  STL [R1+0x718], R153 ;  /* 0x0007189901007387 */ /* 0x000fe80000100800 */
[----:B------:R-:W4:Y:S01]  /*1f490*/  LDL.LU.64 R236, [R1+0x570] ;  /* 0x0005700001ec7983 */ /* 0x000f220000300a00 */
[----:B------:R-:W-:Y:S01]  /*1f4a0*/  FMNMX R10, R8, R13, !PT ;  /* 0x0000000d080a7209 */ /* 0x000fe20007800000 */
[--C-:B------:R-:W-:Y:S01]  /*1f4b0*/  FADD R12, R244, -R9.reuse ;  /* 0x80000009f40c7221 */ /* 0x100fe20000000000 */
[----:B------:R-:W-:Y:S01]  /*1f4c0*/  FADD R11, R245, -R9 ;  /* 0x80000009f50b7221 */ /* 0x000fe20000000000 */
[----:B------:R-:W-:Y:S04]  /*1f4d0*/  STL [R1+0x2f8], R152 ;  /* 0x0002f89801007387 */ /* 0x000fe80000100800 */
[----:B------:R-:W-:Y:S04]  /*1f4e0*/  STL [R1+0x714], R23 ;  /* 0x0007141701007387 */ /* 0x000fe80000100800 */
[----:B------:R-:W4:Y:S01]  /*1f4f0*/  LDL.LU.64 R244, [R1+0x568] ;  /* 0x0005680001f47983 */ /* 0x000f220000300a00 */
[----:B------:R-:W-:-:S03]  /*1f500*/  FMNMX R10, R10, R15, !PT ;  /* 0x0000000f0a0a7209 */ /* 0x000fc60007800000 */
[----:B------:R-:W4:Y:S04]  /*1f510*/  LDG.E.U8 R15, desc[UR6][R248.64] ;  /* 0x00000006f80f7981 */ /* 0x000f28000c1e1100 */
[----:B------:R-:W4:Y:S04]  /*1f520*/  LDL.LU.64 R248, [R1+0x560] ;  /* 0x0005600001f87983 */ /* 0x000f280000300a00 */
[----:B------:R0:W-:Y:S04]  /*1f530*/  STL [R1+0x710], R19 ;  /* 0x0007101301007387 */ /* 0x0001e80000100800 */
[----:B0-----:R-:W4:Y:S01]  /*1f540*/  LDG.E.U8 R19, desc[UR6][R220.64] ;  /* 0x00000006dc137981 */ /* 0x001f22000c1e1100 */
[----:B------:R-:W-:-:S04]  /*1f550*/  FMUL R12, R12, 1.4426950216293334961 ;  /* 0x3fb8aa3b0c0c7820 */ /* 0x000fc80000400000 */
[----:B------:R0:W-:Y:S01]  /*1f560*/  MUFU.EX2 R192, R12 ;  /* 0x0000000c00c07308 */ /* 0x0001e20000000800 */
[----:B------:R-:W-:Y:S04]  /*1f570*/  STL [R1+0x70c], R22 ;  /* 0x00070c1601007387 */ /* 0x000fe80000100800 */
[----:B------:R-:W4:Y:S04]  /*1f580*/  LDL.LU.64 R208, [R1+0x558] ;  /* 0x0005580001d07983 */ /* 0x000f280000300a00 */
[----:B0-----:R-:W4:Y:S04]  /*1f590*/  LDG.E.U8 R12, desc[UR6][R224.64] ;  /* 0x00000006e00c7981 */ /* 0x001f28000c1e1100 */
[----:B------:R-:W4:Y:S04]  /*1f5a0*/  LDG.E.U8 R13, desc[UR6][R240.64] ;  /* 0x00000006f00d7981 */ /* 0x000f28000c1e1100 */
[----:B--2---:R0:W-:Y:S04]  /*1f5b0*/  STL [R1+0x708], R21 ;  /* 0x0007081501007387 */ /* 0x0041e80000100800 */
[----:B------:R-:W2:Y:S04]  /*1f5c0*/  LDL.LU.64 R212, [R1+0x550] ;  /* 0x0005500001d47983 */ /* 0x000ea80000300a00 */
[----:B------:R-:W-:Y:S04]  /*1f5d0*/  STL [R1+0x704], R20 ;  /* 0x0007041401007387 */ /* 0x000fe80000100800 */
[----:B------:R-:W2:Y:S04]  /*1f5e0*/  LDL.LU.64 R240, [R1+0x548] ;  /* 0x0005480001f07983 */ /* 0x000ea80000300a00 */
[----:B0-----:R-:W2:Y:S04]  /*1f5f0*/  LDG.E.U8 R21, desc[UR6][R228.64] ;  /* 0x00000006e4157981 */ /* 0x001ea8000c1e1100 */
[----:B------:R3:W-:Y:S04]  /*1f600*/  STL [R1+0x700], R16 ;  /* 0x0007001001007387 */ /* 0x0007e80000100800 */
[----:B------:R-:W2:Y:S04]  /*1f610*/  LDL.LU.64 R216, [R1+0x540] ;  /* 0x0005400001d87983 */ /* 0x000ea80000300a00 */
[----:B---3--:R-:W3:Y:S04]  /*1f620*/  LDG.E.U8 R16, desc[UR6][R230.64] ;  /* 0x00000006e6107981 */ /* 0x008ee8000c1e1100 */
[----:B------:R-:W3:Y:S04]  /*1f630*/  LDG.E.U8 R20, desc[UR6][R232.64] ;  /* 0x00000006e8147981 */ /* 0x000ee8000c1e1100 */
[----:B------:R0:W-:Y:S04]  /*1f640*/  STL [R1+0x6f8], R18 ;  /* 0x0006f81201007387 */ /* 0x0001e80000100800 */
[----:B------:R-:W3:Y:S04]  /*1f650*/  LDL.LU.64 R218, [R1+0x538] ;  /* 0x0005380001da7983 */ /* 0x000ee80000300a00 */
[----:B----4-:R1:W-:Y:S04]  /*1f660*/  STL [R1+0x6e0], R17 ;  /* 0x0006e01101007387 */ /* 0x0103e80000100800 */
[----:B------:R-:W4:Y:S04]  /*1f670*/  LDL.LU.64 R220, [R1+0x530] ;  /* 0x0005300001dc7983 */ /* 0x000f280000300a00 */
[----:B------:R-:W4:Y:S04]  /*1f680*/  LDL.LU.64 R224, [R1+0x528] ;  /* 0x0005280001e07983 */ /* 0x000f280000300a00 */
[----:B------:R-:W4:Y:S04]  /*1f690*/  LDL.LU.64 R228, [R1+0x520] ;  /* 0x0005200001e47983 */ /* 0x000f280000300a00 */
[----:B0-----:R-:W4:Y:S04]  /*1f6a0*/  LDG.E.U8 R18, desc[UR6][R236.64] ;  /* 0x00000006ec127981 */ /* 0x001f28000c1e1100 */
[----:B-1----:R-:W4:Y:S04]  /*1f6b0*/  LDG.E.U8 R17, desc[UR6][R244.64] ;  /* 0x00000006f4117981 */ /* 0x002f28000c1e1100 */
[----:B------:R0:W-:Y:S04]  /*1f6c0*/  STL [R1+0x5a8], R15 ;  /* 0x0005a80f01007387 */ /* 0x0001e80000100800 */
[----:B------:R-:W4:Y:S04]  /*1f6d0*/  LDL.LU.64 R230, [R1+0x518] ;  /* 0x0005180001e67983 */ /* 0x000f280000300a00 */
[----:B------:R-:W4:Y:S01]  /*1f6e0*/  LDL.LU.64 R232, [R1+0x510] ;  /* 0x0005100001e87983 */ /* 0x000f220000300a00 */
[----:B------:R-:W-:Y:S01]  /*1f6f0*/  FMUL R11, R11, 1.4426950216293334961 ;  /* 0x3fb8aa3b0b0b7820 */ /* 0x000fe20000400000 */
[----:B------:R-:W-:-:S02]  /*1f700*/  FADD R8, R247, -R10 ;  /* 0x8000000af7087221 */ /* 0x000fc40000000000 */
[----:B0-----:R-:W4:Y:S04]  /*1f710*/  LDG.E.U8 R15, desc[UR6][R248.64] ;  /* 0x00000006f80f7981 */ /* 0x001f28000c1e1100 */
[----:B------:R-:W-:Y:S04]  /*1f720*/  STL [R1+0x5a0], R19 ;  /* 0x0005a01301007387 */ /* 0x000fe80000100800 */
[----:B------:R-:W4:Y:S01]  /*1f730*/  LDL.LU.64 R244, [R1+0x508] ;  /* 0x0005080001f47983 */ /* 0x000f220000300a00 */
[----:B------:R0:W-:Y:S01]  /*1f740*/  MUFU.EX2 R168, R11 ;  /* 0x0000000b00a87308 */ /* 0x0001e20000000800 */
[----:B------:R-:W-:-:S02]  /*1f750*/  FMUL R8, R8, 1.4426950216293334961 ;  /* 0x3fb8aa3b08087820 */ /* 0x000fc40000400000 */
[----:B------:R-:W4:Y:S04]  /*1f760*/  LDL.LU.64 R236, [R1+0x500] ;  /* 0x0005000001ec7983 */ /* 0x000f280000300a00 */
[----:B------:R-:W4:Y:S01]  /*1f770*/  LDL.LU R247, [R1+0x84c] ;  /* 0x00084c0001f77983 */ /* 0x000f220000300800 */
[--C-:B0-----:R-:W-:Y:S02]  /*1f780*/  FADD R11, R32, -R10.reuse ;  /* 0x8000000a200b7221 */ /* 0x101fe40000000000 */
[----:B------:R0:W-:Y:S02]  /*1f790*/  MUFU.EX2 R32, R8 ;  /* 0x0000000800207308 */ /* 0x0001e40000000800 */
[----:B------:R-:W-:Y:S01]  /*1f7a0*/  FMUL R11, R11, 1.4426950216293334961 ;  /* 0x3fb8aa3b0b0b7820 */ /* 0x000fe20000400000 */
[----:B------:R1:W-:Y:S04]  /*1f7b0*/  STL [R1+0x598], R12 ;  /* 0x0005980c01007387 */ /* 0x0003e80000100800 */
[----:B------:R-:W4:Y:S01]  /*1f7c0*/  LDL.LU R248, [R1+0x840] ;  /* 0x0008400001f87983 */ /* 0x000f220000300800 */
[----:B0-----:R-:W-:-:S02]  /*1f7d0*/  FADD R8, R31, -R10 ;  /* 0x8000000a1f087221 */ /* 0x001fc40000000000 */
[----:B------:R0:W-:Y:S01]  /*1f7e0*/  MUFU.EX2 R31, R11 ;  /* 0x0000000b001f7308 */ /* 0x0001e20000000800 */
[----:B-1----:R-:W4:Y:S01]  /*1f7f0*/  LDG.E.U8 R12, desc[UR6][R208.64] ;  /* 0x00000006d00c7981 */ /* 0x002f22000c1e1100 */
[----:B0-----:R-:W-:-:S03]  /*1f800*/  FADD R11, R251, -R10 ;  /* 0x8000000afb0b7221 */ /* 0x001fc60000000000 */
[----:B------:R-:W4:Y:S04]  /*1f810*/  LDL.LU R251, [R1+0x820] ;  /* 0x0008200001fb7983 */ /* 0x000f280000300800 */
[----:B------:R2:W-:Y:S01]  /*1f820*/  STL [R1+0x590], R13 ;  /* 0x0005900d01007387 */ /* 0x0005e20000100800 */
[----:B------:R-:W-:Y:S01]  /*1f830*/  FMUL R8, R8, 1.4426950216293334961 ;  /* 0x3fb8aa3b08087820 */ /* 0x000fe20000400000 */
[----:B------:R-:W-:-:S03]  /*1f840*/  FMUL R11, R11, 1.4426950216293334961 ;  /* 0x3fb8aa3b0b0b7820 */ /* 0x000fc60000400000 */
[----:B------:R0:W-:Y:S02]  /*1f850*/  MUFU.EX2 R195, R8 ;  /* 0x0000000800c37308 */ /* 0x0001e40000000800 */
[--C-:B0-----:R-:W-:Y:S02]  /*1f860*/  FADD R8, R250, -R10.reuse ;  /* 0x8000000afa087221 */ /* 0x101fe40000000000 */
[----:B------:R-:W4:Y:S04]  /*1f870*/  LDL.LU R250, [R1+0x81c] ;  /* 0x00081c0001fa7983 */ /* 0x000f280000300800 */
[----:B------:R0:W-:Y:S02]  /*1f880*/  MUFU.EX2 R194, R11 ;  /* 0x0000000b00c27308 */ /* 0x0001e40000000800 */
[----:B0-----:R-:W-:Y:S01]  /*1f890*/  FADD R11, R243, -R10 ;  /* 0x8000000af30b7221 */ /* 0x001fe20000000000 */
[----:B--2---:R-:W2:Y:S04]  /*1f8a0*/  LDG.E.U8 R13, desc[UR6][R212.64] ;  /* 0x00000006d40d7981 */ /* 0x004ea8000c1e1100 */
[----:B------:R-:W2:Y:S04]  /*1f8b0*/  LDG.E.U8 R19, desc[UR6][R240.64] ;  /* 0x00000006f0137981 */ /* 0x000ea8000c1e1100 */
[----:B------:R-:W-:Y:S04]  /*1f8c0*/  STL [R1+0x588], R21 ;  /* 0x0005881501007387 */ /* 0x000fe80000100800 */
[----:B------:R-:W2:Y:S04]  /*1f8d0*/  LDL.LU.64 R240, [R1+0x4f0] ;  /* 0x0004f00001f07983 */ /* 0x000ea80000300a00 */
[----:B---3--:R0:W-:Y:S04]  /*1f8e0*/  STL [R1+0x580], R16 ;  /* 0x0005801001007387 */ /* 0x0081e80000100800 */
[----:B------:R-:W3:Y:S04]  /*1f8f0*/  LDL.LU R249, [R1+0x7ec] ;  /* 0x0007ec0001f97983 */ /* 0x000ee80000300800 */
[----:B------:R-:W-:Y:S04]  /*1f900*/  STL [R1+0x578], R20 ;  /* 0x0005781401007387 */ /* 0x000fe80000100800 */
[----:B0-----:R-:W3:Y:S04]  /*1f910*/  LDG.E.U8 R16, desc[UR6][R216.64] ;  /* 0x00000006d8107981 */ /* 0x001ee8000c1e1100 */
[----:B------:R-:W3:Y:S04]  /*1f920*/  LDL.LU.64 R242, [R1+0x4e8] ;  /* 0x0004e80001f27983 */ /* 0x000ee80000300a00 */
[----:B------:R-:W3:Y:S04]  /*1f930*/  LDG.E.U8 R154, desc[UR6][R218.64] ;  /* 0x00000006da9a7981 */ /* 0x000ee8000c1e1100 */
[----:B----4-:R-:W4:Y:S04]  /*1f940*/  LDG.E.U8 R23, desc[UR6][R220.64] ;  /* 0x00000006dc177981 */ /* 0x010f28000c1e1100 */
[----:B------:R-:W4:Y:S04]  /*1f950*/  LDG.E.U8 R22, desc[UR6][R228.64] ;  /* 0x00000006e4167981 */ /* 0x000f28000c1e1100 */
[----:B------:R0:W-:Y:S04]  /*1f960*/  STL [R1+0x570], R18 ;  /* 0x0005701201007387 */ /* 0x0001e80000100800 */
[----:B0-----:R-:W4:Y:S04]  /*1f970*/  LDG.E.U8 R18, desc[UR6][R224.64] ;  /* 0x00000006e0127981 */ /* 0x001f28000c1e1100 */
[----:B------:R0:W-:Y:S04]  /*1f980*/  STL [R1+0x568], R17 ;  /* 0x0005681101007387 */ /* 0x0001e80000100800 */
[----:B------:R-:W4:Y:S04]  /*1f990*/  LDG.E.U8 R21, desc[UR6][R230.64] ;  /* 0x00000006e6157981 */ /* 0x000f28000c1e1100 */
[----:B------:R-:W4:Y:S04]  /*1f9a0*/  LDG.E.U8 R20, desc[UR6][R232.64] ;  /* 0x00000006e8147981 */ /* 0x000f28000c1e1100 */
[----:B0-----:R-:W4:Y:S01]  /*1f9b0*/  LDG.E.U8 R17, desc[UR6][R244.64] ;  /* 0x00000006f4117981 */ /* 0x001f22000c1e1100 */
[----:B------:R-:W-:Y:S01]  /*1f9c0*/  FMUL R8, R8, 1.4426950216293334961 ;  /* 0x3fb8aa3b08087820 */ /* 0x000fe20000400000 */
[----:B------:R-:W-:-:S03]  /*1f9d0*/  FMUL R11, R11, 1.4426950216293334961 ;  /* 0x3fb8aa3b0b0b7820 */ /* 0x000fc60000400000 */
[----:B------:R0:W-:Y:S01]  /*1f9e0*/  MUFU.EX2 R193, R8 ;  /* 0x0000000800c17308 */ /* 0x0001e20000000800 */
[----:B------:R1:W-:Y:S04]  /*1f9f0*/  STL [R1+0x560], R15 ;  /* 0x0005600f01007387 */ /* 0x0003e80000100800 */
[----:B------:R-:W4:Y:S01]  /*1fa00*/  LDL.LU.64 R244, [R1+0x4d0] ;  /* 0x0004d00001f47983 */ /* 0x000f220000300a00 */
[----:B0-----:R-:W-:Y:S02]  /*1fa10*/  FADD R8, R227, -R10 ;  /* 0x8000000ae3087221 */ /* 0x001fe40000000000 */
[----:B------:R0:W-:Y:S01]  /*1fa20*/  MUFU.EX2 R191, R11 ;  /* 0x0000000b00bf7308 */ /* 0x0001e20000000800 */
[----:B-1----:R-:W4:Y:S01]  /*1fa30*/  LDG.E.U8 R15, desc[UR6][R236.64] ;  /* 0x00000006ec0f7981 */ /* 0x002f22000c1e1100 */
[----:B------:R-:W-:-:S06]  /*1fa40*/  FMUL R8, R8, 1.4426950216293334961 ;  /* 0x3fb8aa3b08087820 */ /* 0x000fcc0000400000 */
[----:B------:R1:W-:Y:S01]  /*1fa50*/  MUFU.EX2 R155, R8 ;  /* 0x00000008009b7308 */ /* 0x0003e20000000800 */
[--C-:B0-----:R-:W-:Y:S01]  /*1fa60*/  FADD R11, R238, -R10.reuse ;  /* 0x8000000aee0b7221 */ /* 0x101fe20000000000 */
[----:B------:R-:W-:Y:S03]  /*1fa70*/  STL [R1+0x558], R12 ;  /* 0x0005580c01007387 */ /* 0x000fe60000100800 */
[----:B------:R-:W-:Y:S01]  /*1fa80*/  FMUL R11, R11, 1.4426950216293334961 ;  /* 0x3fb8aa3b0b0b7820 */ /* 0x000fe20000400000 */
[----:B-1----:R-:W-:-:S03]  /*1fa90*/  FADD R8, R239, -R10 ;  /* 0x8000000aef087221 */ /* 0x002fc60000000000 */
[----:B------:R0:W-:Y:S01]  /*1faa0*/  MUFU.EX2 R153, R11 ;  /* 0x0000000b00997308 */ /* 0x0001e20000000800 */
[----:B------:R-:W-:Y:S01]  /*1fab0*/  FMUL R8, R8, 1.4426950216293334961 ;  /* 0x3fb8aa3b08087820 */ /* 0x000fe20000400000 */
[----:B0-----:R-:W-:-:S06]  /*1fac0*/  FADD R11, R68, -R10 ;  /* 0x8000000a440b7221 */ /* 0x001fcc0000000000 */
[----:B------:R0:W1:Y:S01]  /*1fad0*/  MUFU.EX2 R68, R8 ;  /* 0x0000000800447308 */ /* 0x0000620000000800 */
[----:B------:R-:W-:Y:S01]  /*1fae0*/  FMUL R11, R11, 1.4426950216293334961 ;  /* 0x3fb8aa3b0b0b7820 */ /* 0x000fe20000400000 */
[----:B0-----:R-:W-:-:S06]  /*1faf0*/  FADD R8, R66, -R10 ;  /* 0x8000000a42087221 */ /* 0x001fcc0000000000 */
[----:B------:R-:W0:Y:S01]  /*1fb00*/  MUFU.EX2 R66, R11 ;  /* 0x0000000b00427308 */ /* 0x000e220000000800 */
[----:B--2---:R2:W-:Y:S04]  /*1fb10*/  STL [R1+0x550], R13 ;  /* 0x0005500d01007387 */ /* 0x0045e80000100800 */
[----:B--2---:R-:W2:Y:S04]  /*1fb20*/  LDG.E.U8 R13, desc[UR6][R6.64] ;  /* 0x00000006060d7981 */ /* 0x004ea8000c1e1100 */
[----:B------:R-:W2:Y:S04]  /*1fb30*/  LDL.LU.64 R6, [R1+0x1740] ;  /* 0x0017400001067983 */ /* 0x000ea80000300a00 */
[----:B------:R1:W-:Y:S04]  /*1fb40*/  STL [R1+0x548], R19 ;  /* 0x0005481301007387 */ /* 0x0003e80000100800 */
[----:B-1----:R-:W2:Y:S04]  /*1fb50*/  LDG.E.U8 R19, desc[UR6][R240.64] ;  /* 0x00000006f0137981 */ /* 0x002ea8000c1e1100 */
[----:B---3--:R1:W-:Y:S04]  /*1fb60*/  STL [R1+0x540], R16 ;  /* 0x0005401001007387 */ /* 0x0083e80000100800 */
[----:B------:R-:W-:Y:S04]  /*1fb70*/  STL [R1+0x2ac], R68 ;  /* 0x0002ac4401007387 */ /* 0x000fe80000100800 */
[----:B------:R-:W-:Y:S04]  /*1fb80*/  STL [R1+0x538], R154 ;  /* 0x0005389a01007387 */ /* 0x000fe80000100800 */
[----:B-1----:R-:W3:Y:S04]  /*1fb90*/  LDG.E.U8 R16, desc[UR6][R242.64] ;  /* 0x00000006f2107981 */ /* 0x002ee8000c1e1100 */
[----:B------:R-:W3:Y:S04]  /*1fba0*/  LDL.LU.64 R242, [R1+0x4b8] ;  /* 0x0004b80001f27983 */ /* 0x000ee80000300a00 */
[----:B----4-:R-:W-:Y:S04]  /*1fbb0*/  STL [R1+0x530], R23 ;  /* 0x0005301701007387 */ /* 0x010fe80000100800 */
[----:B------:R1:W-:Y:S04]  /*1fbc0*/  STL [R1+0x528], R18 ;  /* 0x0005281201007387 */ /* 0x0003e80000100800 */
[----:B-1----:R-:W4:Y:S04]  /*1fbd0*/  LDG.E.U8 R18, desc[UR6][R144.64] ;  /* 0x0000000690127981 */ /* 0x002f28000c1e1100 */
[----:B------:R-:W4:Y:S04]  /*1fbe0*/  LDL.LU.64 R144, [R1+0x1738] ;  /* 0x0017380001907983 */ /* 0x000f280000300a00 */
[----:B------:R-:W-:Y:S04]  /*1fbf0*/  STL [R1+0x520], R22 ;  /* 0x0005201601007387 */ /* 0x000fe80000100800 */
[----:B0-----:R-:W-:Y:S04]  /*1fc00*/  STL [R1+0x29c], R66 ;  /* 0x00029c4201007387 */ /* 0x001fe80000100800 */
[----:B------:R-:W-:Y:S04]  /*1fc10*/  STL [R1+0x518], R21 ;  /* 0x0005181501007387 */ /* 0x000fe80000100800 */
[----:B------:R-:W-:Y:S04]  /*1fc20*/  STL [R1+0x510], R20 ;  /* 0x0005101401007387 */ /* 0x000fe80000100800 */
[----:B------:R0:W-:Y:S04]  /*1fc30*/  STL [R1+0x508], R17 ;  /* 0x0005081101007387 */ /* 0x0001e80000100800 */
[----:B0-----:R-:W4:Y:S01]  /*1fc40*/  LDG.E.U8 R17, desc[UR6][R136.64] ;  /* 0x0000000688117981 */ /* 0x001f22000c1e1100 */
[----:B------:R-:W-:Y:S01]  /*1fc50*/  FMUL R8, R8, 1.4426950216293334961 ;  /* 0x3fb8aa3b08087820 */ /* 0x000fe20000400000 */
[----:B------:R-:W-:-:S03]  /*1fc60*/  FADD R11, R64, -R10 ;  /* 0x8000000a400b7221 */ /* 0x000fc60000000000 */
[----:B------:R-:W0:Y:S01]  /*1fc70*/  MUFU.EX2 R64, R8 ;  /* 0x0000000800407308 */ /* 0x000e220000000800 */
[----:B------:R-:W4:Y:S04]  /*1fc80*/  LDL.LU.64 R136, [R1+0x1730] ;  /* 0x0017300001887983 */ /* 0x000f280000300a00 */
[----:B------:R1:W-:Y:S01]  /*1fc90*/  STL [R1+0x500], R15 ;  /* 0x0005000f01007387 */ /* 0x0003e20000100800 */
[----:B------:R-:W-:-:S03]  /*1fca0*/  FMUL R11, R11, 1.4426950216293334961 ;  /* 0x3fb8aa3b0b0b7820 */ /* 0x000fc60000400000 */
[----:B0-----:R-:W-:Y:S04]  /*1fcb0*/  STL [R1+0x298], R64 ;  /* 0x0002984001007387 */ /* 0x001fe80000100800 */
[----:B-1----:R-:W4:Y:S01]  /*1fcc0*/  LDG.E.U8 R15, desc[UR6][R244.64] ;  /* 0x00000006f40f7981 */ /* 0x002f22000c1e1100 */
[----:B------:R-:W-:-:S03]  /*1fcd0*/  FADD R8, R62, -R10 ;  /* 0x8000000a3e087221 */ /* 0x000fc60000000000 */
[----:B------:R-:W4:Y:S01]  /*1fce0*/  LDL.LU.64 R244, [R1+0x4a0] ;  /* 0x0004a00001f47983 */ /* 0x000f220000300a00 */
[----:B------:R0:W1:Y:S01]  /*1fcf0*/  MUFU.EX2 R62, R11 ;  /* 0x0000000b003e7308 */ /* 0x0000620000000800 */
[----:B------:R-:W-:Y:S01]  /*1fd00*/  FMUL R8, R8, 1.4426950216293334961 ;  /* 0x3fb8aa3b08087820 */ /* 0x000fe20000400000 */
[----:B0-----:R-:W-:-:S06]  /*1fd10*/  FADD R11, R60, -R10 ;  /* 0x8000000a3c0b7221 */ /* 0x001fcc0000000000 */
[----:B------:R-:W0:Y:S01]  /*1fd20*/  MUFU.EX2 R60, R8 ;  /* 0x00000008003c7308 */ /* 0x000e220000000800 */
[----:B------:R-:W-:Y:S01]  /*1fd30*/  FMUL R11, R11, 1.4426950216293334961 ;  /* 0x3fb8aa3b0b0b7820 */ /* 0x000fe20000400000 */
[----:B--2---:R2:W-:Y:S04]  /*1fd40*/  STL [R1+0x4f8], R13 ;  /* 0x0004f80d01007387 */ /* 0x0045e80000100800 */
[----:B--2---:R-:W2:Y:S04]  /*1fd50*/  LDG.E.U8 R13, desc[UR6][R128.64] ;  /* 0x00000006800d7981 */ /* 0x004ea8000c1e1100 */
[----:B------:R-:W2:Y:S04]  /*1fd60*/  LDL.LU.64 R128, [R1+0x1728] ;  /* 0x0017280001807983 */ /* 0x000ea80000300a00 */
[----:B-1----:R-:W-:Y:S04]  /*1fd70*/  STL [R1+0x294], R62 ;  /* 0x0002943e01007387 */ /* 0x002fe80000100800 */
[----:B------:R1:W-:Y:S04]  /*1fd80*/  STL [R1+0x4f0], R19 ;  /* 0x0004f01301007387 */ /* 0x0003e80000100800 */
[----:B-1----:R-:W2:Y:S04]  /*1fd90*/  LDG.E.U8 R19, desc[UR6][R120.64] ;  /* 0x0000000678137981 */ /* 0x002ea8000c1e1100 */
[----:B---3--:R1:W-:Y:S04]  /*1fda0*/  STL [R1+0x4e8], R16 ;  /* 0x0004e81001007387 */ /* 0x0083e80000100800 */
[----:B------:R-:W3:Y:S04]  /*1fdb0*/  LDL.LU.64 R120, [R1+0x1720] ;  /* 0x0017200001787983 */ /* 0x000ee80000300a00 */
[----:B0-----:R-:W-:Y:S04]  /*1fdc0*/  STL [R1+0x290], R60 ;  /* 0x0002903c01007387 */ /* 0x001fe80000100800 */
[----:B-1----:R-:W3:Y:S04]  /*1fdd0*/  LDG.E.U8 R16, desc[UR6][R242.64] ;  /* 0x00000006f2107981 */ /* 0x002ee8000c1e1100 */
[----:B----4-:R0:W-:Y:S04]  /*1fde0*/  STL [R1+0x4e0], R18 ;  /* 0x0004e01201007387 */ /* 0x0101e80000100800 */
[----:B------:R-:W4:Y:S04]  /*1fdf0*/  LDL.LU.64 R242, [R1+0x488] ;  /* 0x0004880001f27983 */ /* 0x000f280000300a00 */
[----:B0-----:R-:W4:Y:S01]  /*1fe00*/  LDG.E.U8 R18, desc[UR6][R112.64] ;  /* 0x0000000670127981 */ /* 0x001f22000c1e1100 */
[----:B------:R-:W-:-:S02]  /*1fe10*/  FADD R8, R58, -R10 ;  /* 0x8000000a3a087221 */ /* 0x000fc40000000000 */
[----:B------:R-:W0:Y:S01]  /*1fe20*/  MUFU.EX2 R58, R11 ;  /* 0x0000000b003a7308 */ /* 0x000e220000000800 */
[----:B------:R-:W4:Y:S04]  /*1fe30*/  LDL.LU.64 R112, [R1+0x1718] ;  /* 0x0017180001707983 */ /* 0x000f280000300a00 */
[----:B0-----:R-:W-:Y:S04]  /*1fe40*/  STL [R1+0x288], R58 ;  /* 0x0002883a01007387 */ /* 0x001fe80000100800 */
[----:B------:R0:W-:Y:S04]  /*1fe50*/  STL [R1+0x4d8], R17 ;  /* 0x0004d81101007387 */ /* 0x0001e80000100800 */
[----:B0-----:R-:W4:Y:S01]  /*1fe60*/  LDG.E.U8 R17, desc[UR6][R108.64] ;  /* 0x000000066c117981 */ /* 0x001f22000c1e1100 */
[----:B------:R-:W-:Y:S01]  /*1fe70*/  FMUL R8, R8, 1.4426950216293334961 ;  /* 0x3fb8aa3b08087820 */ /* 0x000fe20000400000 */
[----:B------:R-:W-:-:S03]  /*1fe80*/  FADD R11, R56, -R10 ;  /* 0x8000000a380b7221 */ /* 0x000fc60000000000 */
[----:B------:R-:W0:Y:S01]  /*1fe90*/  MUFU.EX2 R56, R8 ;  /* 0x0000000800387308 */ /* 0x000e220000000800 */
[----:B------:R-:W-:Y:S01]  /*1fea0*/  FMUL R11, R11, 1.4426950216293334961 ;  /* 0x3fb8aa3b0b0b7820 */ /* 0x000fe20000400000 */
[----:B------:R1:W-:Y:S04]  /*1feb0*/  STL [R1+0x4d0], R15 ;  /* 0x0004d00f01007387 */ /* 0x0003e80000100800 */
[----:B------:R-:W4:Y:S04]  /*1fec0*/  LDL.LU.64 R108, [R1+0x1710] ;  /* 0x00171000016c7983 */ /* 0x000f280000300a00 */
[----:B-1----:R-:W4:Y:S04]  /*1fed0*/  LDG.E.U8 R15, desc[UR6][R244.64] ;  /* 0x00000006f40f7981 */ /* 0x002f28000c1e1100 */
[----:B0-----:R-:W-:Y:S01]  /*1fee0*/  STL [R1+0x27c], R56 ;  /* 0x00027c3801007387 */ /* 0x001fe20000100800 */
[----:B------:R-:W-:-:S02]  /*1fef0*/  FADD R8, R54, -R10 ;  /* 0x8000000a36087221 */ /* 0x000fc40000000000 */
[----:B------:R0:W1:Y:S02]  /*1ff00*/  MUFU.EX2 R54, R11 ;  /* 0x0000000b00367308 */ /* 0x0000640000000800 */
[----:B------:R-:W-:Y:S01]  /*1ff10*/  FMUL R8, R8, 1.4426950216293334961 ;  /* 0x3fb8aa3b08087820 */ /* 0x000fe20000400000 */
[----:B0-----:R-:W-:-:S05]  /*1ff20*/  FADD R11, R52, -R10 ;  /* 0x8000000a340b7221 */ /* 0x001fca0000000000 */
[----:B------:R0:W4:Y:S01]  /*1ff30*/  MUFU.EX2 R52, R8 ;  /* 0x0000000800347308 */ /* 0x0001220000000800 */
[----:B------:R-:W-:Y:S01]  /*1ff40*/  FMUL R11, R11, 1.4426950216293334961 ;  /* 0x3fb8aa3b0b0b7820 */ /* 0x000fe20000400000 */
[--C-:B0-----:R-:W-:Y:S01]  /*1ff50*/  FADD R8, R50, -R10.reuse ;  /* 0x8000000a32087221 */ /* 0x101fe20000000000 */
[----:B--2---:R0:W-:Y:S04]  /*1ff60*/  STL [R1+0x4c8], R13 ;  /* 0x0004c80d01007387 */ /* 0x0041e80000100800 */
[----:B------:R-:W2:Y:S04]  /*1ff70*/  LDL.LU.64 R244, [R1+0x470] ;  /* 0x0004700001f47983 */ /* 0x000ea80000300a00 */
[----:B0-----:R-:W2:Y:S04]  /*1ff80*/  LDG.E.U8 R13, desc[UR6][R106.64] ;  /* 0x000000066a0d7981 */ /* 0x001ea8000c1e1100 */
[----:B------:R-:W2:Y:S04]  /*1ff90*/  LDL.LU.64 R106, [R1+0x1708] ;  /* 0x00170800016a7983 */ /* 0x000ea80000300a00 */
[----:B-1----:R-:W-:Y:S04]  /*1ffa0*/  STL [R1+0x270], R54 ;  /* 0x0002703601007387 */ /* 0x002fe80000100800 */
[----:B------:R0:W-:Y:S04]  /*1ffb0*/  STL [R1+0x4c0], R19 ;  /* 0x0004c01301007387 */ /* 0x0001e80000100800 */
[----:B0-----:R-:W2:Y:S04]  /*1ffc0*/  LDG.E.U8 R19, desc[UR6][R104.64] ;  /* 0x0000000668137981 */ /* 0x001ea8000c1e1100 */
[----:B---3--:R4:W-:Y:S04]  /*1ffd0*/  STL [R1+0x4b8], R16 ;  /* 0x0004b81001007387 */ /* 0x0089e80000100800 */
[----:B------:R-:W3:Y:S04]  /*1ffe0*/  LDL.LU.64 R104, [R1+0x1700] ;  /* 0x0017000001687983 */ /* 0x000ee80000300a00 */
[----:B----4-:R-:W4:Y:S04]  /*1fff0*/  LDG.E.U8 R16, desc[UR6][R242.64] ;  /* 0x00000006f2107981 */ /* 0x010f28000c1e1100 */
[----:B------:R-:W-:Y:S04]  /*20000*/  STL [R1+0x280], R52 ;  /* 0x0002803401007387 */ /* 0x000fe80000100800 */
[----:B------:R0:W-:Y:S04]  /*20010*/  STL [R1+0x4b0], R18 ;  /* 0x0004b01201007387 */ /* 0x0001e80000100800 */
[----:B0-----:R-:W3:Y:S01]  /*20020*/  LDG.E.U8 R18, desc[UR6][R102.64] ;  /* 0x0000000666127981 */ /* 0x001ee2000c1e1100 */
[----:B------:R-:W0:Y:S03]  /*20030*/  MUFU.EX2 R50, R11 ;  /* 0x0000000b00327308 */ /* 0x000e260000000800 */
[----:B------:R-:W3:Y:S04]  /*20040*/  LDL.LU.64 R102, [R1+0x16f8] ;  /* 0x0016f80001667983 */ /* 0x000ee80000300a00 */
[----:B------:R-:W3:Y:S04]  /*20050*/  LDL.LU.64 R238, [R1+0x458] ;  /* 0x0004580001ee7983 */ /* 0x000ee80000300a00 */
[----:B0-----:R-:W-:Y:S04]  /*20060*/  STL [R1+0x274], R50 ;  /* 0x0002743201007387 */ /* 0x001fe80000100800 */
[----:B------:R0:W-:Y:S04]  /*20070*/  STL [R1+0x4a8], R17 ;  /* 0x0004a81101007387 */ /* 0x0001e80000100800 */
[----:B------:R-:W3:Y:S01]  /*20080*/  LDL.LU.64 R240, [R1+0x450] ;  /* 0x0004500001f07983 */ /* 0x000ee20000300a00 */
[----:B------:R-:W-:Y:S01]  /*20090*/  FMUL R8, R8, 1.4426950216293334961 ;  /* 0x3fb8aa3b08087820 */ /* 0x000fe20000400000 */
[----:B------:R-:W-:-:S03]  /*200a0*/  FADD R11, R48, -R10 ;  /* 0x8000000a300b7221 */ /* 0x000fc60000000000 */
[----:B------:R-:W1:Y:S01]  /*200b0*/  MUFU.EX2 R48, R8 ;  /* 0x0000000800307308 */ /* 0x000e620000000800 */
[----:B0-----:R-:W3:Y:S01]  /*200c0*/  LDG.E.U8 R17, desc[UR6][R100.64] ;  /* 0x0000000664117981 */ /* 0x001ee2000c1e1100 */
[----:B------:R-:W-:-:S03]  /*200d0*/  FMUL R11, R11, 1.4426950216293334961 ;  /* 0x3fb8aa3b0b0b7820 */ /* 0x000fc60000400000 */
[----:B------:R2:W-:Y:S04]  /*200e0*/  STL [R1+0x4a0], R15 ;  /* 0x0004a00f01007387 */ /* 0x0005e80000100800 */
[----:B------:R-:W3:Y:S04]  /*200f0*/  LDL.LU.64 R100, [R1+0x16f0] ;  /* 0x0016f00001647983 */ /* 0x000ee80000300a00 */
[----:B-1----:R-:W-:Y:S01]  /*20100*/  STL [R1+0x26c], R48 ;  /* 0x00026c3001007387 */ /* 0x002fe20000100800 */
[--C-:B------:R-:W-:Y:S02]  /*20110*/  FADD R8, R46, -R10.reuse ;  /* 0x8000000a2e087221 */ /* 0x100fe40000000000 */
[----:B------:R0:W1:Y:S02]  /*20120*/  MUFU.EX2 R46, R11 ;  /* 0x0000000b002e7308 */ /* 0x0000640000000800 */
[----:B------:R-:W-:Y:S01]  /*20130*/  FMUL R8, R8, 1.4426950216293334961 ;  /* 0x3fb8aa3b08087820 */ /* 0x000fe20000400000 */
[----:B0-----:R-:W-:-:S05]  /*20140*/  FADD R11, R45, -R10 ;  /* 0x8000000a2d0b7221 */ /* 0x001fca0000000000 */
[----:B------:R-:W0:Y:S01]  /*20150*/  MUFU.EX2 R45, R8 ;  /* 0x00000008002d7308 */ /* 0x000e220000000800 */
[----:B--2---:R-:W2:Y:S04]  /*20160*/  LDG.E.U8 R15, desc[UR6][R244.64] ;  /* 0x00000006f40f7981 */ /* 0x004ea8000c1e1100 */
[----:B------:R1:W-:Y:S04]  /*20170*/  STL [R1+0x498], R13 ;  /* 0x0004980d01007387 */ /* 0x0003e80000100800 */
[----:B------:R-:W2:Y:S04]  /*20180*/  LDL.LU.64 R242, [R1+0x448] ;  /* 0x0004480001f27983 */ /* 0x000ea80000300a00 */
[----:B------:R-:W2:Y:S04]  /*20190*/  LDL.LU.64 R244, [R1+0x440] ;  /* 0x0004400001f47983 */ /* 0x000ea80000300a00 */
[----:B-1----:R-:W2:Y:S04]  /*201a0*/  LDG.E.U8 R13, desc[UR6][R98.64] ;  /* 0x00000006620d7981 */ /* 0x002ea8000c1e1100 */
[----:B------:R-:W2:Y:S04]  /*201b0*/  LDL.LU.64 R98, [R1+0x16e8] ;  /* 0x0016e80001627983 */ /* 0x000ea80000300a00 */
[----:B------:R-:W-:Y:S04]  /*201c0*/  STL [R1+0x490], R19 ;  /* 0x0004901301007387 */ /* 0x000fe80000100800 */
[----:B------:R-:W-:Y:S04]  /*201d0*/  STL [R1+0x260], R46 ;  /* 0x0002602e01007387 */ /* 0x000fe80000100800 */
[----:B----4-:R1:W-:Y:S04]  /*201e0*/  STL [R1+0x488], R16 ;  /* 0x0004881001007387 */ /* 0x0103e80000100800 */
[----:B------:R-:W4:Y:S04]  /*201f0*/  LDL.LU.64 R226, [R1+0x438] ;  /* 0x0004380001e27983 */ /* 0x000f280000300a00 */
[----:B------:R-:W4:Y:S04]  /*20200*/  LDL.LU.64 R228, [R1+0x430] ;  /* 0x0004300001e47983 */ /* 0x000f280000300a00 */
[----:B-1----:R-:W4:Y:S04]  /*20210*/  LDG.E.U8 R16, desc[UR6][R96.64] ;  /* 0x0000000660107981 */ /* 0x002f28000c1e1100 */
[----:B---3--:R1:W-:Y:S04]  /*20220*/  STL [R1+0x480], R18 ;  /* 0x0004801201007387 */ /* 0x0083e80000100800 */
[----:B------:R-:W3:Y:S04]  /*20230*/  LDL.LU.64 R96, [R1+0x16e0] ;  /* 0x0016e00001607983 */ /* 0x000ee80000300a00 */
[----:B------:R-:W3:Y:S04]  /*20240*/  LDL.LU.64 R230, [R1+0x428] ;  /* 0x0004280001e67983 */ /* 0x000ee80000300a00 */
[----:B------:R-:W3:Y:S04]  /*20250*/  LDG.E.U8 R19, desc[UR6][R238.64] ;  /* 0x00000006ee137981 */ /* 0x000ee8000c1e1100 */
[----:B0-----:R-:W-:Y:S04]  /*20260*/  STL [R1+0x258], R45 ;  /* 0x0002582d01007387 */ /* 0x001fe80000100800 */
[----:B------:R-:W3:Y:S04]  /*20270*/  LDL.LU.64 R232, [R1+0x420] ;  /* 0x0004200001e87983 */ /* 0x000ee80000300a00 */
[----:B------:R-:W3:Y:S04]  /*20280*/  LDL.LU.64 R236, [R1+0x418] ;  /* 0x0004180001ec7983 */ /* 0x000ee80000300a00 */
[----:B-1----:R-:W3:Y:S01]  /*20290*/  LDG.E.U8 R18, desc[UR6][R240.64] ;  /* 0x00000006f0127981 */ /* 0x002ee2000c1e1100 */
        /* <DEDUP_REMOVED lines=25> */
[----:B------:R-:W-:-:S03]  /*20430*/  FMUL R11, R11, 1.4426950216293334961 ;  /* 0x3fb8aa3b0b0b7820 */ /* 0x000fc60000400000 */
[----:B------:R-:W-:Y:S01]  /*20440*/  FMNMX R12, R101, R12, !PT ;  /* 0x0000000c650c7209 */ /* 0x000fe20007800000 */
[----:B------:R-:W-:-:S03]  /*20450*/  FADD R8, R43, -R10 ;  /* 0x8000000a2b087221 */ /* 0x000fc60000000000 */
[----:B------:R-:W-:Y:S01]  /*20460*/  FMNMX R12, R100, R12, !PT ;  /* 0x0000000c640c7209 */ /* 0x000fe20007800000 */
[----:B------:R-:W0:Y:S01]  /*20470*/  MUFU.EX2 R43, R11 ;  /* 0x0000000b002b7308 */ /* 0x000e220000000800 */
[----:B------:R-:W-:Y:S01]  /*20480*/  FMUL R8, R8, 1.4426950216293334961 ;  /* 0x3fb8aa3b08087820 */ /* 0x000fe20000400000 */
[----:B------:R1:W-:Y:S04]  /*20490*/  STL [R1+0x478], R17 ;  /* 0x0004781101007387 */ /* 0x0003e80000100800 */
[----:B0-----:R-:W-:Y:S04]  /*204a0*/  STL [R1+0x24c], R43 ;  /* 0x00024c2b01007387 */ /* 0x001fe80000100800 */
[----:B--2---:R0:W-:Y:S04]  /*204b0*/  STL [R1+0x470], R15 ;  /* 0x0004700f01007387 */ /* 0x0041e80000100800 */
[----:B------:R-:W2:Y:S04]  /*204c0*/  LDL.LU.64 R238, [R1+0x410] ;  /* 0x0004100001ee7983 */ /* 0x000ea80000300a00 */
[----:B------:R-:W2:Y:S04]  /*204d0*/  LDL.LU.64 R240, [R1+0x408] ;  /* 0x0004080001f07983 */ /* 0x000ea80000300a00 */
[----:B-1----:R-:W2:Y:S04]  /*204e0*/  LDG.E.U8 R17, desc[UR6][R242.64] ;  /* 0x00000006f2117981 */ /* 0x002ea8000c1e1100 */
[----:B0-----:R-:W2:Y:S01]  /*204f0*/  LDG.E.U8 R15, desc[UR6][R244.64] ;  /* 0x00000006f40f7981 */ /* 0x001ea2000c1e1100 */
[----:B------:R-:W-:-:S04]  /*20500*/  FMNMX R12, R99, R12, !PT ;  /* 0x0000000c630c7209 */ /* 0x000fc80007800000 */
[----:B------:R-:W-:Y:S01]  /*20510*/  FMNMX R11, R98, R12, !PT ;  /* 0x0000000c620b7209 */ /* 0x000fe20007800000 */
[----:B------:R-:W-:Y:S02]  /*20520*/  FADD R12, R41, -R10 ;  /* 0x8000000a290c7221 */ /* 0x000fe40000000000 */
[----:B------:R-:W0:Y:S01]  /*20530*/  MUFU.EX2 R41, R8 ;  /* 0x0000000800297308 */ /* 0x000e220000000800 */
[----:B------:R-:W-:Y:S04]  /*20540*/  STL [R1+0x468], R13 ;  /* 0x0004680d01007387 */ /* 0x000fe80000100800 */
[----:B0-----:R-:W-:Y:S04]  /*20550*/  STL [R1+0x244], R41 ;  /* 0x0002442901007387 */ /* 0x001fe80000100800 */
[----:B------:R-:W2:Y:S04]  /*20560*/  LDL.LU.64 R242, [R1+0x400] ;  /* 0x0004000001f27983 */ /* 0x000ea80000300a00 */
[----:B------:R-:W2:Y:S04]  /*20570*/  LDL.LU.64 R244, [R1+0x3f8] ;  /* 0x0003f80001f47983 */ /* 0x000ea80000300a00 */
[----:B----4-:R-:W4:Y:S04]  /*20580*/  LDG.E.U8 R154, desc[UR6][R226.64] ;  /* 0x00000006e29a7981 */ /* 0x010f28000c1e1100 */
[----:B------:R-:W4:Y:S01]  /*20590*/  LDG.E.U8 R23, desc[UR6][R228.64] ;  /* 0x00000006e4177981 */ /* 0x000f22000c1e1100 */
[----:B---3--:R-:W-:-:S04]  /*205a0*/  FMNMX R11, R97, R11, !PT ;  /* 0x0000000b610b7209 */ /* 0x008fc80007800000 */
[----:B------:R-:W-:Y:S01]  /*205b0*/  FMNMX R8, R96, R11, !PT ;  /* 0x0000000b60087209 */ /* 0x000fe20007800000 */
[----:B------:R-:W-:Y:S01]  /*205c0*/  FMUL R11, R12, 1.4426950216293334961 ;  /* 0x3fb8aa3b0c0b7820 */ /* 0x000fe20000400000 */
[----:B------:R-:W-:-:S03]  /*205d0*/  FADD R12, R39, -R10 ;  /* 0x8000000a270c7221 */ /* 0x000fc60000000000 */
[----:B------:R0:W1:Y:S01]  /*205e0*/  MUFU.EX2 R39, R11 ;  /* 0x0000000b00277308 */ /* 0x0000620000000800 */
[----:B------:R-:W-:Y:S01]  /*205f0*/  FMUL R12, R12, 1.4426950216293334961 ;  /* 0x3fb8aa3b0c0c7820 */ /* 0x000fe20000400000 */
[----:B------:R3:W-:Y:S01]  /*20600*/  STL [R1+0x460], R16 ;  /* 0x0004601001007387 */ /* 0x0007e20000100800 */
[----:B0-----:R-:W-:-:S03]  /*20610*/  FADD R11, R37, -R10 ;  /* 0x8000000a250b7221 */ /* 0x001fc60000000000 */
[----:B------:R-:W4:Y:S02]  /*20620*/  LDG.E.U8 R21, desc[UR6][R232.64] ;  /* 0x00000006e8157981 */ /* 0x000f24000c1e1100 */
[----:B------:R-:W0:Y:S02]  /*20630*/  MUFU.EX2 R37, R12 ;  /* 0x0000000c00257308 */ /* 0x000e240000000800 */
[----:B---3--:R-:W3:Y:S04]  /*20640*/  LDG.E.U8 R16, desc[UR6][R230.64] ;  /* 0x00000006e6107981 */ /* 0x008ee8000c1e1100 */
[----:B-1----:R-:W-:Y:S04]  /*20650*/  STL [R1+0x23c], R39 ;  /* 0x00023c2701007387 */ /* 0x002fe80000100800 */
[----:B------:R-:W3:Y:S04]  /*20660*/  LDL.LU.64 R224, [R1+0x3f0] ;  /* 0x0003f00001e07983 */ /* 0x000ee80000300a00 */
[----:B------:R1:W-:Y:S04]  /*20670*/  STL [R1+0x458], R19 ;  /* 0x0004581301007387 */ /* 0x0003e80000100800 */
[----:B------:R-:W3:Y:S04]  /*20680*/  LDL.LU.64 R226, [R1+0x3e8] ;  /* 0x0003e80001e27983 */ /* 0x000ee80000300a00 */
[----:B------:R-:W3:Y:S04]  /*20690*/  LDL.LU.64 R228, [R1+0x3e0] ;  /* 0x0003e00001e47983 */ /* 0x000ee80000300a00 */
[----:B------:R2:W-:Y:S04]  /*206a0*/  STL [R1+0x450], R18 ;  /* 0x0004501201007387 */ /* 0x0005e80000100800 */
[----:B------:R-:W3:Y:S04]  /*206b0*/  LDL.LU.64 R230, [R1+0x3d8] ;  /* 0x0003d80001e67983 */ /* 0x000ee80000300a00 */
[----:B-1----:R-:W3:Y:S04]  /*206c0*/  LDG.E.U8 R19, desc[UR6][R236.64] ;  /* 0x00000006ec137981 */ /* 0x002ee8000c1e1100 */
[----:B0-----:R-:W-:Y:S04]  /*206d0*/  STL [R1+0x248], R37 ;  /* 0x0002482501007387 */ /* 0x001fe80000100800 */
[----:B------:R-:W3:Y:S01]  /*206e0*/  LDL.LU.64 R232, [R1+0x3d0] ;  /* 0x0003d00001e87983 */ /* 0x000ee20000300a00 */
[----:B------:R-:W-:Y:S01]  /*206f0*/  FMUL R11, R11, 1.4426950216293334961 ;  /* 0x3fb8aa3b0b0b7820 */ /* 0x000fe20000400000 */
[----:B------:R-:W-:-:S02]  /*20700*/  FADD R12, R35, -R10 ;  /* 0x8000000a230c7221 */ /* 0x000fc40000000000 */
[----:B------:R-:W3:Y:S01]  /*20710*/  LDL.LU.64 R236, [R1+0x3c8] ;  /* 0x0003c80001ec7983 */ /* 0x000ee20000300a00 */
[----:B------:R0:W1:Y:S01]  /*20720*/  MUFU.EX2 R35, R11 ;  /* 0x0000000b00237308 */ /* 0x0000620000000800 */
[----:B------:R-:W-:Y:S01]  /*20730*/  FMUL R12, R12, 1.4426950216293334961 ;  /* 0x3fb8aa3b0c0c7820 */ /* 0x000fe20000400000 */
[----:B0-----:R-:W-:-:S06]  /*20740*/  FADD R11, R33, -R10 ;  /* 0x8000000a210b7221 */ /* 0x001fcc0000000000 */
[----:B------:R-:W0:Y:S01]  /*20750*/  MUFU.EX2 R33, R12 ;  /* 0x0000000c00217308 */ /* 0x000e220000000800 */
[----:B------:R-:W-:-:S07]  /*20760*/  FMUL R11, R11, 1.4426950216293334961 ;  /* 0x3fb8aa3b0b0b7820 */ /* 0x000fce0000400000 */
[----:B------:R-:W3:Y:S01]  /*20770*/  MUFU.EX2 R161, R11 ;  /* 0x0000000b00a17308 */ /* 0x000ee20000000800 */
[----:B--2---:R-:W2:Y:S04]  /*20780*/  LDG.E.U8 R20, desc[UR6][R238.64] ;  /* 0x00000006ee147981 */ /* 0x004ea8000c1e1100 */
[----:B------:R-:W2:Y:S04]  /*20790*/  LDG.E.U8 R18, desc[UR6][R240.64] ;  /* 0x00000006f0127981 */ /* 0x000ea8000c1e1100 */
[----:B------:R-:W2:Y:S04]  /*207a0*/  LDL.LU.64 R238, [R1+0x3c0] ;  /* 0x0003c00001ee7983 */ /* 0x000ea80000300a00 */
[----:B------:R-:W-:Y:S04]  /*207b0*/  STL [R1+0x448], R17 ;  /* 0x0004481101007387 */ /* 0x000fe80000100800 */
[----:B------:R0:W-:Y:S04]  /*207c0*/  STL [R1+0x440], R15 ;  /* 0x0004400f01007387 */ /* 0x0001e80000100800 */
[----:B-1----:R-:W-:Y:S04]  /*207d0*/  STL [R1+0x240], R35 ;  /* 0x0002402301007387 */ /* 0x002fe80000100800 */
[----:B------:R-:W2:Y:S04]  /*207e0*/  LDL.LU.64 R240, [R1+0x3b8] ;  /* 0x0003b80001f07983 */ /* 0x000ea80000300a00 */
[----:B0-----:R-:W2:Y:S04]  /*207f0*/  LDL R15, [R1+0xa20] ;  /* 0x000a2000010f7983 */ /* 0x001ea80000100800 */
[----:B------:R-:W2:Y:S04]  /*20800*/  LDG.E.U8 R22, desc[UR6][R242.64] ;  /* 0x00000006f2167981 */ /* 0x000ea8000c1e1100 */
[----:B------:R-:W2:Y:S04]  /*20810*/  LDG.E.U8 R17, desc[UR6][R244.64] ;  /* 0x00000006f4117981 */ /* 0x000ea8000c1e1100 */
[----:B----4-:R-:W-:Y:S04]  /*20820*/  STL [R1+0x438], R154 ;  /* 0x0004389a01007387 */ /* 0x010fe80000100800 */
[----:B------:R-:W4:Y:S04]  /*20830*/  LDL.LU.64 R242, [R1+0x6c8] ;  /* 0x0006c80001f27983 */ /* 0x000f280000300a00 */
[----:B------:R-:W-:Y:S04]  /*20840*/  STL [R1+0x430], R23 ;  /* 0x0004301701007387 */ /* 0x000fe80000100800 */
[----:B------:R-:W4:Y:S04]  /*20850*/  LDL.LU.64 R244, [R1+0x6c0] ;  /* 0x0006c00001f47983 */ /* 0x000f280000300a00 */
[----:B------:R-:W-:Y:S04]  /*20860*/  STL [R1+0x234], R33 ;  /* 0x0002342101007387 */ /* 0x000fe80000100800 */
[----:B---3--:R0:W-:Y:S04]  /*20870*/  STL [R1+0x428], R16 ;  /* 0x0004281001007387 */ /* 0x0081e80000100800 */
[----:B------:R-:W3:Y:S04]  /*20880*/  LDG.E.U8 R158, desc[UR6][R224.64] ;  /* 0x00000006e09e7981 */ /* 0x000ee8000c1e1100 */
[----:B0-----:R-:W3:Y:S04]  /*20890*/  LDG.E.U8 R16, desc[UR6][R226.64] ;  /* 0x00000006e2107981 */ /* 0x001ee8000c1e1100 */
[----:B------:R-:W3:Y:S04]  /*208a0*/  LDG.E.U8 R157, desc[UR6][R228.64] ;  /* 0x00000006e49d7981 */ /* 0x000ee8000c1e1100 */
[----:B------:R-:W-:Y:S04]  /*208b0*/  STL [R1+0x420], R21 ;  /* 0x0004201501007387 */ /* 0x000fe80000100800 */
[----:B------:R-:W3:Y:S04]  /*208c0*/  LDG.E.U8 R156, desc[UR6][R230.64] ;  /* 0x00000006e69c7981 */ /* 0x000ee8000c1e1100 */
[----:B------:R-:W-:Y:S04]  /*208d0*/  STL [R1+0x22c], R161 ;  /* 0x00022ca101007387 */ /* 0x000fe80000100800 */
[----:B------:R0:W-:Y:S04]  /*208e0*/  STL [R1+0x418], R19 ;  /* 0x0004181301007387 */ /* 0x0001e80000100800 */
[----:B0-----:R-:W3:Y:S04]  /*208f0*/  LDG.E.U8 R19, desc[UR6][R232.64] ;  /* 0x00000006e8137981 */ /* 0x001ee8000c1e1100 */
[----:B------:R-:W0:Y:S01]  /*20900*/  SHFL.BFLY PT, R13, R8, 0x2, 0x1f ;  /* 0x0c401f00080d7f89 */ /* 0x000e2200000e0000 */
[----:B------:R-:W-:-:S04]  /*20910*/  FADD R12, R223, -R10 ;  /* 0x8000000adf0c7221 */ /* 0x000fc80000000000 */
[----:B------:R-:W-:Y:S01]  /*20920*/  FMUL R11, R12, 1.4426950216293334961 ;  /* 0x3fb8aa3b0c0b7820 */ /* 0x000fe20000400000 */
[----:B------:R-:W-:-:S03]  /*20930*/  FADD R12, R234, -R10 ;  /* 0x8000000aea0c7221 */ /* 0x000fc60000000000 */
[----:B------:R1:W1:Y:S01]  /*20940*/  MUFU.EX2 R154, R11 ;  /* 0x0000000b009a7308 */ /* 0x0002620000000800 */
[----:B------:R-:W-:Y:S01]  /*20950*/  FMUL R12, R12, 1.4426950216293334961 ;  /* 0x3fb8aa3b0c0c7820 */ /* 0x000fe20000400000 */
[----:B0-----:R-:W-:-:S05]  /*20960*/  FMNMX R8, R8, R13, !PT ;  /* 0x0000000d08087209 */ /* 0x001fca0007800000 */
[----:B------:R-:W0:Y:S01]  /*20970*/  SHFL.BFLY PT, R13, R8, 0x1, 0x1f ;  /* 0x0c201f00080d7f89 */ /* 0x000e2200000e0000 */
[----:B------:R0:W2:Y:S01]  /*20980*/  MUFU.EX2 R23, R12 ;  /* 0x0000000c00177308 */ /* 0x0000a20000000800 */
[----:B-1----:R-:W-:Y:S02]  /*20990*/  FADD R11, R235, -R10 ;  /* 0x8000000aeb0b7221 */ /* 0x002fe40000000000 */
[----:B------:R-:W-:Y:S02]  /*209a0*/  STL [R1+0x224], R154 ;  /* 0x0002249a01007387 */ /* 0x000fe40000100800 */
[----:B------:R-:W-:-:S04]  /*209b0*/  FMUL R11, R11, 1.4426950216293334961 ;  /* 0x3fb8aa3b0b0b7820 */ /* 0x000fc80000400000 */
[----:B------:R1:W-:Y:S01]  /*209c0*/  MUFU.EX2 R163, R11 ;  /* 0x0000000b00a37308 */ /* 0x0003e20000000800 */
[----:B0-----:R-:W-:Y:S02]  /*209d0*/  FMNMX R12, R8, R13, !PT ;  /* 0x0000000d080c7209 */ /* 0x001fe40007800000 */
[----:B------:R-:W3:Y:S04]  /*209e0*/  LDG.E.U8 R13, desc[UR6][R70.64] ;  /* 0x00000006460d7981 */ /* 0x000ee8000c1e1100 */
[----:B--2---:R0:W-:Y:S04]  /*209f0*/  STL [R1+0x410], R20 ;  /* 0x0004101401007387 */ /* 0x0041e80000100800 */
[----:B------:R2:W-:Y:S04]  /*20a00*/  STL [R1+0x408], R18 ;  /* 0x0004081201007387 */ /* 0x0005e80000100800 */
[----:B0-----:R-:W3:Y:S04]  /*20a10*/  LDG.E.U8 R20, desc[UR6][R236.64] ;  /* 0x00000006ec147981 */ /* 0x001ee8000c1e1100 */
[----:B--2---:R-:W2:Y:S04]  /*20a20*/  LDG.E.U8 R18, desc[UR6][R238.64] ;  /* 0x00000006ee127981 */ /* 0x004ea8000c1e1100 */
[----:B------:R-:W-:Y:S04]  /*20a30*/  STL [R1+0x21c], R23 ;  /* 0x00021c1701007387 */ /* 0x000fe80000100800 */
[----:B------:R-:W2:Y:S01]  /*20a40*/  LDG.E.U8 R21, desc[UR6][R240.64] ;  /* 0x00000006f0157981 */ /* 0x000ea2000c1e1100 */
[----:B-1----:R-:W-:-:S03]  /*20a50*/  FMNMX R11, R12, R15, !PT ;  /* 0x0000000f0c0b7209 */ /* 0x002fc60007800000 */
[----:B------:R-:W-:Y:S04]  /*20a60*/  STL [R1+0x404], R22 ;  /* 0x0004041601007387 */ /* 0x000fe80000100800 */
[----:B------:R4:W-:Y:S04]  /*20a70*/  STL [R1+0x400], R17 ;  /* 0x0004001101007387 */ /* 0x0009e80000100800 */
[----:B------:R-:W2:Y:S04]  /*20a80*/  LDL.LU.64 R70, [R1+0x16d8] ;  /* 0x0016d80001467983 */ /* 0x000ea80000300a00 */
[----:B----4-:R-:W4:Y:S04]  /*20a90*/  LDG.E.U8 R17, desc[UR6][R242.64] ;  /* 0x00000006f2117981 */ /* 0x010f28000c1e1100 */
[----:B------:R-:W4:Y:S04]  /*20aa0*/  LDG.E.U8 R15, desc[UR6][R244.64] ;  /* 0x00000006f40f7981 */ /* 0x000f28000c1e1100 */
[----:B---3--:R-:W-:Y:S04]  /*20ab0*/  STL [R1+0x3fc], R158 ;  /* 0x0003fc9e01007387 */ /* 0x008fe80000100800 */
[----:B------:R0:W-:Y:S04]  /*20ac0*/  STL [R1+0x3f8], R16 ;  /* 0x0003f81001007387 */ /* 0x0001e80000100800 */
[----:B0-----:R-:W3:Y:S04]  /*20ad0*/  LDG.E.U8 R16, desc[UR6][R72.64] ;  /* 0x0000000648107981 */ /* 0x001ee8000c1e1100 */
[----:B------:R-:W3:Y:S04]  /*20ae0*/  LDL.LU.64 R72, [R1+0x16d0] ;  /* 0x0016d00001487983 */ /* 0x000ee80000300a00 */
        /* <DEDUP_REMOVED lines=8> */
[----:B------:R-:W3:Y:S01]  /*20b70*/  LDL.LU.64 R78, [R1+0x16b8] ;  /* 0x0016b800014e7983 */ /* 0x000ee20000300a00 */
[----:B------:R-:W-:-:S03]  /*20b80*/  FADD R8, R246, -R10 ;  /* 0x8000000af6087221 */ /* 0x000fc60000000000 */
[----:B------:R0:W-:Y:S04]  /*20b90*/  STL [R1+0x3e8], R20 ;  /* 0x0003e81401007387 */ /* 0x0001e80000100800 */
[----:B--2---:R1:W-:Y:S04]  /*20ba0*/  STL [R1+0x3e4], R18 ;  /* 0x0003e41201007387 */ /* 0x0043e80000100800 */
[----:B0-----:R-:W2:Y:S04]  /*20bb0*/  LDG.E.U8 R20, desc[UR6][R80.64] ;  /* 0x0000000650147981 */ /* 0x001ea8000c1e1100 */
[----:B-1----:R-:W2:Y:S04]  /*20bc0*/  LDG.E.U8 R18, desc[UR6][R82.64] ;  /* 0x0000000652127981 */ /* 0x002ea8000c1e1100 */
[----:B------:R-:W2:Y:S04]  /*20bd0*/  LDL.LU.64 R80, [R1+0x16b0] ;  /* 0x0016b00001507983 */ /* 0x000ea80000300a00 */
[----:B------:R-:W2:Y:S04]  /*20be0*/  LDL.LU.64 R82, [R1+0x16a8] ;  /* 0x0016a80001527983 */ /* 0x000ea80000300a00 */
[----:B------:R0:W-:Y:S04]  /*20bf0*/  STL [R1+0x3e0], R21 ;  /* 0x0003e01501007387 */ /* 0x0001e80000100800 */
[----:B0-----:R-:W2:Y:S04]  /*20c00*/  LDG.E.U8 R21, desc[UR6][R84.64] ;  /* 0x0000000654157981 */ /* 0x001ea8000c1e1100 */
[----:B------:R-:W2:Y:S04]  /*20c10*/  LDL.LU.64 R84, [R1+0x16a0] ;  /* 0x0016a00001547983 */ /* 0x000ea80000300a00 */
[----:B----4-:R0:W-:Y:S04]  /*20c20*/  STL [R1+0x3dc], R17 ;  /* 0x0003dc1101007387 */ /* 0x0101e80000100800 */
[----:B------:R1:W-:Y:S04]  /*20c30*/  STL [R1+0x3d8], R15 ;  /* 0x0003d80f01007387 */ /* 0x0003e80000100800 */
[----:B0-----:R-:W4:Y:S04]  /*20c40*/  LDG.E.U8 R17, desc[UR6][R86.64] ;  /* 0x0000000656117981 */ /* 0x001f28000c1e1100 */
[----:B-1----:R-:W4:Y:S01]  /*20c50*/  LDG.E.U8 R15, desc[UR6][R88.64] ;  /* 0x00000006580f7981 */ /* 0x002f22000c1e1100 */
[----:B------:R-:W-:Y:S01]  /*20c60*/  FMUL R8, R8, 1.4426950216293334961 ;  /* 0x3fb8aa3b08087820 */ /* 0x000fe20000400000 */
[----:B------:R-:W-:-:S02]  /*20c70*/  FADD R12, R247, -R11 ;  /* 0x8000000bf70c7221 */ /* 0x000fc40000000000 */
[----:B------:R-:W4:Y:S01]  /*20c80*/  LDL.LU.64 R86, [R1+0x1698] ;  /* 0x0016980001567983 */ /* 0x000f220000300a00 */
[----:B------:R0:W-:Y:S01]  /*20c90*/  MUFU.EX2 R22, R8 ;  /* 0x0000000800167308 */ /* 0x0001e20000000800 */
[----:B------:R-:W-:Y:S02]  /*20ca0*/  FMUL R12, R12, 1.4426950216293334961 ;  /* 0x3fb8aa3b0c0c7820 */ /* 0x000fe40000400000 */
[----:B------:R-:W4:Y:S01]  /*20cb0*/  LDL.LU.64 R88, [R1+0x1690] ;  /* 0x0016900001587983 */ /* 0x000f220000300a00 */
[----:B0-----:R-:W-:-:S04]  /*20cc0*/  FADD R8, R248, -R11 ;  /* 0x8000000bf8087221 */ /* 0x001fc80000000000 */
[----:B------:R0:W1:Y:S01]  /*20cd0*/  MUFU.EX2 R164, R12 ;  /* 0x0000000c00a47308 */ /* 0x0000620000000800 */
[----:B------:R-:W-:Y:S01]  /*20ce0*/  FMUL R8, R8, 1.4426950216293334961 ;  /* 0x3fb8aa3b08087820 */ /* 0x000fe20000400000 */
[----:B------:R1:W-:Y:S01]  /*20cf0*/  STL [R1+0x3d4], R13 ;  /* 0x0003d40d01007387 */ /* 0x0003e20000100800 */
[----:B0-----:R-:W-:-:S05]  /*20d00*/  FADD R12, R251, -R11 ;  /* 0x8000000bfb0c7221 */ /* 0x001fca0000000000 */
[----:B------:R0:W4:Y:S01]  /*20d10*/  MUFU.EX2 R251, R8 ;  /* 0x0000000800fb7308 */ /* 0x0001220000000800 */
[----:B-1----:R-:W4:Y:S01]  /*20d20*/  LDG.E.U8 R13, desc[UR6][R90.64] ;  /* 0x000000065a0d7981 */ /* 0x002f22000c1e1100 */
[----:B0-----:R-:W-:-:S04]  /*20d30*/  FADD R8, R250, -R11 ;  /* 0x8000000bfa087221 */ /* 0x001fc80000000000 */
[----:B------:R-:W-:Y:S01]  /*20d40*/  FMUL R8, R8, 1.4426950216293334961 ;  /* 0x3fb8aa3b08087820 */ /* 0x000fe20000400000 */
[----:B------:R-:W4:Y:S03]  /*20d50*/  LDL.LU.64 R90, [R1+0x1688] ;  /* 0x00168800015a7983 */ /* 0x000f260000300a00 */
[----:B------:R0:W-:Y:S01]  /*20d60*/  MUFU.EX2 R248, R8 ;  /* 0x0000000800f87308 */ /* 0x0001e20000000800 */
[----:B---3--:R1:W-:Y:S01]  /*20d70*/  STL [R1+0x3cc], R16 ;  /* 0x0003cc1001007387 */ /* 0x0083e20000100800 */
[----:B0-----:R-:W-:-:S03]  /*20d80*/  FADD R8, R7, -R11 ;  /* 0x8000000b07087221 */ /* 0x001fc60000000000 */
[----:B-1----:R-:W3:Y:S04]  /*20d90*/  LDG.E.U8 R16, desc[UR6][R92.64] ;  /* 0x000000065c107981 */ /* 0x002ee8000c1e1100 */
[----:B------:R-:W3:Y:S04]  /*20da0*/  LDL.LU.64 R92, [R1+0x1680] ;  /* 0x00168000015c7983 */ /* 0x000ee80000300a00 */
[----:B------:R0:W-:Y:S04]  /*20db0*/  STL [R1+0x3d0], R157 ;  /* 0x0003d09d01007387 */ /* 0x0001e80000100800 */
[----:B------:R-:W3:Y:S04]  /*20dc0*/  LDL.LU R7, [R1+0x1678] ;  /* 0x0016780001077983 */ /* 0x000ee80000300800 */
[----:B0-----:R-:W3:Y:S04]  /*20dd0*/  LDG.E.U8 R157, desc[UR6][R94.64] ;  /* 0x000000065e9d7981 */ /* 0x001ee8000c1e1100 */
[----:B------:R0:W-:Y:S04]  /*20de0*/  STL [R1+0x3c8], R156 ;  /* 0x0003c89c01007387 */ /* 0x0001e80000100800 */
[----:B------:R-:W3:Y:S04]  /*20df0*/  LDL.LU.64 R94, [R1+0x1670] ;  /* 0x00167000015e7983 */ /* 0x000ee80000300a00 */
[----:B0-----:R-:W3:Y:S04]  /*20e00*/  LDG.E.U8 R156, desc[UR6][R206.64] ;  /* 0x00000006ce9c7981 */ /* 0x001ee8000c1e1100 */
[----:B------:R-:W3:Y:S04]  /*20e10*/  LDL.LU.64 R206, [R1+0x1668] ;  /* 0x0016680001ce7983 */ /* 0x000ee80000300a00 */
[----:B------:R0:W-:Y:S04]  /*20e20*/  STL [R1+0x3c4], R19 ;  /* 0x0003c41301007387 */ /* 0x0001e80000100800 */
[----:B0-----:R-:W3:Y:S01]  /*20e30*/  LDG.E.U8 R19, desc[UR6][R210.64] ;  /* 0x00000006d2137981 */ /* 0x001ee2000c1e1100 */
[----:B------:R-:W-:-:S04]  /*20e40*/  FMUL R12, R12, 1.4426950216293334961 ;  /* 0x3fb8aa3b0c0c7820 */ /* 0x000fc80000400000 */
[----:B------:R0:W1:Y:S01]  /*20e50*/  MUFU.EX2 R250, R12 ;  /* 0x0000000c00fa7308 */ /* 0x0000620000000800 */
[----:B------:R-:W-:Y:S01]  /*20e60*/  FMUL R8, R8, 1.4426950216293334961 ;  /* 0x3fb8aa3b08087820 */ /* 0x000fe20000400000 */
[----:B------:R-:W3:Y:S01]  /*20e70*/  LDL.LU.64 R210, [R1+0x1660] ;  /* 0x0016600001d27983 */ /* 0x000ee20000300a00 */
[----:B0-----:R-:W-:-:S04]  /*20e80*/  FADD R12, R249, -R11 ;  /* 0x8000000bf90c7221 */ /* 0x001fc80000000000 */
[----:B------:R-:W-:-:S04]  /*20e90*/  FMUL R12, R12, 1.4426950216293334961 ;  /* 0x3fb8aa3b0c0c7820 */ /* 0x000fc80000400000 */
[----:B------:R0:W-:Y:S02]  /*20ea0*/  MUFU.EX2 R245, R12 ;  /* 0x0000000c00f57308 */ /* 0x0001e40000000800 */
[----:B0-----:R-:W-:-:S06]  /*20eb0*/  FADD R12, R0, -R11 ;  /* 0x8000000b000c7221 */ /* 0x001fcc0000000000 */
[----:B------:R0:W-:Y:S02]  /*20ec0*/  MUFU.EX2 R242, R8 ;  /* 0x0000000800f27308 */ /* 0x0001e40000000800 */
[----:B0-----:R-:W-:Y:S01]  /*20ed0*/  FADD R8, R6, -R11 ;  /* 0x8000000b06087221 */ /* 0x001fe20000000000 */
[----:B--2---:R0:W-:Y:S04]  /*20ee0*/  STL [R1+0x3c0], R20 ;  /* 0x0003c01401007387 */ /* 0x0041e80000100800 */
[----:B------:R-:W2:Y:S04]  /*20ef0*/  LDL.LU R0, [R1+0x1658] ;  /* 0x0016580001007983 */ /* 0x000ea80000300800 */
[----:B------:R1:W-:Y:S04]  /*20f00*/  STL [R1+0x3bc], R18 ;  /* 0x0003bc1201007387 */ /* 0x0003e80000100800 */
[----:B0-----:R-:W2:Y:S04]  /*20f10*/  LDG.E.U8 R20, desc[UR6][R214.64] ;  /* 0x00000006d6147981 */ /* 0x001ea8000c1e1100 */
[----:B-1----:R-:W2:Y:S04]  /*20f20*/  LDG.E.U8 R18, desc[UR6][R4.64] ;  /* 0x0000000604127981 */ /* 0x002ea8000c1e1100 */
[----:B------:R-:W2:Y:S04]  /*20f30*/  LDL.LU.64 R214, [R1+0x1650] ;  /* 0x0016500001d67983 */ /* 0x000ea80000300a00 */
[----:B------:R-:W2:Y:S04]  /*20f40*/  LDL.LU.64 R4, [R1+0x1648] ;  /* 0x0016480001047983 */ /* 0x000ea80000300a00 */
[----:B------:R0:W-:Y:S04]  /*20f50*/  STL [R1+0x3b8], R21 ;  /* 0x0003b81501007387 */ /* 0x0001e80000100800 */
[----:B------:R-:W2:Y:S04]  /*20f60*/  LDL.LU R6, [R1+0x1640] ;  /* 0x0016400001067983 */ /* 0x000ea80000300800 */
[----:B0-----:R-:W2:Y:S04]  /*20f70*/  LDG.E.U8 R21, desc[UR6][R2.64] ;  /* 0x0000000602157981 */ /* 0x001ea8000c1e1100 */
[----:B----4-:R0:W-:Y:S04]  /*20f80*/  STL [R1+0x3b4], R17 ;  /* 0x0003b41101007387 */ /* 0x0101e80000100800 */
[----:B------:R-:W4:Y:S04]  /*20f90*/  LDL.LU.64 R2, [R1+0x1638] ;  /* 0x0016380001027983 */ /* 0x000f280000300a00 */
[----:B------:R1:W-:Y:S01]  /*20fa0*/  STL [R1+0x398], R15 ;  /* 0x0003980f01007387 */ /* 0x0003e20000100800 */
[----:B------:R-:W-:-:S03]  /*20fb0*/  FMUL R8, R8, 1.4426950216293334961 ;  /* 0x3fb8aa3b08087820 */ /* 0x000fc60000400000 */
[----:B0-----:R-:W4:Y:S04]  /*20fc0*/  LDG.E.U8 R17, desc[UR6][R148.64] ;  /* 0x0000000694117981 */ /* 0x001f28000c1e1100 */
[----:B-1----:R-:W4:Y:S01]  /*20fd0*/  LDG.E.U8 R15, desc[UR6][R150.64] ;  /* 0x00000006960f7981 */ /* 0x002f22000c1e1100 */
[----:B------:R0:W-:Y:S03]  /*20fe0*/  MUFU.EX2 R236, R8 ;  /* 0x0000000800ec7308 */ /* 0x0001e60000000800 */
[----:B------:R-:W4:Y:S04]  /*20ff0*/  LDL.LU.64 R150, [R1+0x1630] ;  /* 0x0016300001967983 */ /* 0x000f280000300a00 */
[----:B------:R1:W-:Y:S01]  /*21000*/  STL [R1+0x3a0], R13 ;  /* 0x0003a00d01007387 */ /* 0x0003e20000100800 */
[--C-:B0-----:R-:W-:Y:S01]  /*21010*/  FADD R8, R144, -R11.reuse ;  /* 0x8000000b90087221 */ /* 0x101fe20000000000 */
[----:B-1----:R-:W-:-:S02]  /*21020*/  FADD R13, R145, -R11 ;  /* 0x8000000b910d7221 */ /* 0x002fc40000000000 */
[----:B------:R-:W4:Y:S04]  /*21030*/  LDL.LU R145, [R1+0x1628] ;  /* 0x0016280001917983 */ /* 0x000f280000300800 */
[----:B---3--:R0:W-:Y:S04]  /*21040*/  STL [R1+0x384], R16 ;  /* 0x0003841001007387 */ /* 0x0081e80000100800 */
[----:B------:R-:W3:Y:S04]  /*21050*/  LDL.LU.64 R148, [R1+0x1620] ;  /* 0x0016200001947983 */ /* 0x000ee80000300a00 */
[----:B0-----:R-:W3:Y:S04]  /*21060*/  LDG.E.U8 R16, desc[UR6][R146.64] ;  /* 0x0000000692107981 */ /* 0x001ee8000c1e1100 */
[----:B------:R-:W-:Y:S04]  /*21070*/  STL [R1+0x378], R157 ;  /* 0x0003789d01007387 */ /* 0x000fe80000100800 */
[----:B------:R-:W3:Y:S04]  /*21080*/  LDL.LU.64 R146, [R1+0x1618] ;  /* 0x0016180001927983 */ /* 0x000ee80000300a00 */
[----:B------:R-:W-:Y:S04]  /*21090*/  STL [R1+0x370], R156 ;  /* 0x0003709c01007387 */ /* 0x000fe80000100800 */
[----:B------:R-:W3:Y:S04]  /*210a0*/  LDL.LU R144, [R1+0x1610] ;  /* 0x0016100001907983 */ /* 0x000ee80000300800 */
[----:B------:R0:W-:Y:S04]  /*210b0*/  STL [R1+0x36c], R19 ;  /* 0x00036c1301007387 */ /* 0x0001e80000100800 */
[----:B0-----:R-:W3:Y:S01]  /*210c0*/  LDG.E.U8 R19, desc[UR6][R142.64] ;  /* 0x000000068e137981 */ /* 0x001ee2000c1e1100 */
[----:B------:R-:W-:-:S04]  /*210d0*/  FMUL R13, R13, 1.4426950216293334961 ;  /* 0x3fb8aa3b0d0d7820 */ /* 0x000fc80000400000 */
[----:B------:R0:W-:Y:S01]  /*210e0*/  MUFU.EX2 R247, R13 ;  /* 0x0000000d00f77308 */ /* 0x0001e20000000800 */
[----:B------:R-:W3:Y:S01]  /*210f0*/  LDL.LU.64 R142, [R1+0x1608] ;  /* 0x00160800018e7983 */ /* 0x000ee20000300a00 */
[----:B0-----:R-:W-:-:S03]  /*21100*/  FADD R13, R137, -R11 ;  /* 0x8000000b890d7221 */ /* 0x001fc60000000000 */
[----:B--2---:R0:W-:Y:S04]  /*21110*/  STL [R1+0x35c], R20 ;  /* 0x00035c1401007387 */ /* 0x0041e80000100800 */
[----:B------:R-:W2:Y:S04]  /*21120*/  LDL.LU R137, [R1+0x1600] ;  /* 0x0016000001897983 */ /* 0x000ea80000300800 */
[----:B------:R1:W-:Y:S04]  /*21130*/  STL [R1+0x358], R18 ;  /* 0x0003581201007387 */ /* 0x0003e80000100800 */
[----:B0-----:R-:W2:Y:S04]  /*21140*/  LDG.E.U8 R20, desc[UR6][R140.64] ;  /* 0x000000068c147981 */ /* 0x001ea8000c1e1100 */
[----:B-1----:R-:W2:Y:S04]  /*21150*/  LDG.E.U8 R18, desc[UR6][R138.64] ;  /* 0x000000068a127981 */ /* 0x002ea8000c1e1100 */
[----:B------:R-:W2:Y:S04]  /*21160*/  LDL.LU.64 R140, [R1+0x15f8] ;  /* 0x0015f800018c7983 */ /* 0x000ea80000300a00 */
[----:B------:R0:W-:Y:S04]  /*21170*/  STL [R1+0x344], R21 ;  /* 0x0003441501007387 */ /* 0x0001e80000100800 */
[----:B------:R-:W2:Y:S01]  /*21180*/  LDL.LU.64 R138, [R1+0x15f0] ;  /* 0x0015f000018a7983 */ /* 0x000ea20000300a00 */
[----:B------:R-:W-:Y:S01]  /*21190*/  FMUL R8, R8, 1.4426950216293334961 ;  /* 0x3fb8aa3b08087820 */ /* 0x000fe20000400000 */
[----:B------:R-:W-:-:S02]  /*211a0*/  FMUL R13, R13, 1.4426950216293334961 ;  /* 0x3fb8aa3b0d0d7820 */ /* 0x000fc40000400000 */
[----:B0-----:R-:W2:Y:S04]  /*211b0*/  LDG.E.U8 R21, desc[UR6][R116.64] ;  /* 0x0000000674157981 */ /* 0x001ea8000c1e1100 */
[----:B----4-:R0:W-:Y:S04]  /*211c0*/  STL [R1+0x354], R15 ;  /* 0x0003540f01007387 */ /* 0x0101e80000100800 */
[----:B0-----:R-:W4:Y:S01]  /*211d0*/  LDG.E.U8 R15, desc[UR6][R134.64] ;  /* 0x00000006860f7981 */ /* 0x001f22000c1e1100 */
[----:B------:R0:W-:Y:S02]  /*211e0*/  MUFU.EX2 R244, R8 ;  /* 0x0000000800f47308 */ /* 0x0001e40000000800 */
[----:B0-----:R-:W-:-:S06]  /*211f0*/  FADD R8, R136, -R11 ;  /* 0x8000000b88087221 */ /* 0x001fcc0000000000 */
[----:B------:R0:W-:Y:S01]  /*21200*/  MUFU.EX2 R241, R13 ;  /* 0x0000000d00f17308 */ /* 0x0001e20000000800 */
[----:B------:R-:W4:Y:S04]  /*21210*/  LDL.LU R136, [R1+0x15e8] ;  /* 0x0015e80001887983 */ /* 0x000f280000300800 */
[----:B------:R-:W4:Y:S04]  /*21220*/  LDL.LU.64 R134, [R1+0x15e0] ;  /* 0x0015e00001867983 */ /* 0x000f280000300a00 */
[----:B------:R1:W-:Y:S01]  /*21230*/  STL [R1+0x33c], R17 ;  /* 0x00033c1101007387 */ /* 0x0003e20000100800 */
[----:B0-----:R-:W-:-:S03]  /*21240*/  FADD R13, R129, -R11 ;  /* 0x8000000b810d7221 */ /* 0x001fc60000000000 */
[----:B------:R-:W4:Y:S04]  /*21250*/  LDL.LU R129, [R1+0x15d8] ;  /* 0x0015d80001817983 */ /* 0x000f280000300800 */
[----:B-1----:R-:W4:Y:S04]  /*21260*/  LDG.E.U8 R17, desc[UR6][R132.64] ;  /* 0x0000000684117981 */ /* 0x002f28000c1e1100 */
[----:B---3--:R0:W-:Y:S04]  /*21270*/  STL [R1+0x334], R16 ;  /* 0x0003341001007387 */ /* 0x0081e80000100800 */
[----:B------:R-:W3:Y:S04]  /*21280*/  LDL.LU.64 R132, [R1+0x15d0] ;  /* 0x0015d00001847983 */ /* 0x000ee80000300a00 */
[----:B0-----:R-:W3:Y:S04]  /*21290*/  LDG.E.U8 R16, desc[UR6][R130.64] ;  /* 0x0000000682107981 */ /* 0x001ee8000c1e1100 */
[----:B------:R-:W3:Y:S04]  /*212a0*/  LDL.LU.64 R130, [R1+0x15c8] ;  /* 0x0015c80001827983 */ /* 0x000ee80000300a00 */
[----:B------:R0:W-:Y:S04]  /*212b0*/  STL [R1+0x328], R19 ;  /* 0x0003281301007387 */ /* 0x0001e80000100800 */
[----:B0-----:R-:W3:Y:S01]  /*212c0*/  LDG.E.U8 R19, desc[UR6][R126.64] ;  /* 0x000000067e137981 */ /* 0x001ee2000c1e1100 */
[----:B------:R-:W-:Y:S01]  /*212d0*/  FMUL R8, R8, 1.4426950216293334961 ;  /* 0x3fb8aa3b08087820 */ /* 0x000fe20000400000 */
[----:B------:R-:W-:-:S03]  /*212e0*/  FMUL R13, R13, 1.4426950216293334961 ;  /* 0x3fb8aa3b0d0d7820 */ /* 0x000fc60000400000 */
[----:B------:R0:W-:Y:S02]  /*212f0*/  MUFU.EX2 R238, R8 ;  /* 0x0000000800ee7308 */ /* 0x0001e40000000800 */
[----:B0-----:R-:W-:-:S06]  /*21300*/  FADD R8, R128, -R11 ;  /* 0x8000000b80087221 */ /* 0x001fcc0000000000 */
[----:B------:R0:W-:Y:S01]  /*21310*/  MUFU.EX2 R235, R13 ;  /* 0x0000000d00eb7308 */ /* 0x0001e20000000800 */
[----:B------:R-:W3:Y:S04]  /*21320*/  LDL.LU R128, [R1+0x15c0] ;  /* 0x0015c00001807983 */ /* 0x000ee80000300800 */
        /* <DEDUP_REMOVED lines=8> */
[----:B------:R-:W2:Y:S04]  /*213b0*/  LDL.LU.64 R122, [R1+0x15a0] ;  /* 0x0015a000017a7983 */ /* 0x000ea80000300a00 */
[----:B----4-:R0:W-:Y:S04]  /*213c0*/  STL [R1+0x308], R15 ;  /* 0x0003080f01007387 */ /* 0x0101e80000100800 */
[----:B0-----:R-:W4:Y:S01]  /*213d0*/  LDG.E.U8 R15, desc[UR6][R118.64] ;  /* 0x00000006760f7981 */ /* 0x001f22000c1e1100 */
[----:B------:R-:W-:Y:S01]  /*213e0*/  FMUL R8, R8, 1.4426950216293334961 ;  /* 0x3fb8aa3b08087820 */ /* 0x000fe20000400000 */
[----:B------:R-:W-:-:S03]  /*213f0*/  FMUL R13, R13, 1.4426950216293334961 ;  /* 0x3fb8aa3b0d0d7820 */ /* 0x000fc60000400000 */
        /* <DEDUP_REMOVED lines=11> */
[----:B------:R-:W3:Y:S04]  /*214b0*/  LDL.LU.64 R114, [R1+0x1578] ;  /* 0x0015780001727983 */ /* 0x000ee80000300a00 */
[----:B0-----:R-:W3:Y:S04]  /*214c0*/  LDL R16, [R1+0x10d0] ;  /* 0x0010d00001107983 */ /* 0x001ee80000100800 */
[----:B------:R0:W-:Y:S04]  /*214d0*/  STL [R1+0x2e8], R19 ;  /* 0x0002e81301007387 */ /* 0x0001e80000100800 */
[----:B0-----:R-:W3:Y:S01]  /*214e0*/  LDG.E.U8 R19, desc[UR6][R110.64] ;  /* 0x000000066e137981 */ /* 0x001ee2000c1e1100 */
[----:B------:R-:W-:Y:S01]  /*214f0*/  FMUL R8, R8, 1.4426950216293334961 ;  /* 0x3fb8aa3b08087820 */ /* 0x000fe20000400000 */
[----:B------:R-:W-:Y:S01]  /*21500*/  FMUL R12, R12, 1.4426950216293334961 ;  /* 0x3fb8aa3b0c0c7820 */ /* 0x000fe20000400000 */
[----:B------:R-:W-:-:S02]  /*21510*/  FMUL R13, R13, 1.4426950216293334961 ;  /* 0x3fb8aa3b0d0d7820 */ /* 0x000fc40000400000 */
[----:B------:R0:W-:Y:S08]  /*21520*/  MUFU.EX2 R227, R8 ;  /* 0x0000000800e37308 */ /* 0x0001f00000000800 */
[----:B------:R1:W-:Y:S01]  /*21530*/  MUFU.EX2 R239, R12 ;  /* 0x0000000c00ef7308 */ /* 0x0003e20000000800 */
[----:B0-----:R-:W-:Y:S02]  /*21540*/  FADD R8, R112, -R11 ;  /* 0x8000000b70087221 */ /* 0x001fe40000000000 */
[----:B------:R-:W3:Y:S02]  /*21550*/  LDL.LU R112, [R1+0x1570] ;  /* 0x0015700001707983 */ /* 0x000ee40000300800 */
[----:B------:R-:W-:-:S02]  /*21560*/  FMUL R8, R8, 1.4426950216293334961 ;  /* 0x3fb8aa3b08087820 */ /* 0x000fc40000400000 */
[----:B------:R-:W3:Y:S01]  /*21570*/  LDL.LU.64 R110, [R1+0x1568] ;  /* 0x00156800016e7983 */ /* 0x000ee20000300a00 */
[----:B-1----:R-:W-:Y:S01]  /*21580*/  FMNMX R12, R95, R94, !PT ;  /* 0x0000005e5f0c7209 */ /* 0x002fe20007800000 */
[----:B------:R0:W-:Y:S03]  /*21590*/  MUFU.EX2 R231, R13 ;  /* 0x0000000d00e77308 */ /* 0x0001e60000000800 */
[----:B------:R-:W-:Y:S01]  /*215a0*/  FMNMX R12, R93, R12, !PT ;  /* 0x0000000c5d0c7209 */ /* 0x000fe20007800000 */
[----:B0-----:R-:W-:-:S04]  /*215b0*/  FADD R13, R109, -R11 ;  /* 0x8000000b6d0d7221 */ /* 0x001fc80000000000 */
[----:B------:R0:W-:Y:S01]  /*215c0*/  MUFU.EX2 R228, R8 ;  /* 0x0000000800e47308 */ /* 0x0001e20000000800 */
[----:B------:R-:W-:Y:S01]  /*215d0*/  FMNMX R12, R92, R12, !PT ;  /* 0x0000000c5c0c7209 */ /* 0x000fe20007800000 */
[----:B0-----:R-:W-:-:S03]  /*215e0*/  FADD R8, R108, -R11 ;  /* 0x8000000b6c087221 */ /* 0x001fc60000000000 */
[----:B------:R-:W-:-:S04]  /*215f0*/  FMNMX R12, R91, R12, !PT ;  /* 0x0000000c5b0c7209 */ /* 0x000fc80007800000 */
[----:B------:R-:W-:-:S04]  /*21600*/  FMNMX R12, R90, R12, !PT ;  /* 0x0000000c5a0c7209 */ /* 0x000fc80007800000 */
[----:B------:R-:W-:-:S04]  /*21610*/  FMNMX R12, R89, R12, !PT ;  /* 0x0000000c590c7209 */ /* 0x000fc80007800000 */
[----:B------:R-:W-:-:S04]  /*21620*/  FMNMX R12, R88, R12, !PT ;  /* 0x0000000c580c7209 */ /* 0x000fc80007800000 */
[----:B------:R-:W-:-:S04]  /*21630*/  FMNMX R12, R87, R12, !PT ;  /* 0x0000000c570c7209 */ /* 0x000fc80007800000 */
[----:B------:R-:W-:Y:S01]  /*21640*/  FMNMX R12, R86, R12, !PT ;  /* 0x0000000c560c7209 */ /* 0x000fe20007800000 */
[----:B--2---:R-:W-:Y:S04]  /*21650*/  STL [R1+0x2e4], R20 ;  /* 0x0002e41401007387 */ /* 0x004fe80000100800 */
[----:B------:R0:W-:Y:S04]  /*21660*/  STL [R1+0x2e0], R18 ;  /* 0x0002e01201007387 */ /* 0x0001e80000100800 */
[----:B------:R-:W2:Y:S04]  /*21670*/  LDL.LU R109, [R1+0x1564] ;  /* 0x00156400016d7983 */ /* 0x000ea80000300800 */
[----:B0-----:R-:W2:Y:S01]  /*21680*/  LDL R18, [R1+0x10d8] ;  /* 0x0010d80001127983 */ /* 0x001ea20000100800 */
[----:B------:R-:W-:-:S04]  /*21690*/  FMNMX R12, R85, R12, !PT ;  /* 0x0000000c550c7209 */ /* 0x000fc80007800000 */
[----:B------:R-:W-:-:S04]  /*216a0*/  FMNMX R12, R84, R12, !PT ;  /* 0x0000000c540c7209 */ /* 0x000fc80007800000 */
[----:B------:R-:W-:-:S04]  /*216b0*/  FMNMX R12, R83, R12, !PT ;  /* 0x0000000c530c7209 */ /* 0x000fc80007800000 */
[----:B------:R-:W-:-:S04]  /*216c0*/  FMNMX R12, R82, R12, !PT ;  /* 0x0000000c520c7209 */ /* 0x000fc80007800000 */
[----:B------:R-:W-:Y:S01]  /*216d0*/  FMNMX R12, R81, R12, !PT ;  /* 0x0000000c510c7209 */ /* 0x000fe20007800000 */
[----:B----4-:R0:W-:Y:S04]  /*216e0*/  STL [R1+0x2dc], R15 ;  /* 0x0002dc0f01007387 */ /* 0x0101e80000100800 */
[----:B------:R-:W4:Y:S04]  /*216f0*/  LDL.LU R108, [R1+0x1560] ;  /* 0x00156000016c7983 */ /* 0x000f280000300800 */
[----:B------:R-:W4:Y:S01]  /*21700*/  LDL R20, [R1+0x10cc] ;  /* 0x0010cc0001147983 */ /* 0x000f220000100800 */
[----:B------:R-:W-:Y:S01]  /*21710*/  FMNMX R12, R80, R12, !PT ;  /* 0x0000000c500c7209 */ /* 0x000fe20007800000 */
[----:B------:R-:W-:Y:S01]  /*21720*/  FMUL R206, R206, UR60 ;  /* 0x0000003ccece7c20 */ /* 0x000fe20008400000 */
[----:B------:R-:W-:Y:S01]  /*21730*/  FMUL R13, R13, 1.4426950216293334961 ;  /* 0x3fb8aa3b0d0d7820 */ /* 0x000fe20000400000 */
[----:B0-----:R-:W4:Y:S01]  /*21740*/  LDL R15, [R1+0x10d4] ;  /* 0x0010d400010f7983 */ /* 0x001f220000100800 */
        /* <DEDUP_REMOVED lines=10> */
[----:B------:R0:W-:Y:S01]  /*217f0*/  MUFU.EX2 R226, R13 ;  /* 0x0000000d00e27308 */ /* 0x0001e20000000800 */
[----:B------:R-:W-:Y:S01]  /*21800*/  STL [R1+0x2d8], R21 ;  /* 0x0002d81501007387 */ /* 0x000fe20000100800 */
[----:B------:R-:W-:Y:S02]  /*21810*/  FSEL R206, R206, -INF , !P1 ;  /* 0xff800000cece7808 */ /* 0x000fe40004800000 */
[----:B------:R-:W-:Y:S01]  /*21820*/  FMNMX R12, R70, R12, !PT ;  /* 0x0000000c460c7209 */ /* 0x000fe20007800000 */
[----:B------:R-:W-:Y:S01]  /*21830*/  STL [R1+0x2d4], R17 ;  /* 0x0002d41101007387 */ /* 0x000fe20000100800 */
[--C-:B0-----:R-:W-:Y:S02]  /*21840*/  FADD R13, R107, -R11.reuse ;  /* 0x8000000b6b0d7221 */ /* 0x101fe40000000000 */
[----:B------:R0:W-:Y:S01]  /*21850*/  MUFU.EX2 R223, R8 ;  /* 0x0000000800df7308 */ /* 0x0001e20000000800 */
[----:B------:R-:W4:Y:S01]  /*21860*/  LDL.LU R107, [R1+0x155c] ;  /* 0x00155c00016b7983 */ /* 0x000f220000300800 */
[----:B0-----:R-:W-:Y:S01]  /*21870*/  FMNMX R8, R206, R12, !PT ;  /* 0x0000000cce087209 */ /* 0x001fe20007800000 */
[----:B------:R-:W-:Y:S01]  /*21880*/  FMUL R12, R13, 1.4426950216293334961 ;  /* 0x3fb8aa3b0d0c7820 */ /* 0x000fe20000400000 */
[----:B------:R-:W-:Y:S01]  /*21890*/  FADD R13, R106, -R11 ;  /* 0x8000000b6a0d7221 */ /* 0x000fe20000000000 */
[----:B---3--:R0:W-:Y:S04]  /*218a0*/  STL [R1+0x2d0], R19 ;  /* 0x0002d01301007387 */ /* 0x0081e80000100800 */
[----:B0-----:R-:W3:Y:S04]  /*218b0*/  LDL R19, [R1+0x10e0] ;  /* 0x0010e00001137983 */ /* 0x001ee80000100800 */
[----:B------:R-:W3:Y:S04]  /*218c0*/  LDL.LU R106, [R1+0x1558] ;  /* 0x00155800016a7983 */ /* 0x000ee80000300800 */
[----:B------:R-:W3:Y:S01]  /*218d0*/  LDL R169, [R1+0x10dc] ;  /* 0x0010dc0001a97983 */ /* 0x000ee20000100800 */
[----:B------:R-:W-:-:S03]  /*218e0*/  FMUL R207, R207, UR60 ;  /* 0x0000003ccfcf7c20 */ /* 0x000fc60008400000 */
[----:B------:R-:W3:Y:S02]  /*218f0*/  LDL R170, [R1+0x10e8] ;  /* 0x0010e80001aa7983 */ /* 0x000ee40000100800 */
[----:B------:R-:W-:Y:S01]  /*21900*/  FSEL R207, R207, -INF , !P0 ;  /* 0xff800000cfcf7808 */ /* 0x000fe20004000000 */
[----:B------:R2:W-:Y:S01]  /*21910*/  MUFU.EX2 R222, R12 ;  /* 0x0000000c00de7308 */ /* 0x0005e20000000800 */
[----:B------:R-:W-:Y:S01]  /*21920*/  IADD3 R16, P0, R16, UR4, RZ ;  /* 0x0000000410107c10 */ /* 0x000fe2000ff1e0ff */
[----:B------:R-:W3:Y:S04]  /*21930*/  LDL R159, [R1+0x10e4] ;  /* 0x0010e400019f7983 */ /* 0x000ee80000100800 */
[----:B------:R-:W3:Y:S01]  /*21940*/  LDL R165, [R1+0x10f0] ;  /* 0x0010f00001a57983 */ /* 0x000ee20000100800 */
[----:B--2---:R-:W-:Y:S01]  /*21950*/  IADD3 R12, P1, R18, UR4, RZ ;  /* 0x00000004120c7c10 */ /* 0x004fe2000ff3e0ff */
[----:B------:R-:W-:-:S02]  /*21960*/  FADD R18, R105, -R11 ;  /* 0x8000000b69127221 */ /* 0x000fc40000000000 */
[----:B------:R-:W2:Y:S04]  /*21970*/  LDL.LU R105, [R1+0x1554] ;  /* 0x0015540001697983 */ /* 0x000ea80000300800 */
[----:B------:R-:W2:Y:S01]  /*21980*/  LDL R156, [R1+0x10ec] ;  /* 0x0010ec00019c7983 */ /* 0x000ea20000100800 */
[----:B----4-:R-:W-:-:S05]  /*21990*/  IADD3.X R17, R20, UR37, RZ, P0, !PT ;  /* 0x0000002514117c10 */ /* 0x010fca00087fe4ff */
[----:B------:R0:W4:Y:S01]  /*219a0*/  LDG.E.U8 R171, desc[UR6][R16.64] ;  /* 0x0000000610ab7981 */ /* 0x000122000c1e1100 */
[----:B------:R-:W-:Y:S01]  /*219b0*/  FMUL R13, R13, 1.4426950216293334961 ;  /* 0x3fb8aa3b0d0d7820 */ /* 0x000fe20000400000 */
[----:B------:R-:W-:-:S03]  /*219c0*/  FMUL R18, R18, 1.4426950216293334961 ;  /* 0x3fb8aa3b12127820 */ /* 0x000fc60000400000 */
[----:B------:R1:W-:Y:S02]  /*219d0*/  MUFU.EX2 R219, R13 ;  /* 0x0000000d00db7308 */ /* 0x0003e40000000800 */
[----:B-1----:R-:W-:Y:S01]  /*219e0*/  IADD3.X R13, R15, UR37, RZ, P1, !PT ;  /* 0x000000250f0d7c10 */ /* 0x002fe20008ffe4ff */
[--C-:B------:R-:W-:Y:S02]  /*219f0*/  FADD R15, R104, -R11.reuse ;  /* 0x8000000b680f7221 */ /* 0x100fe40000000000 */
[----:B------:R-:W4:Y:S03]  /*21a00*/  LDL.LU R104, [R1+0x1550] ;  /* 0x0015500001687983 */ /* 0x000f260000300800 */
[----:B------:R3:W-:Y:S01]  /*21a10*/  MUFU.EX2 R216, R18 ;  /* 0x0000001200d87308 */ /* 0x0007e20000000800 */
[----:B0-----:R-:W-:Y:S01]  /*21a20*/  FADD R17, R103, -R11 ;  /* 0x8000000b67117221 */ /* 0x001fe20000000000 */
[----:B------:R-:W4:Y:S04]  /*21a30*/  LDL R167, [R1+0x10f8] ;  /* 0x0010f80001a77983 */ /* 0x000f280000100800 */
[----:B------:R-:W4:Y:S04]  /*21a40*/  LDL R158, [R1+0x1100] ;  /* 0x00110000019e7983 */ /* 0x000f280000100800 */
[----:B------:R-:W4:Y:S04]  /*21a50*/  LDL.LU R103, [R1+0x154c] ;  /* 0x00154c0001677983 */ /* 0x000f280000300800 */
[----:B------:R-:W4:Y:S04]  /*21a60*/  LDL R166, [R1+0x10f4] ;  /* 0x0010f40001a67983 */ /* 0x000f280000100800 */
[----:B------:R-:W4:Y:S04]  /*21a70*/  LDL R157, [R1+0x1108] ;  /* 0x00110800019d7983 */ /* 0x000f280000100800 */
[----:B------:R0:W4:Y:S04]  /*21a80*/  LDG.E.U8 R174, desc[UR6][R12.64] ;  /* 0x000000060cae7981 */ /* 0x000128000c1e1100 */
[----:B------:R-:W4:Y:S01]  /*21a90*/  LDL R21, [R1+0x10fc] ;  /* 0x0010fc0001157983 */ /* 0x000f220000100800 */
[----:B---3--:R-:W-:-:S04]  /*21aa0*/  IADD3 R18, P0, R19, UR4, RZ ;  /* 0x0000000413127c10 */ /* 0x008fc8000ff1e0ff */
[----:B------:R-:W-:-:S05]  /*21ab0*/  IADD3.X R19, R169, UR37, RZ, P0, !PT ;  /* 0x00000025a9137c10 */ /* 0x000fca00087fe4ff */
[----:B------:R1:W3:Y:S01]  /*21ac0*/  LDG.E.U8 R173, desc[UR6][R18.64] ;  /* 0x0000000612ad7981 */ /* 0x0002e2000c1e1100 */
[----:B------:R-:W-:Y:S01]  /*21ad0*/  FMUL R15, R15, 1.4426950216293334961 ;  /* 0x3fb8aa3b0f0f7820 */ /* 0x000fe20000400000 */
[----:B------:R-:W-:Y:S01]  /*21ae0*/  IADD3 R16, P1, R170, UR4, RZ ;  /* 0x00000004aa107c10 */ /* 0x000fe2000ff3e0ff */
[----:B0-----:R-:W-:Y:S02]  /*21af0*/  FMUL R13, R17, 1.4426950216293334961 ;  /* 0x3fb8aa3b110d7820 */ /* 0x001fe40000400000 */
[----:B------:R0:W-:Y:S01]  /*21b00*/  MUFU.EX2 R212, R15 ;  /* 0x0000000f00d47308 */ /* 0x0001e20000000800 */
[----:B------:R-:W-:Y:S02]  /*21b10*/  IADD3.X R17, R159, UR37, RZ, P1, !PT ;  /* 0x000000259f117c10 */ /* 0x000fe40008ffe4ff */
[----:B------:R-:W-:Y:S02]  /*21b20*/  IADD3 R12, P0, R165, UR4, RZ ;  /* 0x00000004a50c7c10 */ /* 0x000fe4000ff1e0ff */
[----:B------:R-:W3:Y:S01]  /*21b30*/  LDL R165, [R1+0x1110] ;  /* 0x0011100001a57983 */ /* 0x000ee20000100800 */
[----:B0-----:R-:W-:-:S02]  /*21b40*/  FADD R15, R102, -R11 ;  /* 0x8000000b660f7221 */ /* 0x001fc40000000000 */
[----:B------:R2:W-:Y:S01]  /*21b50*/  MUFU.EX2 R221, R13 ;  /* 0x0000000d00dd7308 */ /* 0x0005e20000000800 */
[----:B------:R-:W3:Y:S01]  /*21b60*/  LDL.LU R102, [R1+0x1548] ;  /* 0x0015480001667983 */ /* 0x000ee20000300800 */
[----:B-1----:R-:W-:Y:S01]  /*21b70*/  FMUL R18, R15, 1.4426950216293334961 ;  /* 0x3fb8aa3b0f127820 */ /* 0x002fe20000400000 */
[----:B------:R-:W-:Y:S02]  /*21b80*/  FADD R15, R101, -R11 ;  /* 0x8000000b650f7221 */ /* 0x000fe40000000000 */
[----:B------:R0:W3:Y:S04]  /*21b90*/  LDG.E.U8 R172, desc[UR6][R16.64] ;  /* 0x0000000610ac7981 */ /* 0x0000e8000c1e1100 */
[----:B------:R-:W3:Y:S04]  /*21ba0*/  LDL R159, [R1+0x1104] ;  /* 0x00110400019f7983 */ /* 0x000ee80000100800 */
[----:B------:R-:W3:Y:S01]  /*21bb0*/  LDL.LU R101, [R1+0x1544] ;  /* 0x0015440001657983 */ /* 0x000ee20000300800 */
[----:B------:R-:W-:Y:S01]  /*21bc0*/  FMUL R210, R210, UR60 ;  /* 0x0000003cd2d27c20 */ /* 0x000fe20008400000 */
[----:B------:R-:W-:Y:S01]  /*21bd0*/  FMUL R211, R211, UR60 ;  /* 0x0000003cd3d37c20 */ /* 0x000fe20008400000 */
[----:B------:R-:W-:-:S03]  /*21be0*/  FMNMX R8, R207, R8, !PT ;  /* 0x00000008cf087209 */ /* 0x000fc60007800000 */
[----:B------:R-:W-:Y:S01]  /*21bf0*/  FSEL R210, R210, -INF , !P5 ;  /* 0xff800000d2d27808 */ /* 0x000fe20006800000 */
[----:B------:R-:W-:Y:S01]  /*21c00*/  FMUL R214, R214, UR60 ;  /* 0x0000003cd6d67c20 */ /* 0x000fe20008400000 */
[----:B------:R-:W-:Y:S02]  /*21c10*/  FSEL R211, R211, -INF , !P2 ;  /* 0xff800000d3d37808 */ /* 0x000fe40005000000 */
[----:B------:R-:W-:Y:S01]  /*21c20*/  FMNMX R8, R210, R8, !PT ;  /* 0x00000008d2087209 */ /* 0x000fe20007800000 */
[----:B------:R-:W-:Y:S01]  /*21c30*/  FMUL R215, R215, UR60 ;  /* 0x0000003cd7d77c20 */ /* 0x000fe20008400000 */
[----:B--2---:R-:W-:Y:S02]  /*21c40*/  IADD3.X R13, R156, UR37, RZ, P0, !PT ;  /* 0x000000259c0d7c10 */ /* 0x004fe400087fe4ff */
[----:B------:R-:W2:Y:S01]  /*21c50*/  LDL R156, [R1+0x110c] ;  /* 0x00110c00019c7983 */ /* 0x000ea20000100800 */
[----:B------:R-:W-:Y:S02]  /*21c60*/  FSEL R214, R214, -INF , !P3 ;  /* 0xff800000d6d67808 */ /* 0x000fe40005800000 */
[----:B------:R-:W-:-:S02]  /*21c70*/  FMNMX R8, R211, R8, !PT ;  /* 0x00000008d3087209 */ /* 0x000fc40007800000 */
[----:B------:R-:W-:Y:S02]  /*21c80*/  FSEL R215, R215, -INF , !P4 ;  /* 0xff800000d7d77808 */ /* 0x000fe40006000000 */
[----:B------:R-:W-:-:S04]  /*21c90*/  FMNMX R8, R214, R8, !PT ;  /* 0x00000008d6087209 */ /* 0x000fc80007800000 */
[----:B------:R-:W-:Y:S01]  /*21ca0*/  FMNMX R8, R215, R8, !PT ;  /* 0x00000008d7087209 */ /* 0x000fe20007800000 */
[----:B----4-:R1:W-:Y:S04]  /*21cb0*/  STL [R1+0x2cc], R171 ;  /* 0x0002ccab01007387 */ /* 0x0103e80000100800 */
[----:B------:R-:W4:Y:S01]  /*21cc0*/  SHFL.BFLY PT, R20, R8, 0x2, 0x1f ;  /* 0x0c401f0008147f89 */ /* 0x000f2200000e0000 */
[----:B------:R1:W-:Y:S01]  /*21cd0*/  MUFU.EX2 R218, R18 ;  /* 0x0000001200da7308 */ /* 0x0003e20000000800 */
[----:B0-----:R-:W-:Y:S02]  /*21ce0*/  FADD R17, R100, -R11 ;  /* 0x8000000b64117221 */ /* 0x001fe40000000000 */
[----:B------:R-:W2:Y:S04]  /*21cf0*/  LDL R170, [R1+0x1118] ;  /* 0x0011180001aa7983 */ /* 0x000ea80000100800 */
[----:B-1----:R0:W2:Y:S04]  /*21d00*/  LDG.E.U8 R171, desc[UR6][R12.64] ;  /* 0x000000060cab7981 */ /* 0x0020a8000c1e1100 */
[----:B------:R-:W2:Y:S01]  /*21d10*/  LDL.LU R100, [R1+0x1540] ;  /* 0x0015400001647983 */ /* 0x000ea20000300800 */
[----:B0-----:R-:W-:-:S03]  /*21d20*/  IADD3 R12, P0, R167, UR4, RZ ;  /* 0x00000004a70c7c10 */ /* 0x001fc6000ff1e0ff */
[----:B------:R-:W2:Y:S01]  /*21d30*/  LDL R167, [R1+0x1120] ;  /* 0x0011200001a77983 */ /* 0x000ea20000100800 */
[----:B------:R-:W-:-:S03]  /*21d40*/  IADD3 R18, P1, R158, UR4, RZ ;  /* 0x000000049e127c10 */ /* 0x000fc6000ff3e0ff */
[----:B------:R-:W2:Y:S01]  /*21d50*/  LDL R158, [R1+0x1114] ;  /* 0x00111400019e7983 */ /* 0x000ea20000100800 */
[----:B----4-:R-:W-:Y:S01]  /*21d60*/  FMNMX R8, R8, R20, !PT ;  /* 0x0000001408087209 */ /* 0x010fe20007800000 */
[----:B------:R-:W-:Y:S01]  /*21d70*/  FADD R20, R99, -R11 ;  /* 0x8000000b63147221 */ /* 0x000fe20000000000 */
[----:B------:R-:W-:Y:S02]  /*21d80*/  IADD3.X R13, R166, UR37, RZ, P0, !PT ;  /* 0x00000025a60d7c10 */ /* 0x000fe400087fe4ff */
[----:B------:R-:W-:Y:S01]  /*21d90*/  IADD3 R16, P0, R157, UR4, RZ ;  /* 0x000000049d107c10 */ /* 0x000fe2000ff1e0ff */
[----:B------:R0:W-:Y:S04]  /*21da0*/  STL [R1+0x2c8], R174 ;  /* 0x0002c8ae01007387 */ /* 0x0001e80000100800 */
[----:B------:R-:W4:Y:S01]  /*21db0*/  LDL R157, [R1+0x111c] ;  /* 0x00111c00019d7983 */ /* 0x000f220000100800 */
[----:B------:R-:W-:-:S03]  /*21dc0*/  IADD3.X R19, R21, UR37, RZ, P1, !PT ;  /* 0x0000002515137c10 */ /* 0x000fc60008ffe4ff */
[----:B------:R-:W4:Y:S04]  /*21dd0*/  LDL.LU R99, [R1+0x153c] ;  /* 0x00153c0001637983 */ /* 0x000f280000300800 */
[----:B------:R-:W4:Y:S04]  /*21de0*/  LDL R169, [R1+0xa24] ;  /* 0x000a240001a97983 */ /* 0x000f280000100800 */
[----:B0-----:R0:W4:Y:S04]  /*21df0*/  LDG.E.U8 R174, desc[UR6][R12.64] ;  /* 0x000000060cae7981 */ /* 0x001128000c1e1100 */
[----:B---3--:R1:W-:Y:S01]  /*21e00*/  STL [R1+0x2c4], R173 ;  /* 0x0002c4ad01007387 */ /* 0x0083e20000100800 */
[----:B------:R-:W-:Y:S01]  /*21e10*/  FMUL R15, R15, 1.4426950216293334961 ;  /* 0x3fb8aa3b0f0f7820 */ /* 0x000fe20000400000 */
[----:B0-----:R-:W-:-:S02]  /*21e20*/  FMUL R13, R20, 1.4426950216293334961 ;  /* 0x3fb8aa3b140d7820 */ /* 0x001fc40000400000 */
[----:B------:R-:W3:Y:S04]  /*21e30*/  LDL R166, [R1+0x1128] ;  /* 0x0011280001a67983 */ /* 0x000ee80000100800 */
[----:B-1----:R0:W3:Y:S01]  /*21e40*/  LDG.E.U8 R173, desc[UR6][R18.64] ;  /* 0x0000000612ad7981 */ /* 0x0020e2000c1e1100 */
[----:B------:R1:W-:Y:S01]  /*21e50*/  MUFU.EX2 R213, R15 ;  /* 0x0000000f00d57308 */ /* 0x0003e20000000800 */
[----:B------:R-:W-:Y:S01]  /*21e60*/  IADD3 R12, P1, R165, UR4, RZ ;  /* 0x00000004a50c7c10 */ /* 0x000fe2000ff3e0ff */
[----:B-1----:R-:W-:Y:S01]  /*21e70*/  FMUL R15, R17, 1.4426950216293334961 ;  /* 0x3fb8aa3b110f7820 */ /* 0x002fe20000400000 */
[----:B------:R1:W-:Y:S05]  /*21e80*/  STL [R1+0x2c0], R172 ;  /* 0x0002c0ac01007387 */ /* 0x0003ea0000100800 */
[----:B------:R0:W-:Y:S01]  /*21e90*/  MUFU.EX2 R209, R15 ;  /* 0x0000000f00d17308 */ /* 0x0001e20000000800 */
[----:B------:R-:W-:-:S05]  /*21ea0*/  IADD3.X R17, R159, UR37, RZ, P0, !PT ;  /* 0x000000259f117c10 */ /* 0x000fca00087fe4ff */
[----:B-1----:R1:W3:Y:S01]  /*21eb0*/  LDG.E.U8 R172, desc[UR6][R16.64] ;  /* 0x0000000610ac7981 */ /* 0x0022e2000c1e1100 */
[----:B0-----:R-:W-:-:S03]  /*21ec0*/  FADD R15, R98, -R11 ;  /* 0x8000000b620f7221 */ /* 0x001fc60000000000 */
[----:B------:R-:W3:Y:S01]  /*21ed0*/  LDL.LU R98, [R1+0x1538] ;  /* 0x0015380001627983 */ /* 0x000ee20000300800 */
[----:B------:R2:W-:Y:S03]  /*21ee0*/  MUFU.EX2 R205, R13 ;  /* 0x0000000d00cd7308 */ /* 0x0005e60000000800 */
[----:B------:R-:W3:Y:S04]  /*21ef0*/  LDL R165, [R1+0x1130] ;  /* 0x0011300001a57983 */ /* 0x000ee80000100800 */
[----:B------:R-:W3:Y:S01]  /*21f00*/  LDL R159, [R1+0x1124] ;  /* 0x00112400019f7983 */ /* 0x000ee20000100800 */
[----:B--2---:R-:W-:-:S03]  /*21f10*/  IADD3.X R13, R156, UR37, RZ, P1, !PT ;  /* 0x000000259c0d7c10 */ /* 0x004fc60008ffe4ff */
[----:B------:R-:W0:Y:S04]  /*21f20*/  SHFL.BFLY PT, R21, R8, 0x1, 0x1f ;  /* 0x0c201f0008157f89 */ /* 0x000e2800000e0000 */
[----:B------:R2:W-:Y:S04]  /*21f30*/  STL [R1+0x2b8], R171 ;  /* 0x0002b8ab01007387 */ /* 0x0005e80000100800 */
[----:B------:R-:W3:Y:S04]  /*21f40*/  LDL R19, [R1+0x1138] ;  /* 0x0011380001137983 */ /* 0x000ee80000100800 */
[----:B------:R-:W3:Y:S04]  /*21f50*/  LDL R156, [R1+0x112c] ;  /* 0x00112c00019c7983 */ /* 0x000ee80000100800 */
[----:B--2---:R2:W3:Y:S01]  /*21f60*/  LDG.E.U8 R171, desc[UR6][R12.64] ;  /* 0x000000060cab7981 */ /* 0x0044e2000c1e1100 */
[----:B------:R-:W-:Y:S01]  /*21f70*/  FMUL R15, R15, 1.4426950216293334961 ;  /* 0x3fb8aa3b0f0f7820 */ /* 0x000fe20000400000 */
[----:B------:R-:W-:Y:S01]  /*21f80*/  FADD R18, R97, -R11 ;  /* 0x8000000b61127221 */ /* 0x000fe20000000000 */
[----:B-1----:R-:W-:Y:S01]  /*21f90*/  IADD3 R16, P0, R170, UR4, RZ ;  /* 0x00000004aa107c10 */ /* 0x002fe2000ff1e0ff */
[----:B------:R-:W3:Y:S01]  /*21fa0*/  LDL.LU R97, [R1+0x1534] ;  /* 0x0015340001617983 */ /* 0x000ee20000300800 */
[----:B0-----:R-:W-:Y:S01]  /*21fb0*/  FMNMX R8, R8, R21, !PT ;  /* 0x0000001508087209 */ /* 0x001fe20007800000 */
[----:B------:R0:W-:Y:S02]  /*21fc0*/  MUFU.EX2 R203, R15 ;  /* 0x0000000f00cb7308 */ /* 0x0001e40000000800 */
[----:B------:R-:W3:Y:S01]  /*21fd0*/  LDL R20, [R1+0x1134] ;  /* 0x0011340001147983 */ /* 0x000ee20000100800 */
[----:B------:R-:W-:-:S02]  /*21fe0*/  IADD3.X R17, R158, UR37, RZ, P0, !PT ;  /* 0x000000259e117c10 */ /* 0x000fc400087fe4ff */
[----:B--2---:R-:W-:Y:S02]  /*21ff0*/  IADD3 R12, P1, R167, UR4, RZ ;  /* 0x00000004a70c7c10 */ /* 0x004fe4000ff3e0ff */
[----:B------:R-:W2:Y:S01]  /*22000*/  LDL R167, [R1+0x1140] ;  /* 0x0011400001a77983 */ /* 0x000ea20000100800 */
[----:B0-----:R-:W-:Y:S01]  /*22010*/  FMUL R15, R18, 1.4426950216293334961 ;  /* 0x3fb8aa3b120f7820 */ /* 0x001fe20000400000 */
[----:B------:R-:W-:Y:S02]  /*22020*/  FADD R18, R96, -R11 ;  /* 0x8000000b60127221 */ /* 0x000fe40000000000 */
[----:B------:R-:W2:Y:S01]  /*22030*/  LDL.LU R96, [R1+0x1530] ;  /* 0x0015300001607983 */ /* 0x000ea20000300800 */
[----:B------:R0:W-:Y:S01]  /*22040*/  MUFU.EX2 R202, R15 ;  /* 0x0000000f00ca7308 */ /* 0x0001e20000000800 */
[----:B----4-:R-:W-:Y:S02]  /*22050*/  IADD3.X R13, R157, UR37, RZ, P1, !PT ;  /* 0x000000259d0d7c10 */ /* 0x010fe40008ffe4ff */
[----:B------:R-:W4:Y:S01]  /*22060*/  LDL R158, [R1+0x1148] ;  /* 0x00114800019e7983 */ /* 0x000f220000100800 */
[----:B------:R-:W-:Y:S01]  /*22070*/  FMNMX R8, R8, R169, !PT ;  /* 0x000000a908087209 */ /* 0x000fe20007800000 */
[----:B0-----:R-:W-:-:S02]  /*22080*/  FMUL R15, R18, 1.4426950216293334961 ;  /* 0x3fb8aa3b120f7820 */ /* 0x001fc40000400000 */
[----:B------:R0:W-:Y:S02]  /*22090*/  STL [R1+0x2b0], R174 ;  /* 0x0002b0ae01007387 */ /* 0x0001e40000100800 */
[----:B------:R-:W-:Y:S02]  /*220a0*/  FADD R18, R95, -R8 ;  /* 0x800000085f127221 */ /* 0x000fe40000000000 */
[----:B------:R-:W4:Y:S04]  /*220b0*/  LDL R157, [R1+0x113c] ;  /* 0x00113c00019d7983 */ /* 0x000f280000100800 */
[----:B0-----:R0:W4:Y:S04]  /*220c0*/  LDG.E.U8 R174, desc[UR6][R16.64] ;  /* 0x0000000610ae7981 */ /* 0x001128000c1e1100 */
[----:B---3--:R1:W-:Y:S04]  /*220d0*/  STL [R1+0x2a8], R173 ;  /* 0x0002a8ad01007387 */ /* 0x0083e80000100800 */
[----:B------:R-:W3:Y:S04]  /*220e0*/  LDL.LU R95, [R1+0x152c] ;  /* 0x00152c00015f7983 */ /* 0x000ee80000300800 */
[----:B------:R-:W3:Y:S04]  /*220f0*/  LDL R170, [R1+0x1144] ;  /* 0x0011440001aa7983 */ /* 0x000ee80000100800 */
[----:B-1----:R1:W3:Y:S01]  /*22100*/  LDG.E.U8 R173, desc[UR6][R12.64] ;  /* 0x000000060cad7981 */ /* 0x0022e2000c1e1100 */
[----:B0-----:R-:W-:Y:S01]  /*22110*/  IADD3 R16, P0, R166, UR4, RZ ;  /* 0x00000004a6107c10 */ /* 0x001fe2000ff1e0ff */
[----:B------:R0:W-:Y:S02]  /*22120*/  MUFU.EX2 R200, R15 ;  /* 0x0000000f00c87308 */ /* 0x0001e40000000800 */
[----:B------:R-:W3:Y:S04]  /*22130*/  LDL R166, [R1+0x1150] ;  /* 0x0011500001a67983 */ /* 0x000ee80000100800 */
[----:B------:R1:W-:Y:S01]  /*22140*/  STL [R1+0x2a0], R172 ;  /* 0x0002a0ac01007387 */ /* 0x0003e20000100800 */
[----:B0-----:R-:W-:Y:S01]  /*22150*/  FMUL R15, R18, 1.4426950216293334961 ;  /* 0x3fb8aa3b120f7820 */ /* 0x001fe20000400000 */
[----:B-1----:R-:W-:-:S02]  /*22160*/  IADD3 R12, P1, R165, UR4, RZ ;  /* 0x00000004a50c7c10 */ /* 0x002fc4000ff3e0ff */
[----:B------:R-:W-:Y:S01]  /*22170*/  IADD3.X R17, R159, UR37, RZ, P0, !PT ;  /* 0x000000259f117c10 */ /* 0x000fe200087fe4ff */
[----:B------:R0:W-:Y:S01]  /*22180*/  MUFU.EX2 R189, R15 ;  /* 0x0000000f00bd7308 */ /* 0x0001e20000000800 */
[----:B------:R-:W-:Y:S01]  /*22190*/  IADD3 R18, P0, R19, UR4, RZ ;  /* 0x0000000413127c10 */ /* 0x000fe2000ff1e0ff */
[--C-:B------:R-:W-:Y:S01]  /*221a0*/  FADD R19, R94, -R8.reuse ;  /* 0x800000085e137221 */ /* 0x100fe20000000000 */
[----:B------:R-:W-:Y:S02]  /*221b0*/  IADD3.X R13, R156, UR37, RZ, P1, !PT ;  /* 0x000000259c0d7c10 */ /* 0x000fe40008ffe4ff */
[----:B------:R-:W3:Y:S04]  /*221c0*/  LDL R156, [R1+0x1158] ;  /* 0x00115800019c7983 */ /* 0x000ee80000100800 */
[----:B------:R-:W3:Y:S04]  /*221d0*/  LDL.LU R94, [R1+0x1528] ;  /* 0x00152800015e7983 */ /* 0x000ee80000300800 */
[----:B------:R1:W-:Y:S04]  /*221e0*/  STL [R1+0x2a4], R171 ;  /* 0x0002a4ab01007387 */ /* 0x0003e80000100800 */
[----:B------:R-:W3:Y:S04]  /*221f0*/  LDL R165, [R1+0x114c] ;  /* 0x00114c0001a57983 */ /* 0x000ee80000100800 */
[----:B------:R2:W3:Y:S04]  /*22200*/  LDG.E.U8 R172, desc[UR6][R12.64] ;  /* 0x000000060cac7981 */ /* 0x0004e8000c1e1100 */
[----:B-1----:R1:W3:Y:S01]  /*22210*/  LDG.E.U8 R171, desc[UR6][R16.64] ;  /* 0x0000000610ab7981 */ /* 0x0022e2000c1e1100 */
[----:B0-----:R-:W-:Y:S01]  /*22220*/  FMUL R15, R19, 1.4426950216293334961 ;  /* 0x3fb8aa3b130f7820 */ /* 0x001fe20000400000 */
[----:B------:R-:W-:Y:S01]  /*22230*/  IADD3.X R19, R20, UR37, RZ, P0, !PT ;  /* 0x0000002514137c10 */ /* 0x000fe200087fe4ff */
[----:B------:R-:W-:Y:S01]  /*22240*/  FADD R20, R93, -R8 ;  /* 0x800000085d147221 */ /* 0x000fe20000000000 */
[----:B------:R-:W3:Y:S01]  /*22250*/  LDL R159, [R1+0x1160] ;  /* 0x00116000019f7983 */ /* 0x000ee20000100800 */
[----:B------:R0:W3:Y:S02]  /*22260*/  MUFU.EX2 R187, R15 ;  /* 0x0000000f00bb7308 */ /* 0x0000e40000000800 */
[----:B--2---:R-:W-:Y:S01]  /*22270*/  FMUL R13, R20, 1.4426950216293334961 ;  /* 0x3fb8aa3b140d7820 */ /* 0x004fe20000400000 */
[----:B------:R-:W2:Y:S01]  /*22280*/  LDL R21, [R1+0x1154] ;  /* 0x0011540001157983 */ /* 0x000ea20000100800 */
[----:B-1----:R-:W-:-:S03]  /*22290*/  IADD3 R16, P1, R167, UR4, RZ ;  /* 0x00000004a7107c10 */ /* 0x002fc6000ff3e0ff */
[----:B------:R-:W2:Y:S01]  /*222a0*/  LDL.LU R93, [R1+0x1524] ;  /* 0x00152400015d7983 */ /* 0x000ea20000300800 */
[----:B----4-:R-:W-:Y:S01]  /*222b0*/  IADD3 R12, P0, R158, UR4, RZ ;  /* 0x000000049e0c7c10 */ /* 0x010fe2000ff1e0ff */
[----:B0-----:R-:W-:Y:S02]  /*222c0*/  FADD R15, R92, -R8 ;  /* 0x800000085c0f7221 */ /* 0x001fe40000000000 */
[----:B------:R-:W4:Y:S01]  /*222d0*/  LDL R169, [R1+0x1168] ;  /* 0x0011680001a97983 */ /* 0x000f220000100800 */
[----:B------:R-:W-:-:S03]  /*222e0*/  IADD3.X R17, R157, UR37, RZ, P1, !PT ;  /* 0x000000259d117c10 */ /* 0x000fc60008ffe4ff */
[----:B------:R0:W4:Y:S01]  /*222f0*/  LDG.E.U8 R20, desc[UR6][R18.64] ;  /* 0x0000000612147981 */ /* 0x000122000c1e1100 */
[----:B------:R3:W1:Y:S03]  /*22300*/  MUFU.EX2 R185, R13 ;  /* 0x0000000d00b97308 */ /* 0x0006660000000800 */
[----:B------:R-:W-:Y:S04]  /*22310*/  STL [R1+0x28c], R174 ;  /* 0x00028cae01007387 */ /* 0x000fe80000100800 */
[----:B------:R-:W4:Y:S04]  /*22320*/  LDL R158, [R1+0x115c] ;  /* 0x00115c00019e7983 */ /* 0x000f280000100800 */
[----:B------:R-:W4:Y:S04]  /*22330*/  LDL.LU R92, [R1+0x1520] ;  /* 0x00152000015c7983 */ /* 0x000f280000300800 */
[----:B------:R-:W4:Y:S01]  /*22340*/  LDL R167, [R1+0x1170] ;  /* 0x0011700001a77983 */ /* 0x000f220000100800 */
[----:B---3--:R-:W-:-:S03]  /*22350*/  IADD3.X R13, R170, UR37, RZ, P0, !PT ;  /* 0x00000025aa0d7c10 */ /* 0x008fc600087fe4ff */
[----:B------:R3:W4:Y:S04]  /*22360*/  LDG.E.U8 R170, desc[UR6][R16.64] ;  /* 0x0000000610aa7981 */ /* 0x000728000c1e1100 */
[----:B------:R1:W-:Y:S04]  /*22370*/  STL [R1+0x284], R173 ;  /* 0x000284ad01007387 */ /* 0x0003e80000100800 */
[----:B------:R-:W4:Y:S01]  /*22380*/  LDL R157, [R1+0x1164] ;  /* 0x00116400019d7983 */ /* 0x000f220000100800 */
[----:B0-----:R-:W-:-:S03]  /*22390*/  FADD R18, R91, -R8 ;  /* 0x800000085b127221 */ /* 0x001fc60000000000 */
[----:B------:R-:W4:Y:S04]  /*223a0*/  LDL.LU R91, [R1+0x151c] ;  /* 0x00151c00015b7983 */ /* 0x000f280000300800 */
[----:B-1----:R-:W4:Y:S04]  /*223b0*/  LDL R173, [R1+0x116c] ;  /* 0x00116c0001ad7983 */ /* 0x002f280000100800 */
[----:B------:R0:W4:Y:S01]  /*223c0*/  LDG.E.U8 R174, desc[UR6][R12.64] ;  /* 0x000000060cae7981 */ /* 0x000122000c1e1100 */
[----:B---3--:R-:W-:Y:S01]  /*223d0*/  IADD3 R16, P0, R166, UR4, RZ ;  /* 0x00000004a6107c10 */ /* 0x008fe2000ff1e0ff */
[----:B------:R-:W-:Y:S01]  /*223e0*/  FADD R19, R90, -R8 ;  /* 0x800000085a137221 */ /* 0x000fe20000000000 */
[----:B------:R-:W-:-:S04]  /*223f0*/  FMUL R15, R15, 1.4426950216293334961 ;  /* 0x3fb8aa3b0f0f7820 */ /* 0x000fc80000400000 */
[----:B------:R1:W3:Y:S02]  /*22400*/  MUFU.EX2 R183, R15 ;  /* 0x0000000f00b77308 */ /* 0x0002e40000000800 */
[----:B-1----:R-:W-:Y:S01]  /*22410*/  FMUL R15, R18, 1.4426950216293334961 ;  /* 0x3fb8aa3b120f7820 */ /* 0x002fe20000400000 */
[----:B0-----:R-:W-:Y:S02]  /*22420*/  IADD3 R12, P1, R156, UR4, RZ ;  /* 0x000000049c0c7c10 */ /* 0x001fe4000ff3e0ff */
[----:B------:R-:W3:Y:S01]  /*22430*/  LDL R156, [R1+0x1178] ;  /* 0x00117800019c7983 */ /* 0x000ee20000100800 */
[----:B------:R-:W-:-:S05]  /*22440*/  IADD3.X R17, R165, UR37, RZ, P0, !PT ;  /* 0x00000025a5117c10 */ /* 0x000fca00087fe4ff */
[----:B------:R4:W3:Y:S04]  /*22450*/  LDG.E.U8 R178, desc[UR6][R16.64] ;  /* 0x0000000610b27981 */ /* 0x0008e8000c1e1100 */
[----:B------:R0:W-:Y:S04]  /*22460*/  STL [R1+0x278], R171 ;  /* 0x000278ab01007387 */ /* 0x0001e80000100800 */
[----:B------:R-:W3:Y:S04]  /*22470*/  LDL R166, [R1+0x1180] ;  /* 0x0011800001a67983 */ /* 0x000ee80000100800 */
[----:B------:R-:W3:Y:S04]  /*22480*/  LDL.LU R90, [R1+0x1518] ;  /* 0x00151800015a7983 */ /* 0x000ee80000300800 */
[----:B0-----:R-:W3:Y:S04]  /*22490*/  LDL R171, [R1+0x1174] ;  /* 0x0011740001ab7983 */ /* 0x001ee80000100800 */
[----:B------:R-:W-:Y:S04]  /*224a0*/  STL [R1+0x268], R172 ;  /* 0x000268ac01007387 */ /* 0x000fe80000100800 */
[----:B------:R-:W3:Y:S01]  /*224b0*/  LDL R165, [R1+0x1188] ;  /* 0x0011880001a57983 */ /* 0x000ee20000100800 */
[----:B------:R-:W-:-:S02]  /*224c0*/  IADD3 R18, P0, R159, UR4, RZ ;  /* 0x000000049f127c10 */ /* 0x000fc4000ff1e0ff */
[----:B--2---:R-:W-:Y:S01]  /*224d0*/  IADD3.X R13, R21, UR37, RZ, P1, !PT ;  /* 0x00000025150d7c10 */ /* 0x004fe20008ffe4ff */
[----:B------:R0:W1:Y:S01]  /*224e0*/  MUFU.EX2 R159, R15 ;  /* 0x0000000f009f7308 */ /* 0x0000620000000800 */
[----:B------:R-:W2:Y:S01]  /*224f0*/  LDL R21, [R1+0x117c] ;  /* 0x00117c0001157983 */ /* 0x000ea20000100800 */
[----:B----4-:R-:W-:-:S03]  /*22500*/  IADD3 R16, P1, R169, UR4, RZ ;  /* 0x00000004a9107c10 */ /* 0x010fc6000ff3e0ff */
[----:B------:R4:W-:Y:S01]  /*22510*/  STL [R1+0x264], R20 ;  /* 0x0002641401007387 */ /* 0x0009e20000100800 */
[----:B0-----:R-:W-:Y:S01]  /*22520*/  FMUL R15, R19, 1.4426950216293334961 ;  /* 0x3fb8aa3b130f7820 */ /* 0x001fe20000400000 */
[----:B------:R-:W-:Y:S02]  /*22530*/  IADD3.X R19, R158, UR37, RZ, P0, !PT ;  /* 0x000000259e137c10 */ /* 0x000fe400087fe4ff */
[----:B------:R0:W2:Y:S01]  /*22540*/  LDG.E.U8 R176, desc[UR6][R12.64] ;  /* 0x000000060cb07981 */ /* 0x0000a2000c1e1100 */
[----:B----4-:R-:W-:-:S03]  /*22550*/  FADD R20, R89, -R8 ;  /* 0x8000000859147221 */ /* 0x010fc60000000000 */
[----:B------:R-:W4:Y:S04]  /*22560*/  LDL.LU R89, [R1+0x1514] ;  /* 0x0015140001597983 */ /* 0x000f280000300800 */
[----:B------:R-:W4:Y:S01]  /*22570*/  LDL R172, [R1+0x1190] ;  /* 0x0011900001ac7983 */ /* 0x000f220000100800 */
[----:B0-----:R-:W-:-:S03]  /*22580*/  FMUL R13, R20, 1.4426950216293334961 ;  /* 0x3fb8aa3b140d7820 */ /* 0x001fc60000400000 */
[----:B------:R0:W4:Y:S04]  /*22590*/  LDG.E.U8 R20, desc[UR6][R18.64] ;  /* 0x0000000612147981 */ /* 0x000128000c1e1100 */
[----:B------:R1:W-:Y:S01]  /*225a0*/  STL [R1+0x25c], R170 ;  /* 0x00025caa01007387 */ /* 0x0003e20000100800 */
[----:B------:R-:W-:-:S03]  /*225b0*/  IADD3.X R17, R157, UR37, RZ, P1, !PT ;  /* 0x000000259d117c10 */ /* 0x000fc60008ffe4ff */
[----:B-1----:R-:W4:Y:S04]  /*225c0*/  LDL R170, [R1+0x1184] ;  /* 0x0011840001aa7983 */ /* 0x002f280000100800 */
[----:B------:R3:W4:Y:S01]  /*225d0*/  LDG.E.U8 R177, desc[UR6][R16.64] ;  /* 0x0000000610b17981 */ /* 0x000722000c1e1100 */
[----:B------:R1:W4:Y:S01]  /*225e0*/  MUFU.EX2 R158, R15 ;  /* 0x0000000f009e7308 */ /* 0x0003220000000800 */
[----:B------:R-:W-:Y:S01]  /*225f0*/  IADD3 R12, P0, R167, UR4, RZ ;  /* 0x00000004a70c7c10 */ /* 0x000fe2000ff1e0ff */
[----:B-1----:R-:W-:-:S06]  /*22600*/  FADD R15, R88, -R8 ;  /* 0x80000008580f7221 */ /* 0x002fcc0000000000 */
[----:B------:R1:W4:Y:S01]  /*22610*/  MUFU.EX2 R157, R13 ;  /* 0x0000000d009d7308 */ /* 0x0003220000000800 */
[----:B------:R-:W4:Y:S04]  /*22620*/  LDL.LU R88, [R1+0x1510] ;  /* 0x0015100001587983 */ /* 0x000f280000300800 */
[----:B------:R-:W4:Y:S04]  /*22630*/  LDL R169, [R1+0x1198] ;  /* 0x0011980001a97983 */ /* 0x000f280000100800 */
[----:B------:R0:W-:Y:S01]  /*22640*/  STL [R1+0x250], R174 ;  /* 0x000250ae01007387 */ /* 0x0001e20000100800 */
[----:B-1----:R-:W-:-:S03]  /*22650*/  IADD3.X R13, R173, UR37, RZ, P0, !PT ;  /* 0x00000025ad0d7c10 */ /* 0x002fc600087fe4ff */
[----:B------:R-:W4:Y:S04]  /*22660*/  LDL R167, [R1+0x118c] ;  /* 0x00118c0001a77983 */ /* 0x000f280000100800 */
[----:B------:R1:W4:Y:S01]  /*22670*/  LDG.E.U8 R175, desc[UR6][R12.64] ;  /* 0x000000060caf7981 */ /* 0x000322000c1e1100 */
[----:B0-----:R-:W-:-:S03]  /*22680*/  FADD R18, R87, -R8 ;  /* 0x8000000857127221 */ /* 0x001fc60000000000 */
[----:B------:R-:W4:Y:S01]  /*22690*/  LDL.LU R87, [R1+0x150c] ;  /* 0x00150c0001577983 */ /* 0x000f220000300800 */
[----:B------:R-:W-:-:S03]  /*226a0*/  FMUL R15, R15, 1.4426950216293334961 ;  /* 0x3fb8aa3b0f0f7820 */ /* 0x000fc60000400000 */
[----:B------:R-:W4:Y:S01]  /*226b0*/  LDL R174, [R1+0x1194] ;  /* 0x0011940001ae7983 */ /* 0x000f220000100800 */
[----:B------:R-:W-:Y:S01]  /*226c0*/  FADD R19, R86, -R8 ;  /* 0x8000000856137221 */ /* 0x000fe20000000000 */
[----:B---3--:R-:W-:Y:S02]  /*226d0*/  IADD3 R16, P0, R156, UR4, RZ ;  /* 0x000000049c107c10 */ /* 0x008fe4000ff1e0ff */
[----:B------:R0:W3:Y:S02]  /*226e0*/  MUFU.EX2 R156, R15 ;  /* 0x0000000f009c7308 */ /* 0x0000e40000000800 */
[----:B0-----:R-:W-:Y:S01]  /*226f0*/  FMUL R15, R18, 1.4426950216293334961 ;  /* 0x3fb8aa3b120f7820 */ /* 0x001fe20000400000 */
[----:B-1----:R-:W-:Y:S02]  /*22700*/  IADD3 R12, P1, R166, UR4, RZ ;  /* 0x00000004a60c7c10 */ /* 0x002fe4000ff3e0ff */
[----:B------:R-:W3:Y:S04]  /*22710*/  LDL R166, [R1+0x11a0] ;  /* 0x0011a00001a67983 */ /* 0x000ee80000100800 */
[----:B------:R0:W-:Y:S01]  /*22720*/  STL [R1+0x254], R178 ;  /* 0x000254b201007387 */ /* 0x0001e20000100800 */
[----:B------:R-:W-:-:S02]  /*22730*/  IADD3.X R17, R171, UR37, RZ, P0, !PT ;  /* 0x00000025ab117c10 */ /* 0x000fc400087fe4ff */
[----:B------:R-:W-:Y:S02]  /*22740*/  IADD3 R18, P0, R165, UR4, RZ ;  /* 0x00000004a5127c10 */ /* 0x000fe4000ff1e0ff */
[----:B------:R-:W3:Y:S04]  /*22750*/  LDL R165, [R1+0x11a8] ;  /* 0x0011a80001a57983 */ /* 0x000ee80000100800 */
[----:B------:R-:W3:Y:S01]  /*22760*/  LDL.LU R86, [R1+0x1508] ;  /* 0x0015080001567983 */ /* 0x000ee20000300800 */
[----:B--2---:R-:W-:-:S03]  /*22770*/  IADD3.X R13, R21, UR37, RZ, P1, !PT ;  /* 0x00000025150d7c10 */ /* 0x004fc60008ffe4ff */
[----:B------:R-:W2:Y:S01]  /*22780*/  LDL R173, [R1+0x119c] ;  /* 0x00119c0001ad7983 */ /* 0x000ea20000100800 */
[----:B------:R1:W2:Y:S03]  /*22790*/  MUFU.EX2 R188, R15 ;  /* 0x0000000f00bc7308 */ /* 0x0002a60000000800 */
[----:B0-----:R-:W2:Y:S04]  /*227a0*/  LDG.E.U8 R178, desc[UR6][R12.64] ;  /* 0x000000060cb27981 */ /* 0x001ea8000c1e1100 */
[----:B------:R0:W-:Y:S01]  /*227b0*/  STL [R1+0x238], R176 ;  /* 0x000238b001007387 */ /* 0x0001e20000100800 */
[----:B-1----:R-:W-:-:S03]  /*227c0*/  FMUL R15, R19, 1.4426950216293334961 ;  /* 0x3fb8aa3b130f7820 */ /* 0x002fc60000400000 */
[----:B------:R-:W2:Y:S04]  /*227d0*/  LDL R21, [R1+0x11b0] ;  /* 0x0011b00001157983 */ /* 0x000ea80000100800 */
[----:B------:R-:W2:Y:S04]  /*227e0*/  LDL R171, [R1+0x11a4] ;  /* 0x0011a40001ab7983 */ /* 0x000ea80000100800 */
[----:B0-----:R0:W2:Y:S04]  /*227f0*/  LDG.E.U8 R176, desc[UR6][R16.64] ;  /* 0x0000000610b07981 */ /* 0x0010a8000c1e1100 */
[----:B----4-:R1:W-:Y:S01]  /*22800*/  STL [R1+0x230], R20 ;  /* 0x0002301401007387 */ /* 0x0103e20000100800 */
[----:B0-----:R-:W-:Y:S01]  /*22810*/  IADD3 R16, P1, R172, UR4, RZ ;  /* 0x00000004ac107c10 */ /* 0x001fe2000ff3e0ff */
[----:B-1----:R-:W-:-:S02]  /*22820*/  FADD R20, R85, -R8 ;  /* 0x8000000855147221 */ /* 0x002fc40000000000 */
[----:B------:R-:W4:Y:S04]  /*22830*/  LDL.LU R85, [R1+0x1504] ;  /* 0x0015040001557983 */ /* 0x000f280000300800 */
[----:B------:R-:W4:Y:S01]  /*22840*/  LDL R172, [R1+0x11b8] ;  /* 0x0011b80001ac7983 */ /* 0x000f220000100800 */
[----:B------:R-:W-:-:S03]  /*22850*/  IADD3.X R19, R170, UR37, RZ, P0, !PT ;  /* 0x00000025aa137c10 */ /* 0x000fc600087fe4ff */
[----:B------:R0:W-:Y:S04]  /*22860*/  STL [R1+0x228], R177 ;  /* 0x000228b101007387 */ /* 0x0001e80000100800 */
[----:B------:R-:W4:Y:S04]  /*22870*/  LDL R170, [R1+0x11ac] ;  /* 0x0011ac0001aa7983 */ /* 0x000f280000100800 */
[----:B0-----:R0:W4:Y:S01]  /*22880*/  LDG.E.U8 R177, desc[UR6][R18.64] ;  /* 0x0000000612b17981 */ /* 0x001122000c1e1100 */
[----:B------:R1:W4:Y:S01]  /*22890*/  MUFU.EX2 R186, R15 ;  /* 0x0000000f00ba7308 */ /* 0x0003220000000800 */
[----:B------:R-:W-:Y:S01]  /*228a0*/  IADD3 R12, P0, R169, UR4, RZ ;  /* 0x00000004a90c7c10 */ /* 0x000fe2000ff1e0ff */
[----:B-1----:R-:W-:-:S02]  /*228b0*/  FADD R15, R84, -R8 ;  /* 0x80000008540f7221 */ /* 0x002fc40000000000 */
[----:B------:R-:W4:Y:S01]  /*228c0*/  LDL.LU R84, [R1+0x1500] ;  /* 0x0015000001547983 */ /* 0x000f220000300800 */
[----:B------:R-:W-:-:S03]  /*228d0*/  IADD3.X R17, R167, UR37, RZ, P1, !PT ;  /* 0x00000025a7117c10 */ /* 0x000fc60008ffe4ff */
[----:B------:R-:W4:Y:S04]  /*228e0*/  LDL R169, [R1+0x11d8] ;  /* 0x0011d80001a97983 */ /* 0x000f280000100800 */
[----:B------:R1:W-:Y:S01]  /*228f0*/  STL [R1+0x220], R175 ;  /* 0x000220af01007387 */ /* 0x0003e20000100800 */
[----:B------:R-:W-:-:S03]  /*22900*/  FMUL R13, R20, 1.4426950216293334961 ;  /* 0x3fb8aa3b140d7820 */ /* 0x000fc60000400000 */
[----:B------:R-:W4:Y:S04]  /*22910*/  LDL R167, [R1+0x11b4] ;  /* 0x0011b40001a77983 */ /* 0x000f280000100800 */
[----:B-1----:R3:W4:Y:S01]  /*22920*/  LDG.E.U8 R175, desc[UR6][R16.64] ;  /* 0x0000000610af7981 */ /* 0x002722000c1e1100 */
[----:B------:R1:W4:Y:S01]  /*22930*/  MUFU.EX2 R184, R13 ;  /* 0x0000000d00b87308 */ /* 0x0003220000000800 */
[----:B0-----:R-:W-:Y:S02]  /*22940*/  FADD R18, R83, -R8 ;  /* 0x8000000853127221 */ /* 0x001fe40000000000 */
[----:B------:R-:W4:Y:S01]  /*22950*/  LDL.LU R83, [R1+0x14fc] ;  /* 0x0014fc0001537983 */ /* 0x000f220000300800 */
[----:B-1----:R-:W-:-:S05]  /*22960*/  IADD3.X R13, R174, UR37, RZ, P0, !PT ;  /* 0x00000025ae0d7c10 */ /* 0x002fca00087fe4ff */
[----:B------:R0:W4:Y:S01]  /*22970*/  LDG.E.U8 R249, desc[UR6][R12.64] ;  /* 0x000000060cf97981 */ /* 0x000122000c1e1100 */
[----:B------:R-:W-:Y:S01]  /*22980*/  FADD R19, R82, -R8 ;  /* 0x8000000852137221 */ /* 0x000fe20000000000 */
[----:B---3--:R-:W-:Y:S02]  /*22990*/  IADD3 R16, P0, R166, UR4, RZ ;  /* 0x00000004a6107c10 */ /* 0x008fe4000ff1e0ff */
[----:B------:R-:W3:Y:S01]  /*229a0*/  LDL R166, [R1+0x11d4] ;  /* 0x0011d40001a67983 */ /* 0x000ee20000100800 */
[----:B0-----:R-:W-:-:S03]  /*229b0*/  IADD3 R12, P1, R165, UR4, RZ ;  /* 0x00000004a50c7c10 */ /* 0x001fc6000ff3e0ff */
[----:B------:R-:W3:Y:S01]  /*229c0*/  LDL R165, [R1+0x1218] ;  /* 0x0012180001a57983 */ /* 0x000ee20000100800 */
[----:B--2---:R-:W-:-:S05]  /*229d0*/  IADD3.X R17, R173, UR37, RZ, P0, !PT ;  /* 0x00000025ad117c10 */ /* 0x004fca00087fe4ff */
[----:B------:R0:W2:Y:S01]  /*229e0*/  LDG.E.U8 R246, desc[UR6][R16.64] ;  /* 0x0000000610f67981 */ /* 0x0000a2000c1e1100 */
[----:B------:R-:W-:-:S03]  /*229f0*/  IADD3 R20, P0, R21, UR4, RZ ;  /* 0x0000000415147c10 */ /* 0x000fc6000ff1e0ff */
[----:B------:R1:W-:Y:S04]  /*22a00*/  STL [R1+0x218], R176 ;  /* 0x000218b001007387 */ /* 0x0003e80000100800 */
[----:B------:R-:W2:Y:S01]  /*22a10*/  LDL.LU R82, [R1+0x14f8] ;  /* 0x0014f80001527983 */ /* 0x000ea20000300800 */
[----:B------:R-:W-:-:S03]  /*22a20*/  IADD3.X R13, R171, UR37, RZ, P1, !PT ;  /* 0x00000025ab0d7c10 */ /* 0x000fc60008ffe4ff */
[----:B------:R-:W2:Y:S04]  /*22a30*/  LDL R174, [R1+0x1214] ;  /* 0x0012140001ae7983 */ /* 0x000ea80000100800 */
[----:B-1----:R-:W2:Y:S01]  /*22a40*/  LDL R176, [R1+0x11c0] ;  /* 0x0011c00001b07983 */ /* 0x002ea20000100800 */
[----:B0-----:R-:W-:-:S03]  /*22a50*/  FADD R17, R81, -R8 ;  /* 0x8000000851117221 */ /* 0x001fc60000000000 */
[----:B------:R-:W-:Y:S04]  /*22a60*/  STL [R1+0x210], R178 ;  /* 0x000210b201007387 */ /* 0x000fe80000100800 */
[----:B------:R-:W2:Y:S04]  /*22a70*/  LDL R171, [R1+0x11bc] ;  /* 0x0011bc0001ab7983 */ /* 0x000ea80000100800 */
[----:B------:R-:W2:Y:S01]  /*22a80*/  LDL R173, [R1+0x11c8] ;  /* 0x0011c80001ad7983 */ /* 0x000ea20000100800 */
[----:B------:R-:W-:-:S03]  /*22a90*/  FMUL R15, R15, 1.4426950216293334961 ;  /* 0x3fb8aa3b0f0f7820 */ /* 0x000fc60000400000 */
[----:B------:R0:W2:Y:S01]  /*22aa0*/  LDG.E.U8 R243, desc[UR6][R12.64] ;  /* 0x000000060cf37981 */ /* 0x0000a2000c1e1100 */
[----:B----4-:R-:W-:-:S03]  /*22ab0*/  IADD3.X R21, R170, UR37, RZ, P0, !PT ;  /* 0x00000025aa157c10 */ /* 0x010fc600087fe4ff */
[----:B------:R1:W-:Y:S04]  /*22ac0*/  STL [R1+0x204], R177 ;  /* 0x000204b101007387 */ /* 0x0003e80000100800 */
[----:B------:R-:W4:Y:S04]  /*22ad0*/  LDL.LU R81, [R1+0x14f4] ;  /* 0x0014f40001517983 */ /* 0x000f280000300800 */
[----:B------:R-:W4:Y:S01]  /*22ae0*/  LDL R170, [R1+0x11e0] ;  /* 0x0011e00001aa7983 */ /* 0x000f220000100800 */
[----:B------:R1:W4:Y:S01]  /*22af0*/  MUFU.EX2 R182, R15 ;  /* 0x0000000f00b67308 */ /* 0x0003220000000800 */
[----:B0-----:R-:W-:Y:S01]  /*22b00*/  FADD R13, R80, -R8 ;  /* 0x80000008500d7221 */ /* 0x001fe20000000000 */
[----:B------:R-:W-:Y:S01]  /*22b10*/  FMUL R12, R17, 1.4426950216293334961 ;  /* 0x3fb8aa3b110c7820 */ /* 0x000fe20000400000 */
[----:B------:R-:W4:Y:S01]  /*22b20*/  LDG.E.U8 R240, desc[UR6][R20.64] ;  /* 0x0000000614f07981 */ /* 0x000f22000c1e1100 */
[----:B-1----:R-:W-:Y:S01]  /*22b30*/  FMUL R15, R18, 1.4426950216293334961 ;  /* 0x3fb8aa3b120f7820 */ /* 0x002fe20000400000 */
[----:B------:R-:W-:-:S02]  /*22b40*/  IADD3 R18, P1, R172, UR4, RZ ;  /* 0x00000004ac127c10 */ /* 0x000fc4000ff3e0ff */
[----:B------:R-:W-:Y:S01]  /*22b50*/  IADD3 R16, P0, R169, UR4, RZ ;  /* 0x00000004a9107c10 */ /* 0x000fe2000ff1e0ff */
[----:B------:R0:W1:Y:S01]  /*22b60*/  MUFU.EX2 R181, R15 ;  /* 0x0000000f00b57308 */ /* 0x0000620000000800 */
[----:B------:R1:W-:Y:S01]  /*22b70*/  STL [R1+0x20c], R175 ;  /* 0x00020caf01007387 */ /* 0x0003e20000100800 */
[----:B0-----:R-:W-:Y:S01]  /*22b80*/  FMUL R15, R19, 1.4426950216293334961 ;  /* 0x3fb8aa3b130f7820 */ /* 0x001fe20000400000 */
[----:B------:R-:W-:Y:S02]  /*22b90*/  IADD3.X R19, R167, UR37, RZ, P1, !PT ;  /* 0x00000025a7137c10 */ /* 0x000fe40008ffe4ff */
[----:B------:R-:W4:Y:S04]  /*22ba0*/  LDL R172, [R1+0x11c4] ;  /* 0x0011c40001ac7983 */ /* 0x000f280000100800 */
[----:B------:R-:W4:Y:S04]  /*22bb0*/  LDL R169, [R1+0x11e8] ;  /* 0x0011e80001a97983 */ /* 0x000f280000100800 */
[----:B------:R-:W4:Y:S04]  /*22bc0*/  LDL.LU R80, [R1+0x14f0] ;  /* 0x0014f00001507983 */ /* 0x000f280000300800 */
[----:B------:R-:W4:Y:S01]  /*22bd0*/  LDL R167, [R1+0x11dc] ;  /* 0x0011dc0001a77983 */ /* 0x000f220000100800 */
[----:B------:R0:W4:Y:S01]  /*22be0*/  MUFU.EX2 R179, R15 ;  /* 0x0000000f00b37308 */ /* 0x0001220000000800 */
[----:B------:R-:W-:-:S02]  /*22bf0*/  FMUL R13, R13, 1.4426950216293334961 ;  /* 0x3fb8aa3b0d0d7820 */ /* 0x000fc40000400000 */
[----:B------:R1:W4:Y:S05]  /*22c00*/  LDG.E.U8 R237, desc[UR6][R18.64] ;  /* 0x0000000612ed7981 */ /* 0x00032a000c1e1100 */
[----:B------:R3:W4:Y:S01]  /*22c10*/  MUFU.EX2 R177, R12 ;  /* 0x0000000c00b17308 */ /* 0x0007220000000800 */
[----:B0-----:R-:W-:-:S07]  /*22c20*/  FADD R15, R79, -R8 ;  /* 0x800000084f0f7221 */ /* 0x001fce0000000000 */
[----:B-1----:R2:W0:Y:S01]  /*22c30*/  MUFU.EX2 R175, R13 ;  /* 0x0000000d00af7308 */ /* 0x0024220000000800 */
[----:B------:R-:W-:Y:S01]  /*22c40*/  FADD R19, R78, -R8 ;  /* 0x800000084e137221 */ /* 0x000fe20000000000 */
[----:B---3--:R-:W-:Y:S02]  /*22c50*/  IADD3.X R17, R166, UR37, RZ, P0, !PT ;  /* 0x00000025a6117c10 */ /* 0x008fe400087fe4ff */
[----:B------:R-:W3:Y:S04]  /*22c60*/  LDL R166, [R1+0x11e4] ;  /* 0x0011e40001a67983 */ /* 0x000ee80000100800 */
[----:B------:R-:W3:Y:S04]  /*22c70*/  LDL.LU R79, [R1+0x14ec] ;  /* 0x0014ec00014f7983 */ /* 0x000ee80000300800 */
[----:B------:R1:W3:Y:S04]  /*22c80*/  LDG.E.U8 R234, desc[UR6][R16.64] ;  /* 0x0000000610ea7981 */ /* 0x0002e8000c1e1100 */
[----:B------:R-:W3:Y:S01]  /*22c90*/  LDL R21, [R1+0x121c] ;  /* 0x00121c0001157983 */ /* 0x000ee20000100800 */
[----:B------:R-:W-:-:S03]  /*22ca0*/  IADD3 R12, P1, R165, UR4, RZ ;  /* 0x00000004a50c7c10 */ /* 0x000fc6000ff3e0ff */
[----:B------:R-:W3:Y:S04]  /*22cb0*/  LDL R165, [R1+0x1220] ;  /* 0x0012200001a57983 */ /* 0x000ee80000100800 */
[----:B------:R-:W3:Y:S01]  /*22cc0*/  LDL R20, [R1+0x11f8] ;  /* 0x0011f80001147983 */ /* 0x000ee20000100800 */
[----:B--2---:R-:W-:Y:S02]  /*22cd0*/  IADD3.X R13, R174, UR37, RZ, P1, !PT ;  /* 0x00000025ae0d7c10 */ /* 0x004fe40008ffe4ff */
[----:B-1----:R-:W-:-:S03]  /*22ce0*/  IADD3 R16, P0, R176, UR4, RZ ;  /* 0x00000004b0107c10 */ /* 0x002fc6000ff1e0ff */
[----:B------:R1:W2:Y:S01]  /*22cf0*/  LDG.E.U8 R232, desc[UR6][R12.64] ;  /* 0x000000060ce87981 */ /* 0x0002a2000c1e1100 */
[----:B------:R-:W-:-:S03]  /*22d00*/  IADD3.X R17, R171, UR37, RZ, P0, !PT ;  /* 0x00000025ab117c10 */ /* 0x000fc600087fe4ff */
[----:B------:R-:W2:Y:S04]  /*22d10*/  LDL R171, [R1+0x11f0] ;  /* 0x0011f00001ab7983 */ /* 0x000ea80000100800 */
[----:B------:R-:W2:Y:S01]  /*22d20*/  LDL.LU R78, [R1+0x14e8] ;  /* 0x0014e800014e7983 */ /* 0x000ea20000300800 */
[----:B------:R-:W-:Y:S01]  /*22d30*/  FMUL R15, R15, 1.4426950216293334961 ;  /* 0x3fb8aa3b0f0f7820 */ /* 0x000fe20000400000 */
[----:B-1----:R-:W-:Y:S01]  /*22d40*/  FMUL R13, R19, 1.4426950216293334961 ;  /* 0x3fb8aa3b130d7820 */ /* 0x002fe20000400000 */
[----:B------:R-:W-:Y:S01]  /*22d50*/  IADD3 R18, P1, R173, UR4, RZ ;  /* 0x00000004ad127c10 */ /* 0x000fe2000ff3e0ff */
[----:B------:R1:W2:Y:S01]  /*22d60*/  LDG.E.U8 R229, desc[UR6][R16.64] ;  /* 0x0000000610e57981 */ /* 0x0002a2000c1e1100 */
[----:B----4-:R-:W-:-:S03]  /*22d70*/  IADD3 R12, P0, R170, UR4, RZ ;  /* 0x00000004aa0c7c10 */ /* 0x010fc6000ff1e0ff */
[----:B------:R-:W4:Y:S01]  /*22d80*/  LDL R170, [R1+0x11ec] ;  /* 0x0011ec0001aa7983 */ /* 0x000f220000100800 */
[----:B------:R0:W4:Y:S02]  /*22d90*/  MUFU.EX2 R180, R15 ;  /* 0x0000000f00b47308 */ /* 0x0001240000000800 */
[----:B0-----:R-:W-:-:S06]  /*22da0*/  FADD R15, R77, -R8 ;  /* 0x800000084d0f7221 */ /* 0x001fcc0000000000 */
[----:B------:R0:W4:Y:S01]  /*22db0*/  MUFU.EX2 R178, R13 ;  /* 0x0000000d00b27308 */ /* 0x0001220000000800 */
[----:B------:R-:W4:Y:S01]  /*22dc0*/  LDL.LU R77, [R1+0x14e4] ;  /* 0x0014e400014d7983 */ /* 0x000f220000300800 */
[----:B-1----:R-:W-:Y:S01]  /*22dd0*/  FMUL R17, R15, 1.4426950216293334961 ;  /* 0x3fb8aa3b0f117820 */ /* 0x002fe20000400000 */
[----:B------:R-:W-:-:S05]  /*22de0*/  FADD R15, R76, -R8 ;  /* 0x800000084c0f7221 */ /* 0x000fca0000000000 */
[----:B------:R3:W1:Y:S01]  /*22df0*/  MUFU.EX2 R176, R17 ;  /* 0x0000001100b07308 */ /* 0x0006620000000800 */
[----:B------:R-:W-:Y:S02]  /*22e00*/  IADD3.X R19, R172, UR37, RZ, P1, !PT ;  /* 0x00000025ac137c10 */ /* 0x000fe40008ffe4ff */
[----:B------:R-:W-:-:S03]  /*22e10*/  IADD3 R16, P1, R169, UR4, RZ ;  /* 0x00000004a9107c10 */ /* 0x000fc6000ff3e0ff */
[----:B------:R-:W4:Y:S04]  /*22e20*/  LDG.E.U8 R225, desc[UR6][R18.64] ;  /* 0x0000000612e17981 */ /* 0x000f28000c1e1100 */
[----:B------:R-:W4:Y:S01]  /*22e30*/  LDL R169, [R1+0x1200] ;  /* 0x0012000001a97983 */ /* 0x000f220000100800 */
[----:B0-----:R-:W-:-:S03]  /*22e40*/  IADD3.X R13, R167, UR37, RZ, P0, !PT ;  /* 0x00000025a70d7c10 */ /* 0x001fc600087fe4ff */
[----:B------:R-:W4:Y:S04]  /*22e50*/  LDL R167, [R1+0x11f4] ;  /* 0x0011f40001a77983 */ /* 0x000f280000100800 */
[----:B------:R0:W4:Y:S04]  /*22e60*/  LDG.E.U8 R224, desc[UR6][R12.64] ;  /* 0x000000060ce07981 */ /* 0x000128000c1e1100 */
[----:B------:R-:W4:Y:S01]  /*22e70*/  LDL.LU R76, [R1+0x14e0] ;  /* 0x0014e000014c7983 */ /* 0x000f220000300800 */
[----:B0-----:R-:W-:Y:S01]  /*22e80*/  FMUL R13, R15, 1.4426950216293334961 ;  /* 0x3fb8aa3b0f0d7820 */ /* 0x001fe20000400000 */
[----:B------:R-:W-:-:S02]  /*22e90*/  FADD R15, R75, -R8 ;  /* 0x800000084b0f7221 */ /* 0x000fc40000000000 */
[----:B------:R-:W4:Y:S01]  /*22ea0*/  LDL.LU R75, [R1+0x14dc] ;  /* 0x0014dc00014b7983 */ /* 0x000f220000300800 */
[----:B---3--:R-:W-:-:S03]  /*22eb0*/  IADD3.X R17, R166, UR37, RZ, P1, !PT ;  /* 0x00000025a6117c10 */ /* 0x008fc60008ffe4ff */
[----:B------:R-:W3:Y:S04]  /*22ec0*/  LDL R166, [R1+0x1208] ;  /* 0x0012080001a67983 */ /* 0x000ee80000100800 */
[----:B------:R0:W3:Y:S01]  /*22ed0*/  LDG.E.U8 R220, desc[UR6][R16.64] ;  /* 0x0000000610dc7981 */ /* 0x0000e2000c1e1100 */
[----:B------:R-:W-:-:S03]  /*22ee0*/  IADD3 R12, P1, R165, UR4, RZ ;  /* 0x00000004a50c7c10 */ /* 0x000fc6000ff3e0ff */
[----:B------:R-:W3:Y:S01]  /*22ef0*/  LDL R165, [R1+0x11fc] ;  /* 0x0011fc0001a57983 */ /* 0x000ee20000100800 */
[----:B0-----:R-:W-:-:S03]  /*22f00*/  FADD R17, R74, -R8 ;  /* 0x800000084a117221 */ /* 0x001fc60000000000 */
[----:B------:R-:W3:Y:S01]  /*22f10*/  LDL.LU R74, [R1+0x14d8] ;  /* 0x0014d800014a7983 */ /* 0x000ee20000300800 */
[----:B--2---:R-:W-:-:S04]  /*22f20*/  IADD3 R18, P0, R171, UR4, RZ ;  /* 0x00000004ab127c10 */ /* 0x004fc8000ff1e0ff */
[----:B----4-:R-:W-:Y:S02]  /*22f30*/  IADD3.X R19, R170, UR37, RZ, P0, !PT ;  /* 0x00000025aa137c10 */ /* 0x010fe400087fe4ff */
[----:B------:R-:W2:Y:S01]  /*22f40*/  LDL R170, [R1+0x1204] ;  /* 0x0012040001aa7983 */ /* 0x000ea20000100800 */
[----:B------:R0:W4:Y:S01]  /*22f50*/  MUFU.EX2 R174, R13 ;  /* 0x0000000d00ae7308 */ /* 0x0001220000000800 */
[----:B------:R-:W-:Y:S02]  /*22f60*/  FMUL R15, R15, 1.4426950216293334961 ;  /* 0x3fb8aa3b0f0f7820 */ /* 0x000fe40000400000 */
[----:B------:R-:W4:Y:S01]  /*22f70*/  LDG.E.U8 R208, desc[UR6][R18.64] ;  /* 0x0000000612d07981 */ /* 0x000f22000c1e1100 */
[----:B0-----:R-:W-:Y:S02]  /*22f80*/  IADD3.X R13, R21, UR37, RZ, P1, !PT ;  /* 0x00000025150d7c10 */ /* 0x001fe40008ffe4ff */
[----:B------:R-:W-:-:S03]  /*22f90*/  IADD3 R20, P1, R20, UR4, RZ ;  /* 0x0000000414147c10 */ /* 0x000fc6000ff3e0ff */
[----:B------:R0:W4:Y:S02]  /*22fa0*/  LDG.E.U8 R217, desc[UR6][R12.64] ;  /* 0x000000060cd97981 */ /* 0x000124000c1e1100 */
[----:B0-----:R-:W-:Y:S01]  /*22fb0*/  FADD R13, R73, -R8 ;  /* 0x80000008490d7221 */ /* 0x001fe20000000000 */
[----:B------:R-:W-:Y:S01]  /*22fc0*/  FMUL R12, R17, 1.4426950216293334961 ;  /* 0x3fb8aa3b110c7820 */ /* 0x000fe20000400000 */
[----:B------:R-:W4:Y:S03]  /*22fd0*/  LDL.LU R73, [R1+0x14d4] ;  /* 0x0014d40001497983 */ /* 0x000f260000300800 */
[----:B------:R-:W-:Y:S01]  /*22fe0*/  MUFU.EX2 R171, R12 ;  /* 0x0000000c00ab7308 */ /* 0x000fe20000000800 */
[----:B------:R-:W4:Y:S01]  /*22ff0*/  LDL R172, [R1+0x1224] ;  /* 0x0012240001ac7983 */ /* 0x000f220000100800 */
[----:B------:R-:W-:-:S03]  /*23000*/  IADD3 R16, P0, R169, UR4, RZ ;  /* 0x00000004a9107c10 */ /* 0x000fc6000ff1e0ff */
[----:B------:R-:W4:Y:S01]  /*23010*/  LDL R196, [R1+0x1230] ;  /* 0x0012300001c47983 */ /* 0x000f220000100800 */
[----:B------:R-:W-:-:S03]  /*23020*/  IADD3.X R21, R167, UR37, RZ, P1, !PT ;  /* 0x00000025a7157c10 */ /* 0x000fc60008ffe4ff */
[----:B------:R-:W4:Y:S01]  /*23030*/  LDL R167, [R1+0x1228] ;  /* 0x0012280001a77983 */ /* 0x000f220000100800 */
[----:B------:R-:W-:Y:S01]  /*23040*/  FMUL R13, R13, 1.4426950216293334961 ;  /* 0x3fb8aa3b0d0d7820 */ /* 0x000fe20000400000 */
[----:B------:R0:W1:Y:S02]  /*23050*/  MUFU.EX2 R173, R15 ;  /* 0x0000000f00ad7308 */ /* 0x0000640000000800 */
[----:B------:R-:W4:Y:S06]  /*23060*/  LDG.E.U8 R204, desc[UR6][R20.64] ;  /* 0x0000000614cc7981 */ /* 0x000f2c000c1e1100 */
[----:B------:R2:W1:Y:S01]  /*23070*/  MUFU.EX2 R169, R13 ;  /* 0x0000000d00a97308 */ /* 0x0004620000000800 */
[----:B0-----:R-:W-:Y:S01]  /*23080*/  FADD R15, R72, -R8 ;  /* 0x80000008480f7221 */ /* 0x001fe20000000000 */
[----:B---3--:R-:W-:-:S02]  /*23090*/  IADD3 R12, P1, R166, UR4, RZ ;  /* 0x00000004a60c7c10 */ /* 0x008fc4000ff3e0ff */
[----:B------:R-:W3:Y:S01]  /*230a0*/  LDL R166, [R1+0x1238] ;  /* 0x0012380001a67983 */ /* 0x000ee20000100800 */
[----:B------:R-:W-:-:S03]  /*230b0*/  IADD3.X R17, R165, UR37, RZ, P0, !PT ;  /* 0x00000025a5117c10 */ /* 0x000fc600087fe4ff */
[----:B------:R-:W3:Y:S04]  /*230c0*/  LDL R165, [R1+0x122c] ;  /* 0x00122c0001a57983 */ /* 0x000ee80000100800 */
[----:B------:R-:W3:Y:S04]  /*230d0*/  LDL.LU R72, [R1+0x14d0] ;  /* 0x0014d00001487983 */ /* 0x000ee80000300800 */
[----:B------:R0:W3:Y:S04]  /*230e0*/  LDG.E.U8 R201, desc[UR6][R16.64] ;  /* 0x0000000610c97981 */ /* 0x0000e8000c1e1100 */
[----:B------:R-:W3:Y:S01]  /*230f0*/  LDL R20, [R1+0x1234] ;  /* 0x0012340001147983 */ /* 0x000ee20000100800 */
[----:B0-----:R-:W-:Y:S01]  /*23100*/  FADD R17, R71, -R8 ;  /* 0x8000000847117221 */ /* 0x001fe20000000000 */
[----:B--2---:R-:W-:-:S02]  /*23110*/  IADD3.X R13, R170, UR37, RZ, P1, !PT ;  /* 0x00000025aa0d7c10 */ /* 0x004fc40008ffe4ff */
[----:B------:R-:W2:Y:S04]  /*23120*/  LDL R170, [R1+0x1240] ;  /* 0x0012400001aa7983 */ /* 0x000ea80000100800 */
[----:B------:R-:W2:Y:S04]  /*23130*/  LDL.LU R71, [R1+0x14cc] ;  /* 0x0014cc0001477983 */ /* 0x000ea80000300800 */
[----:B------:R-:W2:Y:S01]  /*23140*/  LDL R21, [R1+0x123c] ;  /* 0x00123c0001157983 */ /* 0x000ea20000100800 */
[----:B------:R-:W-:-:S03]  /*23150*/  FMUL R15, R15, 1.4426950216293334961 ;  /* 0x3fb8aa3b0f0f7820 */ /* 0x000fc60000400000 */
[----:B------:R0:W2:Y:S02]  /*23160*/  LDG.E.U8 R199, desc[UR6][R12.64] ;  /* 0x000000060cc77981 */ /* 0x0000a4000c1e1100 */
[----:B0-----:R-:W-:Y:S01]  /*23170*/  FMUL R13, R17, 1.4426950216293334961 ;  /* 0x3fb8aa3b110d7820 */ /* 0x001fe20000400000 */
[----:B----4-:R-:W-:-:S04]  /*23180*/  IADD3 R18, P0, R167, UR4, RZ ;  /* 0x00000004a7127c10 */ /* 0x010fc8000ff1e0ff */
[----:B------:R-:W-:Y:S02]  /*23190*/  IADD3.X R19, R172, UR37, RZ, P0, !PT ;  /* 0x00000025ac137c10 */ /* 0x000fe400087fe4ff */
[----:B------:R-:W-:Y:S01]  /*231a0*/  IADD3 R16, P1, R196, UR4, RZ ;  /* 0x00000004c4107c10 */ /* 0x000fe2000ff3e0ff */
[----:B------:R0:W4:Y:S02]  /*231b0*/  MUFU.EX2 R167, R15 ;  /* 0x0000000f00a77308 */ /* 0x0001240000000800 */
[----:B------:R2:W4:Y:S01]  /*231c0*/  LDG.E.U8 R198, desc[UR6][R18.64] ;  /* 0x0000000612c67981 */ /* 0x000522000c1e1100 */
[----:B0-----:R-:W-:Y:S01]  /*231d0*/  FADD R15, R70, -R8 ;  /* 0x80000008460f7221 */ /* 0x001fe20000000000 */
[----:B---3--:R-:W-:Y:S02]  /*231e0*/  IADD3 R12, P0, R166, UR4, RZ ;  /* 0x00000004a60c7c10 */ /* 0x008fe4000ff1e0ff */
[----:B------:R-:W3:Y:S04]  /*231f0*/  LDL R166, [R1+0x1248] ;  /* 0x0012480001a67983 */ /* 0x000ee80000100800 */
[----:B------:R-:W4:Y:S01]  /*23200*/  LDL.LU R70, [R1+0x14c8] ;  /* 0x0014c80001467983 */ /* 0x000f220000300800 */
[----:B------:R-:W-:-:S03]  /*23210*/  IADD3.X R17, R165, UR37, RZ, P1, !PT ;  /* 0x00000025a5117c10 */ /* 0x000fc60008ffe4ff */
[----:B------:R-:W4:Y:S01]  /*23220*/  LDL R165, [R1+0x1244] ;  /* 0x0012440001a57983 */ /* 0x000f220000100800 */
[----:B------:R0:W1:Y:S01]  /*23230*/  MUFU.EX2 R172, R13 ;  /* 0x0000000d00ac7308 */ /* 0x0000620000000800 */
[----:B------:R-:W-:Y:S02]  /*23240*/  FMUL R15, R15, 1.4426950216293334961 ;  /* 0x3fb8aa3b0f0f7820 */ /* 0x000fe40000400000 */
[----:B------:R0:W4:Y:S01]  /*23250*/  LDG.E.U8 R197, desc[UR6][R16.64] ;  /* 0x0000000610c57981 */ /* 0x000122000c1e1100 */
[----:B--2---:R-:W-:-:S04]  /*23260*/  IADD3 R18, P1, R170, UR4, RZ ;  /* 0x00000004aa127c10 */ /* 0x004fc8000ff3e0ff */
[----:B------:R-:W-:Y:S01]  /*23270*/  IADD3.X R19, R21, UR37, RZ, P1, !PT ;  /* 0x0000002515137c10 */ /* 0x000fe20008ffe4ff */
[----:B------:R-:W-:-:S04]  /*23280*/  IMAD.MOV.U32 R21, RZ, RZ, R192 ;  /* 0x000000ffff157224 */ /* 0x000fc800078e00c0 */
[----:B------:R2:W4:Y:S04]  /*23290*/  LDG.E.U8 R192, desc[UR6][R18.64] ;  /* 0x0000000612c07981 */ /* 0x000528000c1e1100 */
[----:B------:R-:W4:Y:S01]  /*232a0*/  LDL R19, [R1+0x11d0] ;  /* 0x0011d00001137983 */ /* 0x000f220000100800 */
[----:B0-----:R-:W-:Y:S01]  /*232b0*/  IADD3.X R13, R20, UR37, RZ, P0, !PT ;  /* 0x00000025140d7c10 */ /* 0x001fe200087fe4ff */
[--C-:B------:R-:W-:Y:S01]  /*232c0*/  FADD R20, R206, -R8.reuse ;  /* 0x80000008ce147221 */ /* 0x100fe20000000000 */
[----:B------:R0:W1:Y:S01]  /*232d0*/  MUFU.EX2 R170, R15 ;  /* 0x0000000f00aa7308 */ /* 0x0000620000000800 */
[----:B------:R-:W-:Y:S01]  /*232e0*/  FADD R16, R207, -R8 ;  /* 0x80000008cf107221 */ /* 0x000fe20000000000 */
[----:B------:R-:W-:Y:S01]  /*232f0*/  FADD R17, R32, R31 ;  /* 0x0000001f20117221 */ /* 0x000fe20000000000 */
[----:B------:R3:W4:Y:S02]  /*23300*/  LDG.E.U8 R196, desc[UR6][R12.64] ;  /* 0x000000060cc47981 */ /* 0x000724000c1e1100 */
[----:B------:R-:W-:Y:S01]  /*23310*/  FMUL R16, R16, 1.4426950216293334961 ;  /* 0x3fb8aa3b10107820 */ /* 0x000fe20000400000 */
[----:B0-----:R-:W-:Y:S01]  /*23320*/  FMUL R15, R20, 1.4426950216293334961 ;  /* 0x3fb8aa3b140f7820 */ /* 0x001fe20000400000 */
[----:B------:R-:W-:-:S03]  /*23330*/  IMAD.MOV.U32 R20, RZ, RZ, R168 ;  /* 0x000000ffff147224 */ /* 0x000fc600078e00a8 */
[----:B------:R0:W1:Y:S01]  /*23340*/  MUFU.EX2 R168, R15 ;  /* 0x0000000f00a87308 */ /* 0x0000620000000800 */
[----:B--2---:R-:W-:Y:S01]  /*23350*/  FADD R18, R210, -R8 ;  /* 0x80000008d2127221 */ /* 0x004fe20000000000 */
[----:B0-----:R-:W-:Y:S01]  /*23360*/  FADD R15, R30, R29 ;  /* 0x0000001d1e0f7221 */ /* 0x001fe20000000000 */
[----:B------:R-:W-:Y:S02]  /*23370*/  IMAD.MOV.U32 R206, RZ, RZ, R190 ;  /* 0x000000ffffce7224 */ /* 0x000fe400078e00be */
[----:B------:R-:W-:Y:S01]  /*23380*/  IMAD.MOV.U32 R210, RZ, RZ, R164 ;  /* 0x000000ffffd27224 */ /* 0x000fe200078e00a4 */
[----:B---3--:R-:W-:Y:S02]  /*23390*/  IADD3 R12, P0, R166, UR4, RZ ;  /* 0x00000004a60c7c10 */ /* 0x008fe4000ff1e0ff */
[----:B------:R0:W2:Y:S02]  /*233a0*/  MUFU.EX2 R166, R16 ;  /* 0x0000001000a67308 */ /* 0x0000a40000000800 */
[----:B0-----:R-:W-:Y:S01]  /*233b0*/  FADD R16, R28, R15 ;  /* 0x0000000f1c107221 */ /* 0x001fe20000000000 */
[----:B------:R-:W-:-:S03]  /*233c0*/  FADD R15, R195, R17 ;  /* 0x00000011c30f7221 */ /* 0x000fc60000000000 */
[----:B------:R-:W-:Y:S01]  /*233d0*/  FADD R16, R27, R16 ;  /* 0x000000101b107221 */ /* 0x000fe20000000000 */
[----:B----4-:R-:W-:Y:S01]  /*233e0*/  IADD3.X R13, R165, UR37, RZ, P0, !PT ;  /* 0x00000025a50d7c10 */ /* 0x010fe200087fe4ff */
[----:B------:R-:W-:Y:S01]  /*233f0*/  FADD R15, R194, R15 ;  /* 0x0000000fc20f7221 */ /* 0x000fe20000000000 */
[----:B------:R-:W-:Y:S01]  /*23400*/  FMUL R17, R18, 1.4426950216293334961 ;  /* 0x3fb8aa3b12117820 */ /* 0x000fe20000400000 */
[----:B------:R-:W-:Y:S01]  /*23410*/  FADD R16, R26, R16 ;  /* 0x000000101a107221 */ /* 0x000fe20000000000 */
[----:B------:R-:W-:Y:S01]  /*23420*/  FADD R18, R211, -R8 ;  /* 0x80000008d3127221 */ /* 0x000fe20000000000 */
[----:B------:R-:W-:Y:S01]  /*23430*/  FADD R15, R193, R15 ;  /* 0x0000000fc10f7221 */ /* 0x000fe20000000000 */
[----:B------:R0:W3:Y:S03]  /*23440*/  LDG.E.U8 R190, desc[UR6][R12.64] ;  /* 0x000000060cbe7981 */ /* 0x0000e6000c1e1100 */
[----:B------:R-:W-:Y:S01]  /*23450*/  FADD R15, R191, R15 ;  /* 0x0000000fbf0f7221 */ /* 0x000fe20000000000 */
[----:B0-----:R-:W-:Y:S01]  /*23460*/  FADD R13, R25, R16 ;  /* 0x00000010190d7221 */ /* 0x001fe20000000000 */
[----:B------:R-:W-:Y:S01]  /*23470*/  FMUL R12, R18, 1.4426950216293334961 ;  /* 0x3fb8aa3b120c7820 */ /* 0x000fe20000400000 */
[----:B------:R-:W-:-:S02]  /*23480*/  FADD R16, R214, -R8 ;  /* 0x80000008d6107221 */ /* 0x000fc40000000000 */
[----:B------:R-:W-:Y:S01]  /*23490*/  FADD R13, R24, R13 ;  /* 0x0000000d180d7221 */ /* 0x000fe20000000000 */
[----:B------:R0:W-:Y:S01]  /*234a0*/  MUFU.EX2 R164, R12 ;  /* 0x0000000c00a47308 */ /* 0x0001e20000000800 */
[----:B------:R-:W-:Y:S02]  /*234b0*/  IMAD.MOV.U32 R214, RZ, RZ, R21 ;  /* 0x000000ffffd67224 */ /* 0x000fe400078e0015 */
[----:B0-----:R-:W-:Y:S01]  /*234c0*/  FADD R12, R155, R15 ;  /* 0x0000000f9b0c7221 */ /* 0x001fe20000000000 */
[----:B------:R-:W-:Y:S01]  /*234d0*/  FMUL R15, R16, 1.4426950216293334961 ;  /* 0x3fb8aa3b100f7820 */ /* 0x000fe20000400000 */
[----:B------:R-:W-:-:S03]  /*234e0*/  FADD R16, R14, R13 ;  /* 0x0000000d0e107221 */ /* 0x000fc60000000000 */
[----:B------:R0:W4:Y:S01]  /*234f0*/  MUFU.EX2 R165, R17 ;  /* 0x0000001100a57308 */ /* 0x0001220000000800 */
[----:B------:R-:W-:Y:S01]  /*23500*/  FADD R13, R153, R12 ;  /* 0x0000000c990d7221 */ /* 0x000fe20000000000 */
[----:B------:R-:W-:Y:S02]  /*23510*/  IMAD.MOV.U32 R21, RZ, RZ, R163 ;  /* 0x000000ffff157224 */ /* 0x000fe400078e00a3 */
[----:B------:R-:W-:Y:S01]  /*23520*/  FADD R12, R210, R251 ;  /* 0x000000fbd20c7221 */ /* 0x000fe20000000000 */
[----:B0-----:R-:W-:-:S03]  /*23530*/  FADD R17, R69, R16 ;  /* 0x0000001045117221 */ /* 0x001fc60000000000 */
[----:B------:R0:W4:Y:S01]  /*23540*/  MUFU.EX2 R163, R15 ;  /* 0x0000000f00a37308 */ /* 0x0001220000000800 */
[----:B------:R-:W-:Y:S01]  /*23550*/  FADD R16, R68, R13 ;  /* 0x0000000d44107221 */ /* 0x000fe20000000000 */
[----:B------:R-:W3:Y:S01]  /*23560*/  LDL.LU R69, [R1+0x14c4] ;  /* 0x0014c40001457983 */ /* 0x000ee20000300800 */
[----:B------:R-:W-:Y:S01]  /*23570*/  FADD R17, R67, R17 ;  /* 0x0000001143117221 */ /* 0x000fe20000000000 */
[----:B------:R-:W-:Y:S02]  /*23580*/  FADD R13, R250, R12 ;  /* 0x0000000cfa0d7221 */ /* 0x000fe40000000000 */
[----:B------:R-:W3:Y:S01]  /*23590*/  LDL.LU R68, [R1+0x14c0] ;  /* 0x0014c00001447983 */ /* 0x000ee20000300800 */
[----:B0-----:R-:W-:Y:S01]  /*235a0*/  FADD R15, R189, R187 ;  /* 0x000000bbbd0f7221 */ /* 0x001fe20000000000 */
[----:B------:R-:W-:Y:S02]  /*235b0*/  FADD R17, R65, R17 ;  /* 0x0000001141117221 */ /* 0x000fe40000000000 */
[----:B------:R-:W3:Y:S01]  /*235c0*/  LDL.LU R67, [R1+0x14bc] ;  /* 0x0014bc0001437983 */ /* 0x000ee20000300800 */
[----:B------:R-:W-:Y:S01]  /*235d0*/  FADD R12, R185, R15 ;  /* 0x0000000fb90c7221 */ /* 0x000fe20000000000 */
[----:B------:R-:W-:Y:S01]  /*235e0*/  FADD R15, R66, R16 ;  /* 0x00000010420f7221 */ /* 0x000fe20000000000 */
[----:B------:R-:W-:Y:S01]  /*235f0*/  FADD R17, R63, R17 ;  /* 0x000000113f117221 */ /* 0x000fe20000000000 */
[----:B------:R-:W3:Y:S02]  /*23600*/  LDL.LU R66, [R1+0x14b8] ;  /* 0x0014b80001427983 */ /* 0x000ee40000300800 */
        /* <DEDUP_REMOVED lines=33> */
[----:B------:R-:W-:-:S02]  /*23820*/  FADD R15, R43, R15 ;  /* 0x0000000f2b0f7221 */ /* 0x000fc40000000000 */
[----:B------:R-:W3:Y:S01]  /*23830*/  LDL.LU R54, [R1+0x1488] ;  /* 0x0014880001367983 */ /* 0x000ee20000300800 */
[----:B------:R-:W-:-:S03]  /*23840*/  FADD R17, R40, R17 ;  /* 0x0000001128117221 */ /* 0x000fc60000000000 */
[----:B------:R-:W3:Y:S01]  /*23850*/  LDL.LU R53, [R1+0x1484] ;  /* 0x0014840001357983 */ /* 0x000ee20000300800 */
[----:B------:R-:W-:-:S03]  /*23860*/  FADD R15, R41, R15 ;  /* 0x0000000f290f7221 */ /* 0x000fc60000000000 */
[----:B------:R-:W3:Y:S04]  /*23870*/  LDL.LU R52, [R1+0x1480] ;  /* 0x0014800001347983 */ /* 0x000ee80000300800 */
[----:B------:R-:W3:Y:S04]  /*23880*/  LDL.LU R51, [R1+0x147c] ;  /* 0x00147c0001337983 */ /* 0x000ee80000300800 */
        /* <DEDUP_REMOVED lines=22> */
[----:B------:R-:W3:Y:S01]  /*239f0*/  LDL.LU R36, [R1+0x1440] ;  /* 0x0014400001247983 */ /* 0x000ee20000300800 */
[----:B------:R-:W-:-:S03]  /*23a00*/  IMAD.MOV.U32 R207, RZ, RZ, R21 ;  /* 0x000000ffffcf7224 */ /* 0x000fc600078e0015 */
[----:B------:R-:W3:Y:S04]  /*23a10*/  LDL.LU R35, [R1+0x143c] ;  /* 0x00143c0001237983 */ /* 0x000ee80000300800 */
[----:B------:R-:W3:Y:S01]  /*23a20*/  LDL.LU R34, [R1+0x1438] ;  /* 0x0014380001227983 */ /* 0x000ee20000300800 */
[----:B------:R-:W-:-:S03]  /*23a30*/  FADD R15, R161, R15 ;  /* 0x0000000fa10f7221 */ /* 0x000fc60000000000 */
[----:B------:R-:W3:Y:S01]  /*23a40*/  LDL.LU R33, [R1+0x1434] ;  /* 0x0014340001217983 */ /* 0x000ee20000300800 */
[----:B------:R-:W-:-:S03]  /*23a50*/  FADD R17, R160, R17 ;  /* 0x00000011a0117221 */ /* 0x000fc60000000000 */
[----:B------:R-:W4:Y:S01]  /*23a60*/  LDL R21, [R1+0x1210] ;  /* 0x0012100001157983 */ /* 0x000f220000100800 */
[----:B------:R-:W-:Y:S01]  /*23a70*/  IADD3 R18, P0, R19, UR4, RZ ;  /* 0x0000000413127c10 */ /* 0x000fe2000ff1e0ff */
[----:B------:R-:W-:Y:S02]  /*23a80*/  FADD R15, R154, R15 ;  /* 0x0000000f9a0f7221 */ /* 0x000fe40000000000 */
[----:B------:R-:W3:Y:S01]  /*23a90*/  LDL R19, [R1+0x11cc] ;  /* 0x0011cc0001137983 */ /* 0x000ee20000100800 */
[----:B------:R-:W-:-:S03]  /*23aa0*/  FADD R17, R152, R17 ;  /* 0x0000001198117221 */ /* 0x000fc60000000000 */
[----:B------:R-:W3:Y:S01]  /*23ab0*/  LDL R154, [R1+0x124c] ;  /* 0x00124c00019a7983 */ /* 0x000ee20000100800 */
[----:B------:R-:W-:-:S03]  /*23ac0*/  FADD R16, R23, R15 ;  /* 0x0000000f17107221 */ /* 0x000fc60000000000 */
[----:B------:R-:W3:Y:S04]  /*23ad0*/  LDL R152, [R1+0x120c] ;  /* 0x00120c0001987983 */ /* 0x000ee80000100800 */
[----:B------:R-:W3:Y:S01]  /*23ae0*/  LDL R23, [R1+0xa4c] ;  /* 0x000a4c0001177983 */ /* 0x000ee20000100800 */
[----:B------:R-:W-:Y:S01]  /*23af0*/  FADD R13, R248, R13 ;  /* 0x0000000df80d7221 */ /* 0x000fe20000000000 */
[----:B------:R-:W-:-:S03]  /*23b00*/  FADD R12, R183, R12 ;  /* 0x0000000cb70c7221 */ /* 0x000fc60000000000 */
        /* <DEDUP_REMOVED lines=29> */
[----:B-1----:R-:W-:-:S03]  /*23ce0*/  FADD R12, R176, R12 ;  /* 0x0000000cb00c7221 */ /* 0x002fc60000000000 */
[----:B------:R-:W-:Y:S01]  /*23cf0*/  FADD R13, R223, R13 ;  /* 0x0000000ddf0d7221 */ /* 0x000fe20000000000 */
[----:B------:R-:W-:-:S03]  /*23d00*/  FADD R12, R174, R12 ;  /* 0x0000000cae0c7221 */ /* 0x000fc60000000000 */
[----:B------:R-:W-:Y:S01]  /*23d10*/  FADD R13, R222, R13 ;  /* 0x0000000dde0d7221 */ /* 0x000fe20000000000 */
[----:B------:R-:W-:-:S03]  /*23d20*/  FADD R12, R173, R12 ;  /* 0x0000000cad0c7221 */ /* 0x000fc60000000000 */
[----:B------:R-:W-:Y:S01]  /*23d30*/  FADD R13, R219, R13 ;  /* 0x0000000ddb0d7221 */ /* 0x000fe20000000000 */
[----:B------:R-:W-:-:S03]  /*23d40*/  FADD R12, R171, R12 ;  /* 0x0000000cab0c7221 */ /* 0x000fc60000000000 */
[----:B------:R-:W-:Y:S01]  /*23d50*/  FADD R13, R216, R13 ;  /* 0x0000000dd80d7221 */ /* 0x000fe20000000000 */
[----:B------:R-:W-:Y:S01]  /*23d60*/  FADD R12, R169, R12 ;  /* 0x0000000ca90c7221 */ /* 0x000fe20000000000 */
[----:B------:R-:W-:Y:S02]  /*23d70*/  IMAD.MOV.U32 R211, RZ, RZ, R20 ;  /* 0x000000ffffd37224 */ /* 0x000fe400078e0014 */
[----:B------:R-:W-:Y:S01]  /*23d80*/  FADD R15, R214, R17 ;  /* 0x00000011d60f7221 */ /* 0x000fe20000000000 */
[----:B------:R-:W-:Y:S01]  /*23d90*/  FADD R13, R212, R13 ;  /* 0x0000000dd40d7221 */ /* 0x000fe20000000000 */
[----:B------:R-:W-:Y:S01]  /*23da0*/  FADD R12, R167, R12 ;  /* 0x0000000ca70c7221 */ /* 0x000fe20000000000 */
[----:B------:R-:W-:Y:S01]  /*23db0*/  FADD R215, R215, -R8 ;  /* 0x80000008d7d77221 */ /* 0x000fe20000000000 */
[----:B------:R-:W-:Y:S01]  /*23dc0*/  FADD R15, R211, R15 ;  /* 0x0000000fd30f7221 */ /* 0x000fe20000000000 */
[----:B------:R-:W-:Y:S01]  /*23dd0*/  FADD R13, R221, R13 ;  /* 0x0000000ddd0d7221 */ /* 0x000fe20000000000 */
[----:B------:R-:W-:Y:S01]  /*23de0*/  FADD R12, R172, R12 ;  /* 0x0000000cac0c7221 */ /* 0x000fe20000000000 */
[----:B------:R-:W-:Y:S01]  /*23df0*/  FMUL R17, R215, 1.4426950216293334961 ;  /* 0x3fb8aa3bd7117820 */ /* 0x000fe20000400000 */
[----:B------:R-:W-:-:S02]  /*23e00*/  IMAD.MOV.U32 R215, RZ, RZ, R22 ;  /* 0x000000ffffd77224 */ /* 0x000fc400078e0016 */
[----:B------:R-:W-:Y:S01]  /*23e10*/  FADD R13, R218, R13 ;  /* 0x0000000dda0d7221 */ /* 0x000fe20000000000 */
[----:B------:R-:W-:Y:S01]  /*23e20*/  FADD R12, R170, R12 ;  /* 0x0000000caa0c7221 */ /* 0x000fe20000000000 */
[----:B------:R-:W0:Y:S02]  /*23e30*/  SHFL.BFLY PT, R22, R15, 0x2, 0x1f ;  /* 0x0c401f000f167f89 */ /* 0x000e2400000e0000 */
[----:B------:R-:W-:Y:S01]  /*23e40*/  FADD R13, R213, R13 ;  /* 0x0000000dd50d7221 */ /* 0x000fe20000000000 */
[----:B------:R-:W-:Y:S01]  /*23e50*/  FADD R12, R168, R12 ;  /* 0x0000000ca80c7221 */ /* 0x000fe20000000000 */
[----:B------:R-:W-:Y:S02]  /*23e60*/  FADD R16, R207, R16 ;  /* 0x00000010cf107221 */ /* 0x000fe40000000000 */
[----:B------:R-:W-:Y:S01]  /*23e70*/  FADD R13, R209, R13 ;  /* 0x0000000dd10d7221 */ /* 0x000fe20000000000 */
[----:B--2---:R-:W-:Y:S01]  /*23e80*/  FADD R12, R166, R12 ;  /* 0x0000000ca60c7221 */ /* 0x004fe20000000000 */
[----:B------:R-:W-:Y:S01]  /*23e90*/  FADD R20, R215, R16 ;  /* 0x00000010d7147221 */ /* 0x000fe20000000000 */
[----:B------:R1:W2:Y:S01]  /*23ea0*/  MUFU.EX2 R162, R17 ;  /* 0x0000001100a27308 */ /* 0x0002a20000000800 */
[----:B----4-:R-:W-:Y:S01]  /*23eb0*/  IADD3 R16, P1, R21, UR4, RZ ;  /* 0x0000000415107c10 */ /* 0x010fe2000ff3e0ff */
[----:B------:R-:W-:Y:S01]  /*23ec0*/  FADD R21, R205, R13 ;  /* 0x0000000dcd157221 */ /* 0x000fe20000000000 */
[----:B------:R-:W-:Y:S01]  /*23ed0*/  FADD R13, R165, R12 ;  /* 0x0000000ca50d7221 */ /* 0x000fe20000000000 */
[----:B---3--:R-:W-:-:S03]  /*23ee0*/  IADD3.X R19, R19, UR37, RZ, P0, !PT ;  /* 0x0000002513137c10 */ /* 0x008fc600087fe4ff */
[----:B------:R-:W-:Y:S01]  /*23ef0*/  FADD R13, R164, R13 ;  /* 0x0000000da40d7221 */ /* 0x000fe20000000000 */
[----:B------:R-:W-:Y:S02]  /*23f00*/  IADD3 R12, P0, R154, UR4, RZ ;  /* 0x000000049a0c7c10 */ /* 0x000fe4000ff1e0ff */
[----:B------:R3:W4:Y:S01]  /*23f10*/  LDG.E.U8 R154, desc[UR6][R18.64] ;  /* 0x00000006129a7981 */ /* 0x000722000c1e1100 */
[----:B-1----:R-:W-:-:S05]  /*23f20*/  IADD3.X R17, R152, UR37, RZ, P1, !PT ;  /* 0x0000002598117c10 */ /* 0x002fca0008ffe4ff */
[----:B------:R1:W4:Y:S01]  /*23f30*/  LDG.E.U8 R152, desc[UR6][R16.64] ;  /* 0x0000000610987981 */ /* 0x000322000c1e1100 */
[----:B---3--:R-:W-:Y:S01]  /*23f40*/  FADD R18, R163, R13 ;  /* 0x0000000da3127221 */ /* 0x008fe20000000000 */
[----:B------:R-:W-:Y:S02]  /*23f50*/  IADD3.X R13, R23, UR37, RZ, P0, !PT ;  /* 0x00000025170d7c10 */ /* 0x000fe400087fe4ff */
[----:B-1----:R-:W-:Y:S01]  /*23f60*/  F2FP.SATFINITE.E4M3.F32.PACK_AB_MERGE_C R16, R31, R32, RZ ;  /* 0x000000201f10723e */ /* 0x002fe200048070ff */
[----:B0-----:R-:W-:Y:S01]  /*23f70*/  FADD R17, R15, R22 ;  /* 0x000000160f117221 */ /* 0x001fe20000000000 */
[----:B------:R-:W-:Y:S01]  /*23f80*/  F2FP.SATFINITE.E4M3.F32.PACK_AB_MERGE_C R15, R194, R195, RZ ;  /* 0x000000c3c20f723e */ /* 0x000fe200048070ff */
[----:B------:R0:W3:Y:S01]  /*23f90*/  LDG.E.U8 R22, desc[UR6][R12.64] ;  /* 0x000000060c167981 */ /* 0x0000e2000c1e1100 */
[----:B------:R-:W-:-:S03]  /*23fa0*/  F2FP.SATFINITE.E4M3.F32.PACK_AB_MERGE_C R16, R29, R30, R16 ;  /* 0x0000001e1d10723e */ /* 0x000fc60004807010 */
[----:B------:R-:W4:Y:S01]  /*23fb0*/  LDL.LU R32, [R1+0x1430] ;  /* 0x0014300001207983 */ /* 0x000f220000300800 */
[----:B------:R-:W-:-:S03]  /*23fc0*/  F2FP.SATFINITE.E4M3.F32.PACK_AB_MERGE_C R15, R27, R28, R15 ;  /* 0x0000001c1b0f723e */ /* 0x000fc6000480700f */
[----:B------:R-:W3:Y:S01]  /*23fd0*/  LDL.LU R31, [R1+0x142c] ;  /* 0x00142c00011f7983 */ /* 0x000ee20000300800 */
[----:B0-----:R-:W-:-:S03]  /*23fe0*/  F2FP.SATFINITE.E4M3.F32.PACK_AB_MERGE_C R13, R191, R193, RZ ;  /* 0x000000c1bf0d723e */ /* 0x001fc600048070ff */
[----:B------:R-:W3:Y:S01]  /*23ff0*/  LDL.LU R30, [R1+0x1428] ;  /* 0x00142800011e7983 */ /* 0x000ee20000300800 */
[----:B------:R-:W-:-:S03]  /*24000*/  F2FP.SATFINITE.E4M3.F32.PACK_AB_MERGE_C R12, R153, R155, RZ ;  /* 0x0000009b990c723e */ /* 0x000fc600048070ff */
[----:B------:R-:W3:Y:S01]  /*24010*/  LDL.LU R29, [R1+0x1424] ;  /* 0x00142400011d7983 */ /* 0x000ee20000300800 */
[----:B------:R-:W-:-:S03]  /*24020*/  F2FP.SATFINITE.E4M3.F32.PACK_AB_MERGE_C R13, R25, R26, R13 ;  /* 0x0000001a190d723e */ /* 0x000fc6000480700d */
[----:B------:R-:W3:Y:S01]  /*24030*/  LDL.LU R28, [R1+0x1420] ;  /* 0x00142000011c7983 */ /* 0x000ee20000300800 */
[----:B------:R-:W-:-:S03]  /*24040*/  F2FP.SATFINITE.E4M3.F32.PACK_AB_MERGE_C R12, R14, R24, R12 ;  /* 0x000000180e0c723e */ /* 0x000fc6000480700c */
[----:B------:R-:W3:Y:S04]  /*24050*/  LDL.LU R27, [R1+0x141c] ;  /* 0x00141c00011b7983 */ /* 0x000ee80000300800 */
[----:B------:R-:W3:Y:S04]  /*24060*/  LDL.LU R26, [R1+0x1418] ;  /* 0x00141800011a7983 */ /* 0x000ee80000300800 */
[----:B------:R-:W3:Y:S04]  /*24070*/  LDL.LU R25, [R1+0x1414] ;  /* 0x0014140001197983 */ /* 0x000ee80000300800 */
[----:B------:R-:W3:Y:S04]  /*24080*/  LDL.LU R24, [R1+0x1410] ;  /* 0x0014100001187983 */ /* 0x000ee80000300800 */
[----:B------:R-:W3:Y:S01]  /*24090*/  LDL.LU R14, [R1+0x140c] ;  /* 0x00140c00010e7983 */ /* 0x000ee20000300800 */
[----:B------:R-:W-:-:S04]  /*240a0*/  FADD R21, R203, R21 ;  /* 0x00000015cb157221 */ /* 0x000fc80000000000 */
[----:B------:R-:W-:Y:S01]  /*240b0*/  FADD R19, R202, R21 ;  /* 0x00000015ca137221 */ /* 0x000fe20000000000 */
[----:B--2---:R-:W-:-:S03]  /*240c0*/  FADD R18, R162, R18 ;  /* 0x00000012a2127221 */ /* 0x004fc60000000000 */
[----:B------:R-:W-:Y:S01]  /*240d0*/  FADD R19, R200, R19 ;  /* 0x00000013c8137221 */ /* 0x000fe20000000000 */
[----:B------:R-:W0:Y:S04]  /*240e0*/  SHFL.BFLY PT, R161, R20, 0x2, 0x1f ;  /* 0x0c401f0014a17f89 */ /* 0x000e2800000e0000 */
[----:B------:R-:W1:Y:S04]  /*240f0*/  SHFL.BFLY PT, R160, R19, 0x2, 0x1f ;  /* 0x0c401f0013a07f89 */ /* 0x000e6800000e0000 */
[----:B------:R-:W2:Y:S04]  /*24100*/  SHFL.BFLY PT, R23, R18, 0x2, 0x1f ;  /* 0x0c401f0012177f89 */ /* 0x000ea800000e0000 */
[----:B------:R-:W2:Y:S01]  /*24110*/  SHFL.BFLY PT, R21, R17, 0x1, 0x1f ;  /* 0x0c201f0011157f89 */ /* 0x000ea200000e0000 */
[----:B0-----:R-:W-:Y:S01]  /*24120*/  FADD R161, R20, R161 ;  /* 0x000000a114a17221 */ /* 0x001fe20000000000 */
[----:B-1----:R-:W-:Y:S01]  /*24130*/  FADD R160, R19, R160 ;  /* 0x000000a013a07221 */ /* 0x002fe20000000000 */
[----:B--2---:R-:W-:-:S03]  /*24140*/  FADD R23, R18, R23 ;  /* 0x0000001712177221 */ /* 0x004fc60000000000 */
[----:B------:R-:W-:Y:S04]  /*24150*/  SHFL.BFLY PT, R191, R161, 0x1, 0x1f ;  /* 0x0c201f00a1bf7f89 */ /* 0x000fe800000e0000 */
[----:B------:R-:W-:Y:S04]  /*24160*/  SHFL.BFLY PT, R193, R160, 0x1, 0x1f ;  /* 0x0c201f00a0c17f89 */ /* 0x000fe800000e0000 */
[----:B------:R-:W-:Y:S01]  /*24170*/  SHFL.BFLY PT, R194, R23, 0x1, 0x1f ;  /* 0x0c201f0017c27f89 */ /* 0x000fe200000e0000 */
[----:B------:R-:W-:Y:S01]  /*24180*/  SEL R20, R16, R15, !P6 ;  /* 0x0000000f10147207 */ /* 0x000fe20007000000 */
[----:B------:R-:W-:Y:S01]  /*24190*/  FADD R195, R17, R21 ;  /* 0x0000001511c37221 */ /* 0x000fe20000000000 */
[----:B------:R-:W-:-:S02]  /*241a0*/  SEL R153, R15, R16, !P6 ;  /* 0x000000100f997207 */ /* 0x000fc40007000000 */
[----:B------:R-:W-:Y:S02]  /*241b0*/  SEL R16, R13, R12, !P6 ;  /* 0x0000000c0d107207 */ /* 0x000fe40007000000 */
[----:B------:R-:W-:Y:S01]  /*241c0*/  SEL R155, R12, R13, !P6 ;  /* 0x0000000d0c9b7207 */ /* 0x000fe20007000000 */
[----:B------:R-:W-:Y:S04]  /*241d0*/  STL [R1+0x1624], R252 ;  /* 0x001624fc01007387 */ /* 0x000fe80000100800 */
[----:B------:R-:W-:Y:S04]  /*241e0*/  STL [R1+0x1620], R7 ;  /* 0x0016200701007387 */ /* 0x000fe80000100800 */
[----:B------:R-:W-:Y:S04]  /*241f0*/  STL [R1+0x161c], R6 ;  /* 0x00161c0601007387 */ /* 0x000fe80000100800 */
[----:B------:R0:W-:Y:S04]  /*24200*/  STL [R1+0x1618], R5 ;  /* 0x0016180501007387 */ /* 0x0001e80000100800 */
[----:B0-----:R-:W2:Y:S04]  /*24210*/  LDL.LU R5, [R1+0x22c] ;  /* 0x00022c0001057983 */ /* 0x001ea80000300800 */
[----:B------:R-:W2:Y:S04]  /*24220*/  LDL.LU R6, [R1+0x270] ;  /* 0x0002700001067983 */ /* 0x000ea80000300800 */
[----:B------:R-:W2:Y:S04]  /*24230*/  LDL.LU R12, [R1+0x240] ;  /* 0x00024000010c7983 */ /* 0x000ea80000300800 */
[----:B------:R-:W2:Y:S04]  /*24240*/  LDL.LU R7, [R1+0x27c] ;  /* 0x00027c0001077983 */ /* 0x000ea80000300800 */
[----:B------:R-:W2:Y:S04]  /*24250*/  LDL.LU R18, [R1+0x274] ;  /* 0x0002740001127983 */ /* 0x000ea80000300800 */
[----:B------:R-:W2:Y:S04]  /*24260*/  LDL.LU R17, [R1+0x21c] ;  /* 0x00021c0001117983 */ /* 0x000ea80000300800 */
[----:B------:R-:W2:Y:S04]  /*24270*/  LDL.LU R19, [R1+0x224] ;  /* 0x0002240001137983 */ /* 0x000ea80000300800 */
[----:B------:R-:W2:Y:S04]  /*24280*/  LDL.LU R15, [R1+0x394] ;  /* 0x00039400010f7983 */ /* 0x000ea80000300800 */
[----:B------:R0:W-:Y:S02]  /*24290*/  STL [R1+0x1614], R4 ;  /* 0x0016140401007387 */ /* 0x0001e40000100800 */
[----:B0-----:R-:W-:-:S02]  /*242a0*/  IMAD.MOV.U32 R4, RZ, RZ, R207 ;  /* 0x000000ffff047224 */ /* 0x001fc400078e00cf */
[----:B------:R-:W2:Y:S04]  /*242b0*/  LDL.LU R207, [R1+0xa20] ;  /* 0x000a200001cf7983 */ /* 0x000ea80000300800 */
[----:B------:R-:W-:Y:S04]  /*242c0*/  STL [R1+0x1610], R2 ;  /* 0x0016100201007387 */ /* 0x000fe80000100800 */
[----:B------:R0:W-:Y:S02]  /*242d0*/  STL.64 [R1+0x1608], R150 ;  /* 0x0016089601007387 */ /* 0x0001e40000100a00 */
[----:B0-----:R-:W-:-:S02]  /*242e0*/  IMAD.MOV.U32 R151, RZ, RZ, R206 ;  /* 0x000000ffff977224 */ /* 0x001fc400078e00ce */
[----:B------:R-:W2:Y:S04]  /*242f0*/  LDL.LU R206, [R1+0xa24] ;  /* 0x000a240001ce7983 */ /* 0x000ea80000300800 */
[----:B------:R-:W2:Y:S04]  /*24300*/  LDL.LU R2, [R1+0x324] ;  /* 0x0003240001027983 */ /* 0x000ea80000300800 */
[----:B------:R-:W2:Y:S04]  /*24310*/  LDL.LU R150, [R1+0x348] ;  /* 0x0003480001967983 */ /* 0x000ea80000300800 */
[----:B------:R0:W-:Y:S04]  /*24320*/  STL.64 [R1+0x1600], R148 ;  /* 0x0016009401007387 */ /* 0x0001e80000100a00 */
[----:B0-----:R-:W2:Y:S04]  /*24330*/  LDL.LU R149, [R1+0x364] ;  /* 0x0003640001957983 */ /* 0x001ea80000300800 */
[----:B------:R-:W2:Y:S04]  /*24340*/  LDL.LU R148, [R1+0x350] ;  /* 0x0003500001947983 */ /* 0x000ea80000300800 */
[----:B------:R0:W-:Y:S04]  /*24350*/  STL.64 [R1+0x15f8], R146 ;  /* 0x0015f89201007387 */ /* 0x0001e80000100a00 */
[----:B0-----:R-:W2:Y:S04]  /*24360*/  LDL.LU R146, [R1+0x330] ;  /* 0x0003300001927983 */ /* 0x001ea80000300800 */
[----:B------:R-:W2:Y:S04]  /*24370*/  LDL.LU R147, [R1+0x340] ;  /* 0x0003400001937983 */ /* 0x000ea80000300800 */
[----:B------:R0:W-:Y:S04]  /*24380*/  STL.64 [R1+0x15f0], R144 ;  /* 0x0015f09001007387 */ /* 0x0001e80000100a00 */
[----:B------:R1:W-:Y:S04]  /*24390*/  STL.64 [R1+0x15e8], R142 ;  /* 0x0015e88e01007387 */ /* 0x0003e80000100a00 */
[----:B0-----:R-:W2:Y:S04]  /*243a0*/  LDL.LU R144, [R1+0x244] ;  /* 0x0002440001907983 */ /* 0x001ea80000300800 */
[----:B------:R-:W2:Y:S01]  /*243b0*/  LDL.LU R145, [R1+0x31c] ;  /* 0x00031c0001917983 */ /* 0x000ea20000300800 */
[----:B-1----:R-:W-:-:S03]  /*243c0*/  IMAD.MOV.U32 R143, RZ, RZ, R215 ;  /* 0x000000ffff8f7224 */ /* 0x002fc600078e00d7 */
[----:B------:R-:W2:Y:S04]  /*243d0*/  LDL.LU R142, [R1+0x32c] ;  /* 0x00032c00018e7983 */ /* 0x000ea80000300800 */
[----:B------:R0:W-:Y:S04]  /*243e0*/  STL.64 [R1+0x15e0], R140 ;  /* 0x0015e08c01007387 */ /* 0x0001e80000100a00 */
[----:B0-----:R-:W2:Y:S04]  /*243f0*/  LDL.LU R141, [R1+0x320] ;  /* 0x00032000018d7983 */ /* 0x001ea80000300800 */
[----:B------:R-:W2:Y:S04]  /*24400*/  LDL.LU R140, [R1+0x260] ;  /* 0x00026000018c7983 */ /* 0x000ea80000300800 */
[----:B------:R-:W2:Y:S04]  /*24410*/  LDL.LU R252, [R1+0x304] ;  /* 0x0003040001fc7983 */ /* 0x000ea80000300800 */
[----:B------:R0:W-:Y:S04]  /*24420*/  STL.64 [R1+0x15d8], R138 ;  /* 0x0015d88a01007387 */ /* 0x0001e80000100a00 */
[----:B0-----:R-:W2:Y:S04]  /*24430*/  LDL.LU R138, [R1+0x30c] ;  /* 0x00030c00018a7983 */ /* 0x001ea80000300800 */
[----:B------:R-:W2:Y:S04]  /*24440*/  LDL.LU R139, [R1+0x314] ;  /* 0x00031400018b7983 */ /* 0x000ea80000300800 */
[----:B------:R-:W2:Y:S04]  /*24450*/  LDL.LU R215, [R1+0x2f8] ;  /* 0x0002f80001d77983 */ /* 0x000ea80000300800 */
[----:B------:R-:W2:Y:S04]  /*24460*/  LDL.LU R21, [R1+0x248] ;  /* 0x0002480001157983 */ /* 0x000ea80000300800 */
[----:B------:R-:W2:Y:S04]  /*24470*/  LDL.LU R13, [R1+0x3a8] ;  /* 0x0003a800010d7983 */ /* 0x000ea80000300800 */
[----:B------:R0:W-:Y:S04]  /*24480*/  STL.64 [R1+0x15d0], R136 ;  /* 0x0015d08801007387 */ /* 0x0001e80000100a00 */
[----:B------:R-:W-:Y:S04]  /*24490*/  STL.64 [R1+0x15c8], R134 ;  /* 0x0015c88601007387 */ /* 0x000fe80000100a00 */
        /* <DEDUP_REMOVED lines=22> */
[----:B------:R-:W-:Y:S01]  /*24600*/  STL.64 [R1+0x1510], R88 ;  /* 0x0015105801007387 */ /* 0x000fe20000100a00 */
[----:B0-----:R-:W0:Y:S03]  /*24610*/  S2R R137, SR_TID.X ;  /* 0x0000000000897919 */ /* 0x001e260000002100 */
        /* <DEDUP_REMOVED lines=27> */
[----:B----4-:R-:W-:Y:S01]  /*247d0*/  STL.64 [R1+0x1430], R32 ;  /* 0x0014302001007387 */ /* 0x010fe20000100a00 */
[----:B0-----:R-:W-:-:S03]  /*247e0*/  LOP3.LUT R136, R137, 0x7f, RZ, 0xc0, !PT ;  /* 0x0000007f89887812 */ /* 0x001fc600078ec0ff */
[----:B---3--:R-:W-:Y:S04]  /*247f0*/  STL.64 [R1+0x1428], R30 ;  /* 0x0014281e01007387 */ /* 0x008fe80000100a00 */
[----:B------:R-:W-:Y:S04]  /*24800*/  STL.64 [R1+0x1420], R28 ;  /* 0x0014201c01007387 */ /* 0x000fe80000100a00 */
[----:B------:R-:W-:Y:S04]  /*24810*/  STL.64 [R1+0x1418], R26 ;  /* 0x0014181a01007387 */ /* 0x000fe80000100a00 */
[----:B------:R0:W-:Y:S04]  /*24820*/  STL.64 [R1+0x1410], R24 ;  /* 0x0014101801007387 */ /* 0x0001e80000100a00 */
[----:B------:R-:W3:Y:S04]  /*24830*/  LDL.LU R137, [R1+0xa14] ;  /* 0x000a140001897983 */ /* 0x000ee80000300800 */
[----:B0-----:R-:W4:Y:S01]  /*24840*/  LDL R24, [R1+0x13fc] ;  /* 0x0013fc0001187983 */ /* 0x001f220000100800 */
[----:B------:R-:W-:Y:S01]  /*24850*/  BAR.SYNC.DEFER_BLOCKING 0x0 ;  /* 0x0000000000007b1d */ /* 0x000fe20000010000 */
[----:B---3--:R-:W-:-:S05]  /*24860*/  R2UR UR42, R137 ;  /* 0x00000000892a72ca */ /* 0x008fca00000e0000 */
[----:B------:R-:W3:Y:S04]  /*24870*/  LDL.LU R137, [R1+0xa10] ;  /* 0x000a100001897983 */ /* 0x000ee80000300800 */
[----:B---3--:R0:W-:Y:S04]  /*24880*/  STS.U8 [R136+UR5+0x8000], R137 ;  /* 0x0080008988007988 */ /* 0x0081e80008000005 */
[----:B0-----:R-:W3:Y:S04]  /*24890*/  LDL.LU R137, [R1+0x9f0] ;  /* 0x0009f00001897983 */ /* 0x001ee80000300800 */
        /* <DEDUP_REMOVED lines=51> */
[----:B0-----:R-:W3:Y:S01]  /*24bd0*/  LDL.LU R137, [R1+0x28c] ;  /* 0x00028c0001897983 */ /* 0x001ee20000300800 */
[----:B----4-:R-:W-:-:S02]  /*24be0*/  R2UR UR37, R24 ;  /* 0x00000000182572ca */ /* 0x010fc400000e0000 */
[----:B------:R-:W0:Y:S01]  /*24bf0*/  S2R R24, SR_TID.X ;  /* 0x0000000000187919 */ /* 0x000e220000002100 */
[----:B---3--:R1:W-:Y:S04]  /*24c00*/  STS.U8 [R136+UR5+0xec00], R137 ;  /* 0x00ec008988007988 */ /* 0x0083e80008000005 */
[----:B-1----:R-:W3:Y:S04]  /*24c10*/  LDL.LU R137, [R1+0x238] ;  /* 0x0002380001897983 */ /* 0x002ee80000300800 */
[----:B---3--:R0:W-:Y:S02]  /*24c20*/  STS.U8 [R136+UR5+0xf000], R137 ;  /* 0x00f0008988007988 */ /* 0x0081e40008000005 */
[----:B0-----:R-:W-:-:S04]  /*24c30*/  LOP3.LUT R137, R24, 0x7f, RZ, 0xc0, !PT ;  /* 0x0000007f18897812 */ /* 0x001fc800078ec0ff */
[----:B------:R-:W-:Y:S02]  /*24c40*/  LOP3.LUT R134, R137, 0x10, RZ, 0x3c, !PT ;  /* 0x0000001089867812 */ /* 0x000fe400078e3cff */
[----:B------:R-:W3:Y:S04]  /*24c50*/  LDL.LU R137, [R1+0xa0c] ;  /* 0x000a0c0001897983 */ /* 0x000ee80000300800 */
[----:B------:R-:W-:Y:S04]  /*24c60*/  STS.U8 [R136+UR5+0xf400], R249 ;  /* 0x00f400f988007988 */ /* 0x000fe80008000005 */
[----:B------:R-:W-:Y:S04]  /*24c70*/  STS.U8 [R136+UR5+0xf800], R234 ;  /* 0x00f800ea88007988 */ /* 0x000fe80008000005 */
[----:B------:R-:W-:Y:S04]  /*24c80*/  STS.U8 [R136+UR5+0xfc00], R232 ;  /* 0x00fc00e888007988 */ /* 0x000fe80008000005 */
        /* <DEDUP_REMOVED lines=56> */
[----:B------:R-:W-:-:S03]  /*25010*/  LOP3.LUT R135, R24, 0x7f, RZ, 0xc0, !PT ;  /* 0x0000007f18877812 */ /* 0x000fc600078ec0ff */
[----:B---3--:R-:W-:Y:S04]  /*25020*/  STS.U8 [R134+UR5+0xf080], R137 ;  /* 0x00f0808986007988 */ /* 0x008fe80008000005 */
[----:B------:R-:W-:Y:S04]  /*25030*/  STS.U8 [R134+UR5+0xf480], R246 ;  /* 0x00f480f686007988 */ /* 0x000fe80008000005 */
[----:B------:R-:W-:Y:S04]  /*25040*/  STS.U8 [R134+UR5+0xf880], R224 ;  /* 0x00f880e086007988 */ /* 0x000fe80008000005 */
[----:B------:R0:W-:Y:S04]  /*25050*/  STS.U8 [R134+UR5+0xfc80], R217 ;  /* 0x00fc80d986007988 */ /* 0x0001e80008000005 */
[----:B0-----:R-:W3:Y:S01]  /*25060*/  LDL.LU R134, [R1+0xa08] ;  /* 0x000a080001867983 */ /* 0x001ee20000300800 */
[----:B------:R-:W-:-:S05]  /*25070*/  LOP3.LUT R137, R135, 0x20, RZ, 0x3c, !PT ;  /* 0x0000002087897812 */ /* 0x000fca00078e3cff */
        /* <DEDUP_REMOVED lines=348> */
[----:B------:R-:W4:Y:S04]  /*26640*/  LDL.LU R136, [R1+0x3ec] ;  /* 0x0003ec0001887983 */ /* 0x000f280000300800 */
[----:B------:R-:W4:Y:S04]  /*26650*/  LDL.LU R229, [R1+0x3d0] ;  /* 0x0003d00001e57983 */ /* 0x000f280000300800 */
[----:B------:R-:W4:Y:S04]  /*26660*/  LDL.LU.64 R24, [R1] ;  /* 0x0000000001187983 */ /* 0x000f280000300a00 */
[----:B------:R-:W4:Y:S04]  /*26670*/  LDL.LU.64 R26, [R1+0x8] ;  /* 0x00000800011a7983 */ /* 0x000f280000300a00 */
        /* <DEDUP_REMOVED lines=54> */
[----:B---3--:R2:W-:Y:S02]  /*269e0*/  STS.U8 [R199+UR5+0xcf80], R137 ;  /* 0x00cf8089c7007988 */ /* 0x0085e40008000005 */
[----:B--2---:R-:W-:-:S02]  /*269f0*/  IMAD.MOV.U32 R137, RZ, RZ, R138 ;  /* 0x000000ffff897224 */ /* 0x004fc400078e008a */
        /* <DEDUP_REMOVED lines=9> */
[----:B------:R-:W-:Y:S01]  /*26a90*/  IMAD.MOV.U32 R147, RZ, RZ, R148 ;  /* 0x000000ffff937224 */ /* 0x000fe200078e0094 */
[----:B----4-:R0:W-:Y:S01]  /*26aa0*/  STS.U8 [R199+UR5+0xd380], R136 ;  /* 0x00d38088c7007988 */ /* 0x0101e20008000005 */
[----:B------:R-:W-:Y:S02]  /*26ab0*/  IMAD.MOV.U32 R148, RZ, RZ, R149 ;  /* 0x000000ffff947224 */ /* 0x000fe400078e0095 */
[----:B------:R-:W-:-:S02]  /*26ac0*/  IMAD.MOV.U32 R149, RZ, RZ, R150 ;  /* 0x000000ffff957224 */ /* 0x000fc400078e0096 */
[----:B------:R-:W-:Y:S02]  /*26ad0*/  IMAD.MOV.U32 R249, RZ, RZ, R137 ;  /* 0x000000fffff97224 */ /* 0x000fe400078e0089 */
[----:B------:R-:W-:Y:S02]  /*26ae0*/  IMAD.MOV.U32 R150, RZ, RZ, R151 ;  /* 0x000000ffff967224 */ /* 0x000fe400078e0097 */
[----:B------:R-:W-:Y:S01]  /*26af0*/  IMAD.MOV.U32 R234, RZ, RZ, R138 ;  /* 0x000000ffffea7224 */ /* 0x000fe200078e008a */
[----:B0-----:R-:W2:Y:S01]  /*26b00*/  LDL.LU.64 R136, [R1+0x1c0] ;  /* 0x0001c00001887983 */ /* 0x001ea20000300a00 */
[----:B------:R-:W-:Y:S02]  /*26b10*/  IMAD.MOV.U32 R232, RZ, RZ, R139 ;  /* 0x000000ffffe87224 */ /* 0x000fe400078e008b */
[----:B------:R-:W-:Y:S01]  /*26b20*/  IMAD.MOV.U32 R151, RZ, RZ, R2 ;  /* 0x000000ffff977224 */ /* 0x000fe200078e0002 */
[----:B------:R-:W3:Y:S01]  /*26b30*/  LDL.LU.64 R138, [R1+0x1c8] ;  /* 0x0001c800018a7983 */ /* 0x000ee20000300a00 */
[----:B------:R-:W-:-:S02]  /*26b40*/  IMAD.MOV.U32 R246, RZ, RZ, R140 ;  /* 0x000000fffff67224 */ /* 0x000fc400078e008c */
[----:B------:R-:W-:Y:S02]  /*26b50*/  IMAD.MOV.U32 R224, RZ, RZ, R141 ;  /* 0x000000ffffe07224 */ /* 0x000fe400078e008d */
[----:B------:R-:W-:Y:S01]  /*26b60*/  IMAD.MOV.U32 R217, RZ, RZ, R142 ;  /* 0x000000ffffd97224 */ /* 0x000fe200078e008e */
[----:B------:R-:W4:Y:S01]  /*26b70*/  LDL.LU.64 R140, [R1+0x1d0] ;  /* 0x0001d000018c7983 */ /* 0x000f220000300a00 */
[----:B------:R-:W-:Y:S02]  /*26b80*/  IMAD.MOV.U32 R196, RZ, RZ, R143 ;  /* 0x000000ffffc47224 */ /* 0x000fe400078e008f */
[----:B------:R-:W-:Y:S01]  /*26b90*/  IMAD.MOV.U32 R204, RZ, RZ, R144 ;  /* 0x000000ffffcc7224 */ /* 0x000fe200078e0090 */
[----:B------:R-:W3:Y:S01]  /*26ba0*/  LDL.LU.64 R142, [R1+0x1d8] ;  /* 0x0001d800018e7983 */ /* 0x000ee20000300a00 */
[----:B------:R-:W-:Y:S02]  /*26bb0*/  IMAD.MOV.U32 R237, RZ, RZ, R145 ;  /* 0x000000ffffed7224 */ /* 0x000fe400078e0091 */
[----:B------:R-:W-:Y:S01]  /*26bc0*/  IMAD.MOV.U32 R197, RZ, RZ, R146 ;  /* 0x000000ffffc57224 */ /* 0x000fe200078e0092 */
[----:B------:R-:W3:Y:S01]  /*26bd0*/  LDL.LU.64 R144, [R1+0x1e0] ;  /* 0x0001e00001907983 */ /* 0x000ee20000300a00 */
[----:B------:R-:W-:-:S02]  /*26be0*/  IMAD.MOV.U32 R208, RZ, RZ, R147 ;  /* 0x000000ffffd07224 */ /* 0x000fc400078e0093 */
[----:B------:R-:W-:Y:S01]  /*26bf0*/  IMAD.MOV.U32 R240, RZ, RZ, R148 ;  /* 0x000000fffff07224 */ /* 0x000fe200078e0094 */
[----:B------:R-:W3:Y:S01]  /*26c00*/  LDL.LU.64 R146, [R1+0x1e8] ;  /* 0x0001e80001927983 */ /* 0x000ee20000300a00 */
[----:B------:R-:W-:Y:S02]  /*26c10*/  IMAD.MOV.U32 R198, RZ, RZ, R149 ;  /* 0x000000ffffc67224 */ /* 0x000fe400078e0095 */
[----:B------:R-:W-:Y:S01]  /*26c20*/  IMAD.MOV.U32 R220, RZ, RZ, R150 ;  /* 0x000000ffffdc7224 */ /* 0x000fe200078e0096 */
[----:B------:R-:W3:Y:S01]  /*26c30*/  LDL.LU.64 R148, [R1+0x1f0] ;  /* 0x0001f00001947983 */ /* 0x000ee20000300a00 */
[----:B------:R-:W-:-:S03]  /*26c40*/  IMAD.MOV.U32 R243, RZ, RZ, R151 ;  /* 0x000000fffff37224 */ /* 0x000fc600078e0097 */
[----:B------:R-:W3:Y:S04]  /*26c50*/  LDL.LU.64 R150, [R1+0x1f8] ;  /* 0x0001f80001967983 */ /* 0x000ee80000300a00 */
[----:B------:R0:W-:Y:S04]  /*26c60*/  STS.U8 [R199+UR5+0xd780], R229 ;  /* 0x00d780e5c7007988 */ /* 0x0001e80008000005 */
[----:B0-----:R-:W2:Y:S04]  /*26c70*/  LDL.LU R229, [R1+0x3a0] ;  /* 0x0003a00001e57983 */ /* 0x001ea80000300800 */
[----:B--2---:R0:W-:Y:S02]  /*26c80*/  STS.U8 [R199+UR5+0xdb80], R229 ;  /* 0x00db80e5c7007988 */ /* 0x0041e40008000005 */
[----:B0-----:R-:W-:-:S02]  /*26c90*/  IMAD.MOV.U32 R229, RZ, RZ, R6 ;  /* 0x000000ffffe57224 */ /* 0x001fc400078e0006 */
[----:B------:R-:W-:Y:S02]  /*26ca0*/  IMAD.MOV.U32 R6, RZ, RZ, R12 ;  /* 0x000000ffff067224 */ /* 0x000fe400078e000c */
[----:B------:R-:W2:Y:S04]  /*26cb0*/  LDL.LU R12, [R1+0xa18] ;  /* 0x000a1800010c7983 */ /* 0x000ea80000300800 */
[----:B------:R-:W4:Y:S04]  /*26cc0*/  LDL.LU R201, [R1+0x354] ;  /* 0x0003540001c97983 */ /* 0x000f280000300800 */
[----:B----4-:R0:W-:Y:S04]  /*26cd0*/  STS.U8 [R199+UR5+0xdf80], R201 ;  /* 0x00df80c9c7007988 */ /* 0x0101e80008000005 */
[----:B0-----:R-:W4:Y:S04]  /*26ce0*/  LDL.LU R201, [R1+0x2fc] ;  /* 0x0002fc0001c97983 */ /* 0x001f280000300800 */
[----:B----4-:R0:W-:Y:S04]  /*26cf0*/  STS.U8 [R199+UR5+0xe380], R201 ;  /* 0x00e380c9c7007988 */ /* 0x0101e80008000005 */
[----:B0-----:R-:W4:Y:S04]  /*26d00*/  LDL.LU R201, [R1+0x2cc] ;  /* 0x0002cc0001c97983 */ /* 0x001f280000300800 */
[----:B----4-:R0:W-:Y:S04]  /*26d10*/  STS.U8 [R199+UR5+0xe780], R201 ;  /* 0x00e780c9c7007988 */ /* 0x0101e80008000005 */
[----:B0-----:R-:W4:Y:S04]  /*26d20*/  LDL.LU R201, [R1+0x2a4] ;  /* 0x0002a40001c97983 */ /* 0x001f280000300800 */
[----:B----4-:R0:W-:Y:S04]  /*26d30*/  STS.U8 [R199+UR5+0xeb80], R201 ;  /* 0x00eb80c9c7007988 */ /* 0x0101e80008000005 */
[----:B0-----:R-:W4:Y:S04]  /*26d40*/  LDL.LU R201, [R1+0x254] ;  /* 0x0002540001c97983 */ /* 0x001f280000300800 */
[----:B----4-:R0:W-:Y:S04]  /*26d50*/  STS.U8 [R199+UR5+0xef80], R201 ;  /* 0x00ef80c9c7007988 */ /* 0x0101e80008000005 */
[----:B0-----:R-:W4:Y:S01]  /*26d60*/  LDL.LU R201, [R1+0x20c] ;  /* 0x00020c0001c97983 */ /* 0x001f220000300800 */
[----:B------:R-:W-:-:S02]  /*26d70*/  IMAD.MOV.U32 R2, RZ, RZ, R4 ;  /* 0x000000ffff027224 */ /* 0x000fc400078e0004 */
[----:B------:R-:W-:Y:S02]  /*26d80*/  IMAD.MOV.U32 R4, RZ, RZ, R17 ;  /* 0x000000ffff047224 */ /* 0x000fe400078e0011 */
[----:B------:R-:W-:Y:S02]  /*26d90*/  IMAD.MOV.U32 R17, RZ, RZ, R15 ;  /* 0x000000ffff117224 */ /* 0x000fe400078e000f */
[----:B------:R-:W-:Y:S01]  /*26da0*/  SHFL.IDX PT, R15, R20, R14, 0x1f ;  /* 0x00001f0e140f7589 */ /* 0x000fe200000e0000 */
[----:B------:R-:W0:Y:S03]  /*26db0*/  S2R R192, SR_TID.X ;  /* 0x0000000000c07919 */ /* 0x000e260000002100 */
[----:B----4-:R1:W-:Y:S04]  /*26dc0*/  STS.U8 [R199+UR5+0xf380], R201 ;  /* 0x00f380c9c7007988 */ /* 0x0103e80008000005 */
[----:B------:R-:W-:Y:S01]  /*26dd0*/  STS.U8 [R199+UR5+0xf780], R154 ;  /* 0x00f7809ac7007988 */ /* 0x000fe20008000005 */
[----:B-1----:R-:W-:-:S02]  /*26de0*/  IMAD.MOV.U32 R201, RZ, RZ, R229 ;  /* 0x000000ffffc97224 */ /* 0x002fc400078e00e5 */
[----:B------:R-:W-:Y:S02]  /*26df0*/  IMAD.MOV.U32 R229, RZ, RZ, R7 ;  /* 0x000000ffffe57224 */ /* 0x000fe400078e0007 */
[----:B------:R-:W-:Y:S02]  /*26e00*/  IMAD.MOV.U32 R7, RZ, RZ, R18 ;  /* 0x000000ffff077224 */ /* 0x000fe400078e0012 */
[----:B------:R-:W-:Y:S01]  /*26e10*/  IMAD.MOV.U32 R225, RZ, RZ, R201 ;  /* 0x000000ffffe17224 */ /* 0x000fe200078e00c9 */
[----:B------:R-:W-:Y:S01]  /*26e20*/  STS.U8 [R199+UR5+0xfb80], R152 ;  /* 0x00fb8098c7007988 */ /* 0x000fe20008000005 */
[----:B------:R-:W-:Y:S02]  /*26e30*/  IMAD.MOV.U32 R201, RZ, RZ, R7 ;  /* 0x000000ffffc97224 */ /* 0x000fe400078e0007 */
[----:B------:R-:W-:Y:S01]  /*26e40*/  IMAD.MOV.U32 R7, RZ, RZ, R17 ;  /* 0x000000ffff077224 */ /* 0x000fe200078e0011 */
[----:B------:R1:W-:Y:S04]  /*26e50*/  STS.U8 [R199+UR5+0xff80], R22 ;  /* 0x00ff8016c7007988 */ /* 0x0003e80008000005 */
[----:B------:R-:W4:Y:S01]  /*26e60*/  LDL.LU R17, [R1+0xa1c] ;  /* 0x000a1c0001117983 */ /* 0x000f220000300800 */
[----:B0-----:R-:W-:-:S02]  /*26e70*/  LOP3.LUT P0, RZ, R192, 0x2, RZ, 0xc0, !PT ;  /* 0x00000002c0ff7812 */ /* 0x001fc4000780c0ff */
[----:B------:R-:W-:Y:S01]  /*26e80*/  LOP3.LUT R190, R14, 0x1, RZ, 0x3c, !PT ;  /* 0x000000010ebe7812 */ /* 0x000fe200078e3cff */
[----:B------:R-:W-:Y:S04]  /*26e90*/  SHFL.IDX PT, R16, R16, R14, 0x1f ;  /* 0x00001f0e10107589 */ /* 0x000fe800000e0000 */
[----:B-1----:R-:W3:Y:S04]  /*26ea0*/  LDL.LU R199, [R1+0x29c] ;  /* 0x00029c0001c77983 */ /* 0x002ee80000300800 */
[----:B------:R-:W3:Y:S01]  /*26eb0*/  LDL.LU R20, [R1+0x2ac] ;  /* 0x0002ac0001147983 */ /* 0x000ee20000300800 */
[----:B------:R-:W-:-:S02]  /*26ec0*/  IMAD.MOV.U32 R192, RZ, RZ, R229 ;  /* 0x000000ffffc07224 */ /* 0x000fc400078e00e5 */
[----:B------:R-:W-:Y:S01]  /*26ed0*/  IMAD.MOV.U32 R229, RZ, RZ, R232 ;  /* 0x000000ffffe57224 */ /* 0x000fe200078e00e8 */
[----:B------:R-:W4:Y:S01]  /*26ee0*/  LDL.LU R22, [R1+0x298] ;  /* 0x0002980001167983 */ /* 0x000f220000300800 */
[----:B--2---:R-:W-:Y:S01]  /*26ef0*/  FADD R12, -R9, R12 ;  /* 0x0000000c090c7221 */ /* 0x004fe20000000100 */
[----:B------:R0:W-:Y:S06]  /*26f00*/  MEMBAR.ALL.CTA ;  /* 0x0000000000007992 */ /* 0x0001ec0000008000 */
[----:B0-----:R-:W0:Y:S01]  /*26f10*/  FENCE.VIEW.ASYNC.S ;  /* 0x00000000000073c6 */ /* 0x001e220000000000 */
[----:B---3--:R-:W-:Y:S01]  /*26f20*/  F2FP.SATFINITE.E4M3.F32.PACK_AB_MERGE_C R20, R199, R20, RZ ;  /* 0x00000014c714723e */ /* 0x008fe200048070ff */
        /* <DEDUP_REMOVED lines=15> */
[----:B------:R-:W2:Y:S04]  /*27020*/  LDL.LU R19, [R1+0x294] ;  /* 0x0002940001137983 */ /* 0x000ea80000300800 */
[----:B0-----:R-:W0:Y:S04]  /*27030*/  SHFL.IDX PT, R155, R155, R190, 0x1f ;  /* 0x00001fbe9b9b7589 */ /* 0x001e2800000e0000 */
[----:B------:R-:W1:Y:S01]  /*27040*/  SHFL.IDX PT, R153, R153, R190, 0x1f ;  /* 0x00001fbe99997589 */ /* 0x000e6200000e0000 */
[----:B------:R-:W-:Y:S01]  /*27050*/  FMUL R12, R12, 1.4426950216293334961 ;  /* 0x3fb8aa3b0c0c7820 */ /* 0x000fe20000400000 */
[----:B------:R-:W-:-:S02]  /*27060*/  IMAD.MOV.U32 R232, RZ, RZ, R234 ;  /* 0x000000ffffe87224 */ /* 0x000fc400078e00ea */
[----:B------:R-:W-:Y:S02]  /*27070*/  IMAD.MOV.U32 R234, RZ, RZ, R249 ;  /* 0x000000ffffea7224 */ /* 0x000fe400078e00f9 */
[----:B------:R-:W-:Y:S01]  /*27080*/  IMAD.MOV.U32 R249, RZ, RZ, R252 ;  /* 0x000000fffff97224 */ /* 0x000fe200078e00fc */
[----:B------:R3:W4:Y:S01]  /*27090*/  MUFU.EX2 R18, R12 ;  /* 0x0000000c00127308 */ /* 0x0007220000000800 */
[----:B------:R-:W-:Y:S02]  /*270a0*/  IMAD.MOV.U32 R252, RZ, RZ, R13 ;  /* 0x000000fffffc7224 */ /* 0x000fe400078e000d */
[----:B------:R-:W-:Y:S02]  /*270b0*/  IMAD.MOV.U32 R13, RZ, RZ, 0x5410 ;  /* 0x00005410ff0d7424 */ /* 0x000fe400078e00ff */
[----:B---3--:R-:W-:-:S03]  /*270c0*/  IMAD.MOV.U32 R12, RZ, RZ, 0x7632 ;  /* 0x00007632ff0c7424 */ /* 0x008fc600078e00ff */
[----:B------:R-:W-:Y:S02]  /*270d0*/  SEL R13, R13, 0x1054, !P0 ;  /* 0x000010540d0d7807 */ /* 0x000fe40004000000 */
[----:B------:R-:W-:Y:S02]  /*270e0*/  SEL R12, R12, 0x3276, !P0 ;  /* 0x000032760c0c7807 */ /* 0x000fe40004000000 */
[CC--:B0-----:R-:W-:Y:S02]  /*270f0*/  PRMT R154, R16.reuse, R13.reuse, R155 ;  /* 0x0000000d109a7216 */ /* 0x0c1fe4000000009b */
[C---:B-1----:R-:W-:Y:S02]  /*27100*/  PRMT R152, R15.reuse, R13, R153 ;  /* 0x0000000d0f987216 */ /* 0x042fe40000000099 */
[-C--:B------:R-:W-:Y:S02]  /*27110*/  PRMT R155, R16, R12.reuse, R155 ;  /* 0x0000000c109b7216 */ /* 0x080fe4000000009b */
[----:B------:R-:W-:Y:S01]  /*27120*/  PRMT R153, R15, R12, R153 ;  /* 0x0000000c0f997216 */ /* 0x000fe20000000099 */
[----:B----4-:R-:W-:-:S04]  /*27130*/  FADD R17, -R10, R17 ;  /* 0x000000110a117221 */ /* 0x010fc80000000100 */
[----:B------:R-:W-:-:S06]  /*27140*/  FMUL R17, R17, 1.4426950216293334961 ;  /* 0x3fb8aa3b11117820 */ /* 0x000fcc0000400000 */
[----:B------:R-:W0:Y:S01]  /*27150*/  MUFU.EX2 R17, R17 ;  /* 0x0000001100117308 */ /* 0x000e220000000800 */
[-C--:B------:R-:W-:Y:S01]  /*27160*/  FMUL R24, R24, R18.reuse ;  /* 0x0000001218187220 */ /* 0x080fe20000400000 */
        /* <DEDUP_REMOVED lines=62> */
[----:B------:R-:W-:Y:S01]  /*27550*/  FMUL R149, R149, R18 ;  /* 0x0000001295957220 */ /* 0x000fe20000400000 */
[-C--:B0-----:R-:W-:Y:S01]  /*27560*/  FMUL R26, R26, R17.reuse ;  /* 0x000000111a1a7220 */ /* 0x081fe20000400000 */
        /* <DEDUP_REMOVED lines=44> */
[----:B--2---:R-:W-:Y:S01]  /*27830*/  F2FP.SATFINITE.E4M3.F32.PACK_AB_MERGE_C R19, R19, R22, RZ ;  /* 0x000000161313723e */ /* 0x004fe200048070ff */
        /* <DEDUP_REMOVED lines=14> */
[----:B------:R-:W2:Y:S04]  /*27920*/  LDL.LU R5, [R1+0x234] ;  /* 0x0002340001057983 */ /* 0x000ea80000300800 */
[----:B------:R-:W3:Y:S04]  /*27930*/  LDL.LU R16, [R1+0x290] ;  /* 0x0002900001107983 */ /* 0x000ee80000300800 */
[----:B------:R-:W3:Y:S01]  /*27940*/  LDL.LU R15, [R1+0x288] ;  /* 0x00028800010f7983 */ /* 0x000ee20000300800 */
        /* <DEDUP_REMOVED lines=19> */
[----:B------:R-:W-:Y:S06]  /*27a80*/  BAR.SYNC.DEFER_BLOCKING 0x0 ;  /* 0x0000000000007b1d */ /* 0x000fec0000010000 */
[----:B------:R-:W-:-:S06]  /*27a90*/  WARPGROUP.ARRIVE ;  /* 0x00000000000079c5 */ /* 0x000fcc0000000000 */
[----:B------:R-:W-:Y:S01]  /*27aa0*/  QGMMA.64x256x32.F32.E4M3.E4M3 R24, R152, gdesc[UR36], R24, gsb0 ;  /* 0x03e0002498187df3 */ /* 0x000fe20008000818 */
[----:B---3--:R-:W-:Y:S02]  /*27ab0*/  F2FP.SATFINITE.E4M3.F32.PACK_AB_MERGE_C R16, R15, R16, RZ ;  /* 0x000000100f10723e */ /* 0x008fe400048070ff */
[----:B------:R-:W-:Y:S01]  /*27ac0*/  F2FP.SATFINITE.E4M3.F32.PACK_AB_MERGE_C R15, R199, R22, RZ ;  /* 0x00000016c70f723e */ /* 0x000fe200048070ff */
[----:B------:R-:W-:Y:S02]  /*27ad0*/  IMAD.MOV.U32 R22, RZ, RZ, R201 ;  /* 0x000000ffff167224 */ /* 0x000fe400078e00c9 */
[----:B------:R-:W-:Y:S02]  /*27ae0*/  IMAD.MOV.U32 R201, RZ, RZ, R208 ;  /* 0x000000ffffc97224 */ /* 0x000fe400078e00d0 */
[----:B------:R-:W-:Y:S02]  /*27af0*/  IMAD.MOV.U32 R199, RZ, RZ, R237 ;  /* 0x000000ffffc77224 */ /* 0x000fe400078e00ed */
[----:B--2---:R-:W-:-:S02]  /*27b00*/  IMAD.MOV.U32 R208, RZ, RZ, R5 ;  /* 0x000000ffffd07224 */ /* 0x004fc400078e0005 */
[----:B------:R-:W-:Y:S02]  /*27b10*/  IMAD.MOV.U32 R237, RZ, RZ, R198 ;  /* 0x000000ffffed7224 */ /* 0x000fe400078e00c6 */
[----:B------:R-:W-:Y:S01]  /*27b20*/  IMAD.MOV.U32 R198, RZ, RZ, R2 ;  /* 0x000000ffffc67224 */ /* 0x000fe200078e0002 */
[----:B------:R-:W-:Y:S02]  /*27b30*/  WARPGROUP.DEPBAR.LE gsb0, 0x0 ;  /* 0x00008000000079c5 */ /* 0x000fe40000010000 */
[----:B------:R-:W-:Y:S02]  /*27b40*/  IMAD.MOV.U32 R155, RZ, RZ, R225 ;  /* 0x000000ffff9b7224 */ /* 0x000fe400078e00e1 */
[----:B------:R-:W-:Y:S02]  /*27b50*/  IMAD.MOV.U32 R154, RZ, RZ, R192 ;  /* 0x000000ffff9a7224 */ /* 0x000fe400078e00c0 */
[----:B------:R-:W-:Y:S02]  /*27b60*/  IMAD.MOV.U32 R225, RZ, RZ, R197 ;  /* 0x000000ffffe17224 */ /* 0x000fe400078e00c5 */
[----:B------:R-:W-:-:S02]  /*27b70*/  IMAD.MOV.U32 R192, RZ, RZ, R196 ;  /* 0x000000ffffc07224 */ /* 0x000fc400078e00c4 */
[----:B------:R-:W-:Y:S02]  /*27b80*/  IMAD.MOV.U32 R197, RZ, RZ, R6 ;  /* 0x000000ffffc57224 */ /* 0x000fe400078e0006 */
[----:B------:R-:W-:Y:S01]  /*27b90*/  IMAD.MOV.U32 R196, RZ, RZ, R240 ;  /* 0x000000ffffc47224 */ /* 0x000fe200078e00f0 */
[----:B------:R-:W2:Y:S01]  /*27ba0*/  LDL.LU R6, [R1+0x38c] ;  /* 0x00038c0001067983 */ /* 0x000ea20000300800 */
[----:B------:R-:W-:-:S03]  /*27bb0*/  IMAD.MOV.U32 R240, RZ, RZ, R4 ;  /* 0x000000fffff07224 */ /* 0x000fc600078e0004 */
[----:B------:R-:W2:Y:S04]  /*27bc0*/  LDL.LU R5, [R1+0x380] ;  /* 0x0003800001057983 */ /* 0x000ea80000300800 */
[----:B------:R-:W3:Y:S04]  /*27bd0*/  LDL.LU R4, [R1+0x374] ;  /* 0x0003740001047983 */ /* 0x000ee80000300800 */
[----:B------:R-:W3:Y:S04]  /*27be0*/  LDL.LU R2, [R1+0x368] ;  /* 0x0003680001027983 */ /* 0x000ee80000300800 */
[----:B------:R-:W4:Y:S04]  /*27bf0*/  LDL.LU R152, [R1+0x360] ;  /* 0x0003600001987983 */ /* 0x000f280000300800 */
[----:B------:R-:W4:Y:S01]  /*27c00*/  LDL.LU R153, [R1+0x34c] ;  /* 0x00034c0001997983 */ /* 0x000f220000300800 */
[----:B------:R-:W-:-:S03]  /*27c10*/  F2FP.SATFINITE.E4M3.F32.PACK_AB_MERGE_C R20, R7, R252, R20 ;  /* 0x000000fc0714723e */ /* 0x000fc60004807014 */
[----:B------:R1:W5:Y:S04]  /*27c20*/  LDL.LU R252, [R1+0x1624] ;  /* 0x0016240001fc7983 */ /* 0x0003680000300800 */
[----:B------:R1:W5:Y:S01]  /*27c30*/  LDL.LU R7, [R1+0x1620] ;  /* 0x0016200001077983 */ /* 0x0003620000300800 */
[----:B--2---:R-:W-:-:S03]  /*27c40*/  F2FP.SATFINITE.E4M3.F32.PACK_AB_MERGE_C R19, R5, R6, R19 ;  /* 0x000000060513723e */ /* 0x004fc60004807013 */
[----:B------:R1:W5:Y:S04]  /*27c50*/  LDL.LU R6, [R1+0x161c] ;  /* 0x00161c0001067983 */ /* 0x0003680000300800 */
[----:B------:R1:W5:Y:S01]  /*27c60*/  LDL.LU R5, [R1+0x1618] ;  /* 0x0016180001057983 */ /* 0x0003620000300800 */
[----:B---3--:R-:W-:-:S03]  /*27c70*/  F2FP.SATFINITE.E4M3.F32.PACK_AB_MERGE_C R16, R2, R4, R16 ;  /* 0x000000040210723e */ /* 0x008fc60004807010 */
[----:B------:R1:W5:Y:S04]  /*27c80*/  LDL.LU R4, [R1+0x1614] ;  /* 0x0016140001047983 */ /* 0x0003680000300800 */
[----:B------:R1:W5:Y:S01]  /*27c90*/  LDL.LU R2, [R1+0x1610] ;  /* 0x0016100001027983 */ /* 0x0003620000300800 */
[----:B----4-:R-:W-:Y:S01]  /*27ca0*/  F2FP.SATFINITE.E4M3.F32.PACK_AB_MERGE_C R15, R153, R152, R15 ;  /* 0x00000098990f723e */ /* 0x010fe2000480700f */
[----:B------:R-:W-:Y:S02]  /*27cb0*/  IMAD.MOV.U32 R152, RZ, RZ, R154 ;  /* 0x000000ffff987224 */ /* 0x000fe400078e009a */
[----:B------:R-:W-:Y:S02]  /*27cc0*/  IMAD.MOV.U32 R154, RZ, RZ, R22 ;  /* 0x000000ffff9a7224 */ /* 0x000fe400078e0016 */
[----:B------:R-:W-:-:S02]  /*27cd0*/  IMAD.MOV.U32 R22, RZ, RZ, R225 ;  /* 0x000000ffff167224 */ /* 0x000fc400078e00e1 */
[----:B------:R-:W-:Y:S02]  /*27ce0*/  IMAD.MOV.U32 R225, RZ, RZ, R201 ;  /* 0x000000ffffe17224 */ /* 0x000fe400078e00c9 */
[----:B------:R-:W-:Y:S02]  /*27cf0*/  IMAD.MOV.U32 R201, RZ, RZ, R196 ;  /* 0x000000ffffc97224 */ /* 0x000fe400078e00c4 */
[----:B------:R-:W-:Y:S01]  /*27d00*/  IMAD.MOV.U32 R196, RZ, RZ, R237 ;  /* 0x000000ffffc47224 */ /* 0x000fe200078e00ed */
[----:B------:R-:W-:Y:S01]  /*27d10*/  SEL R153, R19, R20, !P6 ;  /* 0x0000001413997207 */ /* 0x000fe20007000000 */
[----:B------:R-:W-:Y:S01]  /*27d20*/  IMAD.MOV.U32 R237, RZ, RZ, R21 ;  /* 0x000000ffffed7224 */ /* 0x000fe200078e0015 */
[----:B------:R-:W-:Y:S01]  /*27d30*/  SEL R21, R20, R19, !P6 ;  /* 0x0000001314157207 */ /* 0x000fe20007000000 */
[----:B------:R-:W-:Y:S01]  /*27d40*/  IMAD.MOV.U32 R20, RZ, RZ, R155 ;  /* 0x000000ffff147224 */ /* 0x000fe200078e009b */
[----:B------:R-:W-:Y:S02]  /*27d50*/  SEL R19, R16, R15, !P6 ;  /* 0x0000000f10137207 */ /* 0x000fe40007000000 */
[----:B------:R-:W-:-:S02]  /*27d60*/  SEL R155, R15, R16, !P6 ;  /* 0x000000100f9b7207 */ /* 0x000fc40007000000 */
[----:B------:R-:W2:Y:S04]  /*27d70*/  LDL.LU R16, [R1+0x23c] ;  /* 0x00023c0001107983 */ /* 0x000ea80000300800 */
[----:B------:R2:W-:Y:S04]  /*27d80*/  SHFL.IDX PT, R15, R21, R14, 0x1f ;  /* 0x00001f0e150f7589 */ /* 0x0005e800000e0000 */
[----:B------:R-:W0:Y:S04]  /*27d90*/  SHFL.IDX PT, R153, R153, R190, 0x1f ;  /* 0x00001fbe99997589 */ /* 0x000e2800000e0000 */
[----:B------:R-:W-:Y:S01]  /*27da0*/  SHFL.IDX PT, R155, R155, R190, 0x1f ;  /* 0x00001fbe9b9b7589 */ /* 0x000fe200000e0000 */
[----:B--2---:R-:W-:-:S03]  /*27db0*/  IMAD.MOV.U32 R21, RZ, RZ, R16 ;  /* 0x000000ffff157224 */ /* 0x004fc600078e0010 */
[----:B------:R2:W3:Y:S02]  /*27dc0*/  SHFL.IDX PT, R16, R19, R14, 0x1f ;  /* 0x00001f0e13107589 */ /* 0x0004e400000e0000 */
[----:B--2---:R-:W-:Y:S01]  /*27dd0*/  IMAD.MOV.U32 R19, RZ, RZ, R152 ;  /* 0x000000ffff137224 */ /* 0x004fe200078e0098 */
[CCC-:B0-----:R-:W-:Y:S02]  /*27de0*/  PRMT R152, R15.reuse, R13.reuse, R153.reuse ;  /* 0x0000000d0f987216 */ /* 0x1c1fe40000000099 */
[-C--:B------:R-:W-:Y:S01]  /*27df0*/  PRMT R153, R15, R12.reuse, R153 ;  /* 0x0000000c0f997216 */ /* 0x080fe20000000099 */
[----:B------:R-:W-:Y:S01]  /*27e00*/  IMAD.MOV.U32 R15, RZ, RZ, R154 ;  /* 0x000000ffff0f7224 */ /* 0x000fe200078e009a */
[C-C-:B---3--:R-:W-:Y:S02]  /*27e10*/  PRMT R154, R16.reuse, R13, R155.reuse ;  /* 0x0000000d109a7216 */ /* 0x148fe4000000009b */
[----:B------:R-:W-:Y:S02]  /*27e20*/  PRMT R155, R16, R12, R155 ;  /* 0x0000000c109b7216 */ /* 0x000fe4000000009b */
[----:B------:R-:W2:Y:S02]  /*27e30*/  LDL.LU R16, [R1+0x24c] ;  /* 0x00024c0001107983 */ /* 0x000ea40000300800 */
[----:B------:R-:W-:-:S06]  /*27e40*/  WARPGROUP.ARRIVE ;  /* 0x00000000000079c5 */ /* 0x000fcc0000000000 */
[----:B------:R-:W-:Y:S03]  /*27e50*/  QGMMA.64x256x32.F32.E4M3.E4M3 R24, R152, gdesc[UR8], R24, gsb0 ;  /* 0x03e0000898187df3 */ /* 0x000fe60008000818 */
[----:B------:R-:W-:Y:S02]  /*27e60*/  WARPGROUP.DEPBAR.LE gsb0, 0x0 ;  /* 0x00008000000079c5 */ /* 0x000fe40000010000 */
[----:B------:R-:W3:Y:S04]  /*27e70*/  LDL.LU R153, [R1+0x280] ;  /* 0x0002800001997983 */ /* 0x000ee80000300800 */
[----:B------:R-:W4:Y:S04]  /*27e80*/  LDL.LU R154, [R1+0x26c] ;  /* 0x00026c00019a7983 */ /* 0x000f280000300800 */
[----:B------:R-:W2:Y:S01]  /*27e90*/  LDL.LU R155, [R1+0x258] ;  /* 0x00025800019b7983 */ /* 0x000ea20000300800 */
[----:B------:R-:W-:-:S04]  /*27ea0*/  F2FP.SATFINITE.E4M3.F32.PACK_AB_MERGE_C R15, R21, R15, RZ ;  /* 0x0000000f150f723e */ /* 0x000fc800048070ff */
[----:B------:R-:W-:Y:S02]  /*27eb0*/  F2FP.SATFINITE.E4M3.F32.PACK_AB_MERGE_C R15, R204, R196, R15 ;  /* 0x000000c4cc0f723e */ /* 0x000fe4000480700f */
[----:B---3--:R-:W-:Y:S02]  /*27ec0*/  F2FP.SATFINITE.E4M3.F32.PACK_AB_MERGE_C R20, R20, R153, RZ ;  /* 0x000000991414723e */ /* 0x008fe400048070ff */
[----:B----4-:R-:W-:Y:S02]  /*27ed0*/  F2FP.SATFINITE.E4M3.F32.PACK_AB_MERGE_C R19, R19, R154, RZ ;  /* 0x0000009a1313723e */ /* 0x010fe400048070ff */
[----:B--2---:R-:W-:Y:S02]  /*27ee0*/  F2FP.SATFINITE.E4M3.F32.PACK_AB_MERGE_C R16, R16, R155, RZ ;  /* 0x0000009b1010723e */ /* 0x004fe400048070ff */
[----:B------:R-:W-:Y:S02]  /*27ef0*/  F2FP.SATFINITE.E4M3.F32.PACK_AB_MERGE_C R20, R199, R22, R20 ;  /* 0x00000016c714723e */ /* 0x000fe40004807014 */
[----:B------:R-:W-:-:S02]  /*27f00*/  F2FP.SATFINITE.E4M3.F32.PACK_AB_MERGE_C R19, R192, R225, R19 ;  /* 0x000000e1c013723e */ /* 0x000fc40004807013 */
[----:B------:R-:W-:Y:S02]  /*27f10*/  F2FP.SATFINITE.E4M3.F32.PACK_AB_MERGE_C R16, R229, R201, R16 ;  /* 0x000000c9e510723e */ /* 0x000fe40004807010 */
[----:B------:R-:W-:Y:S02]  /*27f20*/  SEL R21, R20, R19, !P6 ;  /* 0x0000001314157207 */ /* 0x000fe40007000000 */
[----:B------:R-:W-:Y:S02]  /*27f30*/  SEL R153, R19, R20, !P6 ;  /* 0x0000001413997207 */ /* 0x000fe40007000000 */
[----:B------:R-:W-:Y:S02]  /*27f40*/  SEL R155, R15, R16, !P6 ;  /* 0x000000100f9b7207 */ /* 0x000fe40007000000 */
[----:B------:R-:W-:Y:S02]  /*27f50*/  SEL R19, R16, R15, !P6 ;  /* 0x0000000f10137207 */ /* 0x000fe40007000000 */
[----:B------:R-:W-:Y:S04]  /*27f60*/  SHFL.IDX PT, R15, R21, R14, 0x1f ;  /* 0x00001f0e150f7589 */ /* 0x000fe800000e0000 */
[----:B------:R-:W0:Y:S04]  /*27f70*/  SHFL.IDX PT, R153, R153, R190, 0x1f ;  /* 0x00001fbe99997589 */ /* 0x000e2800000e0000 */
[----:B------:R-:W-:Y:S04]  /*27f80*/  SHFL.IDX PT, R16, R19, R14, 0x1f ;  /* 0x00001f0e13107589 */ /* 0x000fe800000e0000 */
[----:B------:R-:W2:Y:S01]  /*27f90*/  SHFL.IDX PT, R155, R155, R190, 0x1f ;  /* 0x00001fbe9b9b7589 */ /* 0x000ea200000e0000 */
[----:B0-----:R-:W-:-:S02]  /*27fa0*/  PRMT R152, R15, R13, R153 ;  /* 0x0000000d0f987216 */ /* 0x001fc40000000099 */
[-C--:B------:R-:W-:Y:S02]  /*27fb0*/  PRMT R153, R15, R12.reuse, R153 ;  /* 0x0000000c0f997216 */ /* 0x080fe40000000099 */
[C-C-:B--2---:R-:W-:Y:S02]  /*27fc0*/  PRMT R154, R16.reuse, R13, R155.reuse ;  /* 0x0000000d109a7216 */ /* 0x144fe4000000009b */
[----:B------:R-:W-:-:S04]  /*27fd0*/  PRMT R155, R16, R12, R155 ;  /* 0x0000000c109b7216 */ /* 0x000fc8000000009b */
[----:B------:R-:W-:-:S06]  /*27fe0*/  WARPGROUP.ARRIVE ;  /* 0x00000000000079c5 */ /* 0x000fcc0000000000 */
[----:B------:R-:W-:Y:S01]  /*27ff0*/  QGMMA.64x256x32.F32.E4M3.E4M3 R24, R152, gdesc[UR12], R24, gsb0 ;  /* 0x03e0000c98187df3 */ /* 0x000fe20008000818 */
[----:B------:R-:W-:Y:S02]  /*28000*/  F2FP.SATFINITE.E4M3.F32.PACK_AB_MERGE_C R16, R197, R237, RZ ;  /* 0x000000edc510723e */ /* 0x000fe400048070ff */
[----:B------:R-:W-:Y:S02]  /*28010*/  F2FP.SATFINITE.E4M3.F32.PACK_AB_MERGE_C R15, R240, R208, RZ ;  /* 0x000000d0f00f723e */ /* 0x000fe400048070ff */
[----:B------:R-:W-:Y:S02]  /*28020*/  F2FP.SATFINITE.E4M3.F32.PACK_AB_MERGE_C R16, R246, R224, R16 ;  /* 0x000000e0f610723e */ /* 0x000fe40004807010 */
[----:B------:R-:W-:Y:S02]  /*28030*/  F2FP.SATFINITE.E4M3.F32.PACK_AB_MERGE_C R15, R234, R232, R15 ;  /* 0x000000e8ea0f723e */ /* 0x000fe4000480700f */
[----:B------:R-:W-:Y:S02]  /*28040*/  F2FP.SATFINITE.E4M3.F32.PACK_AB_MERGE_C R22, R220, R198, RZ ;  /* 0x000000c6dc16723e */ /* 0x000fe400048070ff */
[----:B------:R-:W-:-:S02]  /*28050*/  F2FP.SATFINITE.E4M3.F32.PACK_AB_MERGE_C R21, R217, R243, RZ ;  /* 0x000000f3d915723e */ /* 0x000fc400048070ff */
[----:B------:R-:W-:Y:S02]  /*28060*/  F2FP.SATFINITE.E4M3.F32.PACK_AB_MERGE_C R22, R215, R249, R22 ;  /* 0x000000f9d716723e */ /* 0x000fe40004807016 */
[----:B------:R-:W-:Y:S02]  /*28070*/  F2FP.SATFINITE.E4M3.F32.PACK_AB_MERGE_C R21, R211, R214, R21 ;  /* 0x000000d6d315723e */ /* 0x000fe40004807015 */
[----:B------:R-:W-:Y:S01]  /*28080*/  F2FP.SATFINITE.E4M3.F32.PACK_AB_MERGE_C R19, R156, R157, RZ ;  /* 0x0000009d9c13723e */ /* 0x000fe200048070ff */
[----:B------:R-:W-:Y:S02]  /*28090*/  WARPGROUP.DEPBAR.LE gsb0, 0x0 ;  /* 0x00008000000079c5 */ /* 0x000fe40000010000 */
[----:B------:R-:W-:Y:S02]  /*280a0*/  SEL R154, R16, R15, !P6 ;  /* 0x0000000f109a7207 */ /* 0x000fe40007000000 */
[----:B------:R-:W-:Y:S02]  /*280b0*/  SEL R153, R15, R16, !P6 ;  /* 0x000000100f997207 */ /* 0x000fe40007000000 */
[----:B------:R-:W-:-:S02]  /*280c0*/  F2FP.SATFINITE.E4M3.F32.PACK_AB_MERGE_C R15, R183, R185, RZ ;  /* 0x000000b9b70f723e */ /* 0x000fc400048070ff */
[----:B------:R-:W-:Y:S02]  /*280d0*/  F2FP.SATFINITE.E4M3.F32.PACK_AB_MERGE_C R16, R187, R189, RZ ;  /* 0x000000bdbb10723e */ /* 0x000fe400048070ff */
[----:B------:R-:W-:Y:S02]  /*280e0*/  F2FP.SATFINITE.E4M3.F32.PACK_AB_MERGE_C R15, R248, R250, R15 ;  /* 0x000000faf80f723e */ /* 0x000fe4000480700f */
[----:B------:R-:W-:Y:S02]  /*280f0*/  SEL R155, R21, R22, !P6 ;  /* 0x00000016159b7207 */ /* 0x000fe40007000000 */
[----:B------:R-:W-:Y:S02]  /*28100*/  F2FP.SATFINITE.E4M3.F32.PACK_AB_MERGE_C R16, R251, R210, R16 ;  /* 0x000000d2fb10723e */ /* 0x000fe40004807010 */
[----:B------:R-:W-:Y:S01]  /*28110*/  SEL R152, R22, R21, !P6 ;  /* 0x0000001516987207 */ /* 0x000fe20007000000 */
[----:B------:R-:W-:Y:S01]  /*28120*/  SHFL.IDX PT, R153, R153, R190, 0x1f ;  /* 0x00001fbe99997589 */ /* 0x000fe200000e0000 */
[----:B------:R-:W-:-:S02]  /*28130*/  SEL R22, R16, R15, !P6 ;  /* 0x0000000f10167207 */ /* 0x000fc40007000000 */
[----:B------:R-:W-:Y:S01]  /*28140*/  SEL R157, R15, R16, !P6 ;  /* 0x000000100f9d7207 */ /* 0x000fe20007000000 */
[----:B------:R-:W-:Y:S04]  /*28150*/  SHFL.IDX PT, R21, R152, R14, 0x1f ;  /* 0x00001f0e98157589 */ /* 0x000fe800000e0000 */
[----:B------:R-:W0:Y:S04]  /*28160*/  SHFL.IDX PT, R15, R154, R14, 0x1f ;  /* 0x00001f0e9a0f7589 */ /* 0x000e2800000e0000 */
[----:B------:R-:W2:Y:S01]  /*28170*/  SHFL.IDX PT, R155, R155, R190, 0x1f ;  /* 0x00001fbe9b9b7589 */ /* 0x000ea200000e0000 */
[----:B0-----:R-:W-:-:S02]  /*28180*/  PRMT R152, R15, R13, R153 ;  /* 0x0000000d0f987216 */ /* 0x001fc40000000099 */
[-C--:B------:R-:W-:Y:S02]  /*28190*/  PRMT R153, R15, R12.reuse, R153 ;  /* 0x0000000c0f997216 */ /* 0x080fe40000000099 */
[C-C-:B--2---:R-:W-:Y:S02]  /*281a0*/  PRMT R154, R21.reuse, R13, R155.reuse ;  /* 0x0000000d159a7216 */ /* 0x144fe4000000009b */
[----:B------:R-:W-:-:S04]  /*281b0*/  PRMT R155, R21, R12, R155 ;  /* 0x0000000c159b7216 */ /* 0x000fc8000000009b */
[----:B------:R-:W-:-:S06]  /*281c0*/  WARPGROUP.ARRIVE ;  /* 0x00000000000079c5 */ /* 0x000fcc0000000000 */
[----:B------:R-:W-:Y:S03]  /*281d0*/  QGMMA.64x256x32.F32.E4M3.E4M3 R24, R152, gdesc[UR16], R24, gsb0 ;  /* 0x03e0001098187df3 */ /* 0x000fe60008000818 */
[----:B------:R-:W-:Y:S02]  /*281e0*/  WARPGROUP.DEPBAR.LE gsb0, 0x0 ;  /* 0x00008000000079c5 */ /* 0x000fe40000010000 */
[----:B------:R-:W-:Y:S04]  /*281f0*/  STL.64 [R1], R24 ;  /* 0x0000001801007387 */ /* 0x000fe80000100a00 */
        /* <DEDUP_REMOVED lines=62> */
[----:B------:R0:W-:Y:S04]  /*285e0*/  STL.64 [R1+0x1f8], R150 ;  /* 0x0001f89601007387 */ /* 0x0001e80000100a00 */
[----:B0-----:R-:W2:Y:S04]  /*285f0*/  LDL.LU.64 R150, [R1+0x1608] ;  /* 0x0016080001967983 */ /* 0x001ea80000300a00 */
[----:B------:R-:W3:Y:S04]  /*28600*/  LDL.LU.64 R148, [R1+0x1600] ;  /* 0x0016000001947983 */ /* 0x000ee80000300a00 */
[----:B------:R-:W4:Y:S04]  /*28610*/  LDL.LU.64 R146, [R1+0x15f8] ;  /* 0x0015f80001927983 */ /* 0x000f280000300a00 */
[----:B------:R-:W3:Y:S04]  /*28620*/  LDL.LU.64 R144, [R1+0x15f0] ;  /* 0x0015f00001907983 */ /* 0x000ee80000300a00 */
        /* <DEDUP_REMOVED lines=59> */
[----:B------:R-:W3:Y:S01]  /*289e0*/  LDL.LU.64 R24, [R1+0x1410] ;  /* 0x0014100001187983 */ /* 0x000ee20000300a00 */
[----:B------:R-:W-:-:S02]  /*289f0*/  F2FP.SATFINITE.E4M3.F32.PACK_AB_MERGE_C R20, R158, R159, RZ ;  /* 0x0000009f9e14723e */ /* 0x000fc400048070ff */
[----:B------:R-:W-:Y:S01]  /*28a00*/  F2FP.SATFINITE.E4M3.F32.PACK_AB_MERGE_C R19, R236, R239, R19 ;  /* 0x000000efec13723e */ /* 0x000fe20004807013 */
[----:B------:R-:W-:Y:S01]  /*28a10*/  FADD R15, -R8, R206 ;  /* 0x000000ce080f7221 */ /* 0x000fe20000000100 */
[----:B------:R-:W-:Y:S01]  /*28a20*/  F2FP.SATFINITE.E4M3.F32.PACK_AB_MERGE_C R20, R242, R245, R20 ;  /* 0x000000f5f214723e */ /* 0x000fe20004807014 */
[----:B------:R-:W-:Y:S03]  /*28a30*/  SHFL.IDX PT, R157, R157, R190, 0x1f ;  /* 0x00001fbe9d9d7589 */ /* 0x000fe600000e0000 */
[----:B------:R-:W-:Y:S01]  /*28a40*/  SEL R16, R20, R19, !P6 ;  /* 0x0000001314107207 */ /* 0x000fe20007000000 */
[----:B------:R-:W3:Y:S01]  /*28a50*/  LDL.LU R189, [R1+0xa28] ;  /* 0x000a280001bd7983 */ /* 0x000ee20000300800 */
[----:B------:R-:W-:-:S03]  /*28a60*/  SEL R159, R19, R20, !P6 ;  /* 0x00000014139f7207 */ /* 0x000fc60007000000 */
[----:B------:R0:W-:Y:S01]  /*28a70*/  SHFL.IDX PT, R20, R16, R14, 0x1f ;  /* 0x00001f0e10147589 */ /* 0x0001e200000e0000 */
[----:B------:R-:W-:-:S03]  /*28a80*/  FMUL R15, R15, 1.4426950216293334961 ;  /* 0x3fb8aa3b0f0f7820 */ /* 0x000fc60000400000 */
[----:B------:R-:W1:Y:S01]  /*28a90*/  SHFL.IDX PT, R19, R22, R14, 0x1f ;  /* 0x00001f0e16137589 */ /* 0x000e6200000e0000 */
[----:B------:R-:W-:-:S03]  /*28aa0*/  F2FP.SATFINITE.E4M3.F32.PACK_AB_MERGE_C R21, R182, R184, RZ ;  /* 0x000000b8b615723e */ /* 0x000fc600048070ff */
[----:B------:R-:W3:Y:S01]  /*28ab0*/  LDL.LU R187, [R1+0xa30] ;  /* 0x000a300001bb7983 */ /* 0x000ee20000300800 */
[----:B0-----:R-:W-:-:S03]  /*28ac0*/  FADD R16, -R11, R207 ;  /* 0x000000cf0b107221 */ /* 0x001fc60000000100 */
[----:B------:R-:W0:Y:S01]  /*28ad0*/  SHFL.IDX PT, R159, R159, R190, 0x1f ;  /* 0x00001fbe9f9f7589 */ /* 0x000e2200000e0000 */
[----:B------:R-:W-:Y:S01]  /*28ae0*/  FMUL R16, R16, 1.4426950216293334961 ;  /* 0x3fb8aa3b10107820 */ /* 0x000fe20000400000 */
[----:B------:R-:W2:Y:S01]  /*28af0*/  MUFU.EX2 R15, R15 ;  /* 0x0000000f000f7308 */ /* 0x000ea20000000800 */
[----:B-1----:R-:W-:-:S07]  /*28b00*/  PRMT R156, R19, R13, R157 ;  /* 0x0000000d139c7216 */ /* 0x002fce000000009d */
[----:B------:R-:W3:Y:S01]  /*28b10*/  MUFU.EX2 R16, R16 ;  /* 0x0000001000107308 */ /* 0x000ee20000000800 */
[-C--:B------:R-:W-:Y:S01]  /*28b20*/  PRMT R157, R19, R12.reuse, R157 ;  /* 0x0000000c139d7216 */ /* 0x080fe2000000009d */
[----:B------:R-:W3:Y:S01]  /*28b30*/  LDL.LU R185, [R1+0xa34] ;  /* 0x000a340001b97983 */ /* 0x000ee20000300800 */
[-C--:B--2---:R-:W-:Y:S01]  /*28b40*/  FMUL R150, R150, R15.reuse ;  /* 0x0000000f96967220 */ /* 0x084fe20000400000 */
[----:B------:R-:W-:Y:S01]  /*28b50*/  FMUL R151, R151, R15 ;  /* 0x0000000f97977220 */ /* 0x000fe20000400000 */
[C-C-:B0-----:R-:W-:Y:S01]  /*28b60*/  PRMT R158, R20.reuse, R13, R159.reuse ;  /* 0x0000000d149e7216 */ /* 0x141fe2000000009f */
[----:B------:R-:W2:Y:S01]  /*28b70*/  LDL.LU R183, [R1+0xa2c] ;  /* 0x000a2c0001b77983 */ /* 0x000ea20000300800 */
[----:B------:R-:W-:Y:S01]  /*28b80*/  PRMT R159, R20, R12, R159 ;  /* 0x0000000c149f7216 */ /* 0x000fe2000000009f */
[-C--:B----4-:R-:W-:Y:S01]  /*28b90*/  FMUL R146, R146, R15.reuse ;  /* 0x0000000f92927220 */ /* 0x090fe20000400000 */
[-C--:B------:R-:W-:Y:S01]  /*28ba0*/  FMUL R147, R147, R15.reuse ;  /* 0x0000000f93937220 */ /* 0x080fe20000400000 */
[-C--:B---3--:R-:W-:Y:S01]  /*28bb0*/  FMUL R144, R144, R16.reuse ;  /* 0x0000001090907220 */ /* 0x088fe20000400000 */
        /* <DEDUP_REMOVED lines=121> */
[-C--:B------:R-:W-:Y:S01]  /*29350*/  FMUL R24, R24, R16.reuse ;  /* 0x0000001018187220 */ /* 0x080fe20000400000 */
[----:B------:R-:W-:-:S06]  /*29360*/  FMUL R25, R25, R16 ;  /* 0x0000001019197220 */ /* 0x000fcc0000400000 */
[----:B------:R-:W-:-:S06]  /*29370*/  WARPGROUP.ARRIVE ;  /* 0x00000000000079c5 */ /* 0x000fcc0000000000 */
[----:B------:R-:W-:Y:S01]  /*29380*/  QGMMA.64x256x32.F32.E4M3.E4M3 R24, R156, gdesc[UR36], R24, gsb0 ;  /* 0x03e000249c187df3 */ /* 0x000fe20008000818 */
[----:B------:R-:W-:Y:S02]  /*29390*/  F2FP.SATFINITE.E4M3.F32.PACK_AB_MERGE_C R22, R186, R188, RZ ;  /* 0x000000bcba16723e */ /* 0x000fe400048070ff */
[----:B------:R-:W-:Y:S02]  /*293a0*/  F2FP.SATFINITE.E4M3.F32.PACK_AB_MERGE_C R20, R179, R181, RZ ;  /* 0x000000b5b314723e */ /* 0x000fe400048070ff */
[----:B------:R-:W-:Y:S02]  /*293b0*/  F2FP.SATFINITE.E4M3.F32.PACK_AB_MERGE_C R19, R175, R177, RZ ;  /* 0x000000b1af13723e */ /* 0x000fe400048070ff */
[----:B------:R-:W-:Y:S02]  /*293c0*/  F2FP.SATFINITE.E4M3.F32.PACK_AB_MERGE_C R22, R244, R247, R22 ;  /* 0x000000f7f416723e */ /* 0x000fe40004807016 */
        /* <DEDUP_REMOVED lines=10> */
[----:B------:R-:W1:Y:S01]  /*29470*/  SHFL.IDX PT, R155, R155, R190, 0x1f ;  /* 0x00001fbe9b9b7589 */ /* 0x000e6200000e0000 */
[----:B0-----:R-:W-:-:S02]  /*29480*/  PRMT R152, R19, R13, R153 ;  /* 0x0000000d13987216 */ /* 0x001fc40000000099 */
[-C--:B------:R-:W-:Y:S02]  /*29490*/  PRMT R153, R19, R12.reuse, R153 ;  /* 0x0000000c13997216 */ /* 0x080fe40000000099 */
[C-C-:B-1----:R-:W-:Y:S02]  /*294a0*/  PRMT R154, R20.reuse, R13, R155.reuse ;  /* 0x0000000d149a7216 */ /* 0x142fe4000000009b */
[----:B------:R-:W-:Y:S02]  /*294b0*/  PRMT R155, R20, R12, R155 ;  /* 0x0000000c149b7216 */ /* 0x000fe4000000009b */
[----:B------:R-:W-:Y:S02]  /*294c0*/  F2FP.SATFINITE.E4M3.F32.PACK_AB_MERGE_C R22, R178, R180, RZ ;  /* 0x000000b4b216723e */ /* 0x000fe400048070ff */
[----:B------:R-:W-:Y:S02]  /*294d0*/  F2FP.SATFINITE.E4M3.F32.PACK_AB_MERGE_C R21, R174, R176, RZ ;  /* 0x000000b0ae15723e */ /* 0x000fe400048070ff */
[----:B------:R-:W-:-:S02]  /*294e0*/  F2FP.SATFINITE.E4M3.F32.PACK_AB_MERGE_C R20, R171, R173, RZ ;  /* 0x000000adab14723e */ /* 0x000fc400048070ff */
[----:B------:R-:W-:Y:S02]  /*294f0*/  F2FP.SATFINITE.E4M3.F32.PACK_AB_MERGE_C R19, R167, R169, RZ ;  /* 0x000000a9a713723e */ /* 0x000fe400048070ff */
[----:B------:R-:W-:Y:S02]  /*29500*/  F2FP.SATFINITE.E4M3.F32.PACK_AB_MERGE_C R22, R228, R231, R22 ;  /* 0x000000e7e416723e */ /* 0x000fe40004807016 */
[----:B------:R-:W-:Y:S02]  /*29510*/  F2FP.SATFINITE.E4M3.F32.PACK_AB_MERGE_C R21, R223, R226, R21 ;  /* 0x000000e2df15723e */ /* 0x000fe40004807015 */
[----:B------:R-:W-:Y:S02]  /*29520*/  F2FP.SATFINITE.E4M3.F32.PACK_AB_MERGE_C R20, R219, R222, R20 ;  /* 0x000000dedb14723e */ /* 0x000fe40004807014 */
[----:B------:R-:W-:Y:S01]  /*29530*/  F2FP.SATFINITE.E4M3.F32.PACK_AB_MERGE_C R19, R212, R216, R19 ;  /* 0x000000d8d413723e */ /* 0x000fe20004807013 */
[----:B------:R-:W-:Y:S02]  /*29540*/  WARPGROUP.DEPBAR.LE gsb0, 0x0 ;  /* 0x00008000000079c5 */ /* 0x000fe40000010000 */
[----:B------:R-:W-:-:S06]  /*29550*/  WARPGROUP.ARRIVE ;  /* 0x00000000000079c5 */ /* 0x000fcc0000000000 */
[----:B------:R-:W-:Y:S03]  /*29560*/  QGMMA.64x256x32.F32.E4M3.E4M3 R24, R152, gdesc[UR8], R24, gsb0 ;  /* 0x03e0000898187df3 */ /* 0x000fe60008000818 */
[----:B------:R-:W-:Y:S02]  /*29570*/  WARPGROUP.DEPBAR.LE gsb0, 0x0 ;  /* 0x00008000000079c5 */ /* 0x000fe40000010000 */
[----:B------:R-:W-:Y:S02]  /*29580*/  SEL R152, R22, R21, !P6 ;  /* 0x0000001516987207 */ /* 0x000fe40007000000 */
[----:B------:R-:W-:Y:S02]  /*29590*/  SEL R153, R21, R22, !P6 ;  /* 0x0000001615997207 */ /* 0x000fe40007000000 */
[----:B------:R-:W-:Y:S02]  /*295a0*/  SEL R155, R19, R20, !P6 ;  /* 0x00000014139b7207 */ /* 0x000fe40007000000 */
[----:B------:R-:W-:-:S02]  /*295b0*/  SEL R21, R20, R19, !P6 ;  /* 0x0000001314157207 */ /* 0x000fc40007000000 */
[----:B------:R-:W-:Y:S04]  /*295c0*/  SHFL.IDX PT, R19, R152, R14, 0x1f ;  /* 0x00001f0e98137589 */ /* 0x000fe800000e0000 */
[----:B------:R-:W0:Y:S04]  /*295d0*/  SHFL.IDX PT, R153, R153, R190, 0x1f ;  /* 0x00001fbe99997589 */ /* 0x000e2800000e0000 */
[----:B------:R-:W-:Y:S04]  /*295e0*/  SHFL.IDX PT, R20, R21, R14, 0x1f ;  /* 0x00001f0e15147589 */ /* 0x000fe800000e0000 */
[----:B------:R-:W1:Y:S01]  /*295f0*/  SHFL.IDX PT, R155, R155, R190, 0x1f ;  /* 0x00001fbe9b9b7589 */ /* 0x000e6200000e0000 */
[----:B0-----:R-:W-:-:S02]  /*29600*/  PRMT R152, R19, R13, R153 ;  /* 0x0000000d13987216 */ /* 0x001fc40000000099 */
[-C--:B------:R-:W-:Y:S02]  /*29610*/  PRMT R153, R19, R12.reuse, R153 ;  /* 0x0000000c13997216 */ /* 0x080fe40000000099 */
[C-C-:B-1----:R-:W-:Y:S02]  /*29620*/  PRMT R154, R20.reuse, R13, R155.reuse ;  /* 0x0000000d149a7216 */ /* 0x142fe4000000009b */
[----:B------:R-:W-:-:S04]  /*29630*/  PRMT R155, R20, R12, R155 ;  /* 0x0000000c149b7216 */ /* 0x000fc8000000009b */
[----:B------:R-:W-:-:S06]  /*29640*/  WARPGROUP.ARRIVE ;  /* 0x00000000000079c5 */ /* 0x000fcc0000000000 */
[----:B------:R-:W-:Y:S01]  /*29650*/  QGMMA.64x256x32.F32.E4M3.E4M3 R24, R152, gdesc[UR12], R24, gsb0 ;  /* 0x03e0000c98187df3 */ /* 0x000fe20008000818 */
[----:B------:R-:W-:Y:S02]  /*29660*/  F2FP.SATFINITE.E4M3.F32.PACK_AB_MERGE_C R20, R164, R165, RZ ;  /* 0x000000a5a414723e */ /* 0x000fe400048070ff */
[----:B------:R-:W-:Y:S02]  /*29670*/  F2FP.SATFINITE.E4M3.F32.PACK_AB_MERGE_C R19, R162, R163, RZ ;  /* 0x000000a3a213723e */ /* 0x000fe400048070ff */
[----:B------:R-:W-:Y:S02]  /*29680*/  F2FP.SATFINITE.E4M3.F32.PACK_AB_MERGE_C R22, R170, R172, RZ ;  /* 0x000000acaa16723e */ /* 0x000fe400048070ff */
[----:B------:R-:W-:Y:S02]  /*29690*/  F2FP.SATFINITE.E4M3.F32.PACK_AB_MERGE_C R21, R166, R168, RZ ;  /* 0x000000a8a615723e */ /* 0x000fe400048070ff */
[----:B------:R-:W-:Y:S02]  /*296a0*/  F2FP.SATFINITE.E4M3.F32.PACK_AB_MERGE_C R20, R203, R205, R20 ;  /* 0x000000cdcb14723e */ /* 0x000fe40004807014 */
[----:B------:R-:W-:-:S02]  /*296b0*/  F2FP.SATFINITE.E4M3.F32.PACK_AB_MERGE_C R19, R200, R202, R19 ;  /* 0x000000cac813723e */ /* 0x000fc40004807013 */
[----:B------:R-:W-:Y:S02]  /*296c0*/  F2FP.SATFINITE.E4M3.F32.PACK_AB_MERGE_C R22, R218, R221, R22 ;  /* 0x000000ddda16723e */ /* 0x000fe40004807016 */
[----:B------:R-:W-:Y:S01]  /*296d0*/  F2FP.SATFINITE.E4M3.F32.PACK_AB_MERGE_C R21, R209, R213, R21 ;  /* 0x000000d5d115723e */ /* 0x000fe20004807015 */
[----:B------:R-:W0:Y:S01]  /*296e0*/  S2R R206, SR_CTAID.X ;  /* 0x0000000000ce7919 */ /* 0x000e220000002500 */
[----:B------:R-:W-:-:S04]  /*296f0*/  UIADD3 UR42, UP0, UR42, 0x80, URZ ;  /* 0x000000802a2a7890 */ /* 0x000fc8000ff1e03f */
[----:B------:R-:W-:Y:S01]  /*29700*/  UIADD3.X UR61, URZ, UR61, URZ, UP0, !UPT ;  /* 0x0000003d3f3d7290 */ /* 0x000fe200087fe43f */
[----:B------:R-:W-:Y:S01]  /*29710*/  FADD R160, R160, R193 ;  /* 0x000000c1a0a07221 */ /* 0x000fe20000000000 */
[----:B------:R-:W-:Y:S01]  /*29720*/  FADD R23, R23, R194 ;  /* 0x000000c217177221 */ /* 0x000fe20000000000 */
[----:B------:R-:W-:Y:S02]  /*29730*/  FFMA R189, R18, R189, R195 ;  /* 0x000000bd12bd7223 */ /* 0x000fe400000000c3 */
[----:B------:R-:W-:Y:S01]  /*29740*/  FFMA R185, R16, R185, R160 ;  /* 0x000000b910b97223 */ /* 0x000fe200000000a0 */
[----:B--2---:R-:W-:Y:S01]  /*29750*/  FFMA R183, R15, R183, R23 ;  /* 0x000000b70fb77223 */ /* 0x004fe20000000017 */
[----:B0-----:R-:W-:-:S04]  /*29760*/  IMAD.SHL.U32 R206, R206, 0x80, RZ ;  /* 0x00000080cece7824 */ /* 0x001fc800078e00ff */
[----:B------:R-:W-:-:S05]  /*29770*/  VIADD R192, R206, 0x80 ;  /* 0x00000080cec07836 */ /* 0x000fca0000000000 */
[----:B------:R-:W-:Y:S01]  /*29780*/  ISETP.LE.U32.AND P0, PT, R192, UR42, PT ;  /* 0x0000002ac0007c0c */ /* 0x000fe2000bf03070 */
[----:B------:R-:W-:Y:S01]  /*29790*/  ULEA UR4, UR37, UR4, 0x7 ;  /* 0x0000000425047291 */ /* 0x000fe2000f8e383f */
[----:B------:R-:W-:Y:S01]  /*297a0*/  IMAD R0, R3, 0x80, R0 ;  /* 0x0000008003007824 */ /* 0x000fe200078e0200 */
[----:B------:R-:W-:Y:S02]  /*297b0*/  WARPGROUP.DEPBAR.LE gsb0, 0x0 ;  /* 0x00008000000079c5 */ /* 0x000fe40000010000 */
[----:B------:R-:W-:Y:S02]  /*297c0*/  SEL R155, R19, R20, !P6 ;  /* 0x00000014139b7207 */ /* 0x000fe40007000000 */
[----:B------:R-:W-:Y:S02]  /*297d0*/  SEL R153, R21, R22, !P6 ;  /* 0x0000001615997207 */ /* 0x000fe40007000000 */
[----:B------:R-:W-:Y:S02]  /*297e0*/  SEL R20, R20, R19, !P6 ;  /* 0x0000001314147207 */ /* 0x000fe40007000000 */
[----:B------:R-:W-:Y:S01]  /*297f0*/  SEL R152, R22, R21, !P6 ;  /* 0x0000001516987207 */ /* 0x000fe20007000000 */
[----:B------:R-:W-:Y:S04]  /*29800*/  SHFL.IDX PT, R155, R155, R190, 0x1f ;  /* 0x00001fbe9b9b7589 */ /* 0x000fe800000e0000 */
[----:B------:R-:W-:Y:S04]  /*29810*/  SHFL.IDX PT, R19, R152, R14, 0x1f ;  /* 0x00001f0e98137589 */ /* 0x000fe800000e0000 */
[----:B------:R-:W0:Y:S04]  /*29820*/  SHFL.IDX PT, R153, R153, R190, 0x1f ;  /* 0x00001fbe99997589 */ /* 0x000e2800000e0000 */
[----:B------:R-:W1:Y:S01]  /*29830*/  SHFL.IDX PT, R20, R20, R14, 0x1f ;  /* 0x00001f0e14147589 */ /* 0x000e6200000e0000 */
[----:B0-----:R-:W-:-:S02]  /*29840*/  PRMT R152, R19, R13, R153 ;  /* 0x0000000d13987216 */ /* 0x001fc40000000099 */
[-C--:B------:R-:W-:Y:S02]  /*29850*/  PRMT R153, R19, R12.reuse, R153 ;  /* 0x0000000c13997216 */ /* 0x080fe40000000099 */
[C-C-:B-1----:R-:W-:Y:S02]  /*29860*/  PRMT R154, R20.reuse, R13, R155.reuse ;  /* 0x0000000d149a7216 */ /* 0x142fe4000000009b */
[----:B------:R-:W-:-:S04]  /*29870*/  PRMT R155, R20, R12, R155 ;  /* 0x0000000c149b7216 */ /* 0x000fc8000000009b */
[----:B------:R-:W-:-:S06]  /*29880*/  WARPGROUP.ARRIVE ;  /* 0x00000000000079c5 */ /* 0x000fcc0000000000 */
[----:B------:R-:W-:Y:S01]  /*29890*/  QGMMA.64x256x32.F32.E4M3.E4M3 R24, R152, gdesc[UR16], R24, gsb0 ;  /* 0x03e0001098187df3 */ /* 0x000fe20008000818 */
[----:B------:R-:W-:Y:S02]  /*298a0*/  IMAD.U32 R12, RZ, RZ, UR61 ;  /* 0x0000003dff0c7e24 */ /* 0x000fe4000f8e00ff */
[----:B------:R-:W-:-:S03]  /*298b0*/  IMAD.U32 R13, RZ, RZ, UR42 ;  /* 0x0000002aff0d7e24 */ /* 0x000fc6000f8e00ff */
[----:B------:R-:W-:Y:S01]  /*298c0*/  ISETP.GE.U32.AND.EX P0, PT, R12, RZ, PT, P0 ;  /* 0x000000ff0c00720c */ /* 0x000fe20003f06100 */
[----:B------:R-:W-:Y:S01]  /*298d0*/  FADD R12, R161, R191 ;  /* 0x000000bfa10c7221 */ /* 0x000fe20000000000 */
[----:B------:R-:W-:Y:S03]  /*298e0*/  STL [R1+0xa14], R13 ;  /* 0x000a140d01007387 */ /* 0x000fe60000100800 */
[----:B------:R-:W-:Y:S01]  /*298f0*/  FFMA R187, R17, R187, R12 ;  /* 0x000000bb11bb7223 */ /* 0x000fe2000000000c */
[----:B------:R-:W-:Y:S04]  /*29900*/  STL [R1+0xa28], R189 ;  /* 0x000a28bd01007387 */ /* 0x000fe80000100800 */
[----:B------:R-:W-:Y:S04]  /*29910*/  STL [R1+0xa30], R187 ;  /* 0x000a30bb01007387 */ /* 0x000fe80000100800 */
[----:B------:R-:W-:Y:S04]  /*29920*/  STL [R1+0xa34], R185 ;  /* 0x000a34b901007387 */ /* 0x000fe80000100800 */
[----:B------:R-:W-:Y:S04]  /*29930*/  STL [R1+0xa2c], R183 ;  /* 0x000a2cb701007387 */ /* 0x000fe80000100800 */
[----:B------:R0:W-:Y:S04]  /*29940*/  STL [R1+0xa18], R9 ;  /* 0x000a180901007387 */ /* 0x0001e80000100800 */
[----:B------:R1:W-:Y:S04]  /*29950*/  STL [R1+0xa1c], R10 ;  /* 0x000a1c0a01007387 */ /* 0x0003e80000100800 */
[----:B------:R1:W-:Y:S04]  /*29960*/  STL [R1+0xa20], R11 ;  /* 0x000a200b01007387 */ /* 0x0003e80000100800 */
[----:B------:R1:W-:Y:S01]  /*29970*/  STL [R1+0xa24], R8 ;  /* 0x000a240801007387 */ /* 0x0003e20000100800 */
[----:B------:R-:W-:-:S02]  /*29980*/  IMAD.MOV.U32 R12, RZ, RZ, R9 ;  /* 0x000000ffff0c7224 */ /* 0x000fc400078e0009 */
[----:B0-----:R-:W-:Y:S01]  /*29990*/  IMAD.MOV.U32 R9, RZ, RZ, R11 ;  /* 0x000000ffff097224 */ /* 0x001fe200078e000b */
[----:B------:R-:W-:Y:S02]  /*299a0*/  WARPGROUP.DEPBAR.LE gsb0, 0x0 ;  /* 0x00008000000079c5 */ /* 0x000fe40000010000 */
[----:B------:R-:W-:Y:S05]  /*299b0*/  @!P0 BRA `(.L_x_1) ;  /* 0xfffffe5000208947 */ /* 0x000fea000383ffff */
.L_x_0:
[----:B------:R-:W-:Y:S01]  /*299c0*/  STL [R1+0x1418], R12 ;  /* 0x0014180c01007387 */ /* 0x000fe20000100800 */
[----:B------:R-:W-:Y:S01]  /*299d0*/  FMUL R3, R26, 0.25 ;  /* 0x3e8000001a037820 */ /* 0x000fe20000400000 */
[----:B------:R-:W-:Y:S01]  /*299e0*/  IMAD.MOV.U32 R14, RZ, RZ, 0x3dc6b27f ;  /* 0x3dc6b27fff0e7424 */ /* 0x000fe200078e00ff */
[----:B------:R-:W-:Y:S01]  /*299f0*/  ULDC.64 UR8, c[0x0][0x270] ;  /* 0x00009c0000087ab9 */ /* 0x000fe20000000a00 */
[----:B------:R-:W-:Y:S04]  /*29a00*/  STL [R1+0x1414], R10 ;  /* 0x0014140a01007387 */ /* 0x000fe80000100800 */
[----:B------:R-:W-:Y:S04]  /*29a10*/  STL [R1+0x1410], R9 ;  /* 0x0014100901007387 */ /* 0x000fe80000100800 */
[----:B------:R-:W-:Y:S04]  /*29a20*/  STL [R1+0x140c], R8 ;  /* 0x00140c0801007387 */ /* 0x000fe80000100800 */
[----:B-----5:R-:W2:Y:S04]  /*29a30*/  LDL.LU R4, [R1+0xa28] ;  /* 0x000a280001047983 */ /* 0x020ea80000300800 */
[----:B------:R-:W3:Y:S04]  /*29a40*/  LDL.LU R169, [R1+0xa30] ;  /* 0x000a300001a97983 */ /* 0x000ee80000300800 */
[----:B------:R-:W4:Y:S04]  /*29a50*/  LDL.LU R170, [R1+0xa34] ;  /* 0x000a340001aa7983 */ /* 0x000f280000300800 */
[----:B------:R-:W3:Y:S04]  /*29a60*/  LDL.LU R171, [R1+0xa2c] ;  /* 0x000a2c0001ab7983 */ /* 0x000ee80000300800 */
[----:B------:R-:W4:Y:S04]  /*29a70*/  LDL.LU R165, [R1+0x8] ;  /* 0x0000080001a57983 */ /* 0x000f280000300800 */
        /* <DEDUP_REMOVED lines=26> */
[----:B-1----:R-:W4:Y:S01]  /*29c20*/  LDL.LU R11, [R1+0x12c] ;  /* 0x00012c00010b7983 */ /* 0x002f220000300800 */
[C---:B--2---:R-:W-:Y:S01]  /*29c30*/  FMUL R2, R4.reuse, 8388608 ;  /* 0x4b00000004027820 */ /* 0x044fe20000400000 */
[----:B------:R-:W-:Y:S01]  /*29c40*/  BAR.SYNC.DEFER_BLOCKING 0x0 ;  /* 0x0000000000007b1d */ /* 0x000fe20000010000 */
[----:B------:R-:W-:Y:S01]  /*29c50*/  FSETP.GEU.AND P0, PT, R4, 1.175494350822287508e-38, PT ;  /* 0x008000000400780b */ /* 0x000fe20003f0e000 */
[----:B---3--:R-:W-:-:S02]  /*29c60*/  IMAD.MOV.U32 R5, RZ, RZ, R171 ;  /* 0x000000ffff057224 */ /* 0x008fc400078e00ab */
[----:B------:R-:W-:Y:S02]  /*29c70*/  IMAD.MOV.U32 R171, RZ, RZ, R169 ;  /* 0x000000ffffab7224 */ /* 0x000fe400078e00a9 */
[----:B----4-:R-:W-:Y:S02]  /*29c80*/  IMAD.MOV.U32 R169, RZ, RZ, R168 ;  /* 0x000000ffffa97224 */ /* 0x010fe400078e00a8 */
[----:B------:R-:W-:Y:S01]  /*29c90*/  IMAD.MOV.U32 R168, RZ, RZ, R167 ;  /* 0x000000ffffa87224 */ /* 0x000fe200078e00a7 */
[----:B------:R-:W-:-:S05]  /*29ca0*/  FSEL R2, R2, R4, !P0 ;  /* 0x0000000402027208 */ /* 0x000fca0004000000 */
[----:B------:R-:W-:Y:S01]  /*29cb0*/  VIADD R0, R2, 0xc0cafb0d ;  /* 0xc0cafb0d02007836 */ /* 0x000fe20000000000 */
[----:B------:R-:W-:-:S04]  /*29cc0*/  FSETP.GT.AND P3, PT, |R5|, 8.50705917302346158658e+37, PT ;  /* 0x7e8000000500780b */ /* 0x000fc80003f64200 */
[----:B------:R-:W-:Y:S01]  /*29cd0*/  LOP3.LUT R0, R0, 0xff800000, RZ, 0xc0, !PT ;  /* 0xff80000000007812 */ /* 0x000fe200078ec0ff */
        /* <DEDUP_REMOVED lines=16> */
[----:B------:R-:W2:Y:S01]  /*29de0*/  LDL.LU R11, [R1+0x128] ;  /* 0x00012800010b7983 */ /* 0x000ea20000300800 */
[----:B------:R-:W-:Y:S01]  /*29df0*/  FSEL R26, R3, R26, P3 ;  /* 0x0000001a031a7208 */ /* 0x000fe20001800000 */
[----:B------:R-:W-:Y:S01]  /*29e00*/  IMAD.IADD R3, R2, 0x1, -R0 ;  /* 0x0000000102037824 */ /* 0x000fe200078e0a00 */
[----:B------:R-:W-:Y:S01]  /*29e10*/  I2FP.F32.S32 R6, R0 ;  /* 0x0000000000067245 */ /* 0x000fe20000201400 */
[----:B------:R-:W-:-:S02]  /*29e20*/  IMAD.MOV.U32 R172, RZ, RZ, R170 ;  /* 0x000000ffffac7224 */ /* 0x000fc400078e00aa */
[----:B------:R-:W-:Y:S01]  /*29e30*/  FADD R0, R3, -1 ;  /* 0xbf80000003007421 */ /* 0x000fe20000000000 */
[----:B------:R-:W-:Y:S01]  /*29e40*/  FSEL R3, RZ, -23, P0 ;  /* 0xc1b80000ff037808 */ /* 0x000fe20000000000 */
[----:B------:R-:W-:Y:S01]  /*29e50*/  IMAD.MOV.U32 R170, RZ, RZ, R168 ;  /* 0x000000ffffaa7224 */ /* 0x000fe200078e00a8 */
[----:B------:R-:W-:Y:S01]  /*29e60*/  ISETP.GE.U32.AND P0, PT, R2, 0x7f800000, PT ;  /* 0x7f8000000200780c */ /* 0x000fe20003f06070 */
[----:B------:R-:W-:Y:S02]  /*29e70*/  IMAD.MOV.U32 R168, RZ, RZ, R166 ;  /* 0x000000ffffa87224 */ /* 0x000fe400078e00a6 */
[----:B------:R-:W-:Y:S01]  /*29e80*/  FFMA.FTZ R6, R6, 1.1920928955078125e-07, R3 ;  /* 0x3400000006067823 */ /* 0x000fe20000010003 */
[----:B------:R-:W-:Y:S01]  /*29e90*/  FFMA.FTZ R3, R0, R14, -0.16845393180847167969 ;  /* 0xbe2c7f3000037423 */ /* 0x000fe2000001000e */
[----:B------:R-:W-:Y:S02]  /*29ea0*/  IMAD.MOV.U32 R166, RZ, RZ, R163 ;  /* 0x000000ffffa67224 */ /* 0x000fe400078e00a3 */
[----:B------:R-:W-:-:S02]  /*29eb0*/  IMAD.MOV.U32 R163, RZ, RZ, R161 ;  /* 0x000000ffffa37224 */ /* 0x000fc400078e00a1 */
[C---:B------:R-:W-:Y:S01]  /*29ec0*/  FFMA.FTZ R3, R0.reuse, R3, 0.1716887056827545166 ;  /* 0x3e2fcf2a00037423 */ /* 0x040fe20000010003 */
[----:B------:R-:W-:Y:S02]  /*29ed0*/  IMAD.MOV.U32 R161, RZ, RZ, R159 ;  /* 0x000000ffffa17224 */ /* 0x000fe400078e009f */
[----:B------:R-:W-:Y:S02]  /*29ee0*/  IMAD.MOV.U32 R159, RZ, RZ, R157 ;  /* 0x000000ffff9f7224 */ /* 0x000fe400078e009d */
[C---:B------:R-:W-:Y:S01]  /*29ef0*/  FFMA.FTZ R3, R0.reuse, R3, -0.17900948226451873779 ;  /* 0xbe374e4300037423 */ /* 0x040fe20000010003 */
[----:B------:R-:W-:Y:S02]  /*29f00*/  IMAD.MOV.U32 R157, RZ, RZ, R155 ;  /* 0x000000ffff9d7224 */ /* 0x000fe400078e009b */
[----:B------:R-:W-:Y:S02]  /*29f10*/  IMAD.MOV.U32 R155, RZ, RZ, R153 ;  /* 0x000000ffff9b7224 */ /* 0x000fe400078e0099 */
[----:B------:R-:W-:Y:S01]  /*29f20*/  FFMA.FTZ R3, R0, R3, 0.20512372255325317383 ;  /* 0x3e520bf400037423 */ /* 0x000fe20000010003 */
[----:B------:R-:W-:-:S03]  /*29f30*/  IMAD.MOV.U32 R153, RZ, RZ, R13 ;  /* 0x000000ffff997224 */ /* 0x000fc600078e000d */
[----:B------:R-:W-:-:S04]  /*29f40*/  FFMA.FTZ R3, R0, R3, -0.24046532809734344482 ;  /* 0xbe763c8b00037423 */ /* 0x000fc80000010003 */
[----:B------:R-:W-:-:S04]  /*29f50*/  FFMA.FTZ R3, R0, R3, 0.28857114911079406738 ;  /* 0x3e93bf9900037423 */ /* 0x000fc80000010003 */
[----:B------:R-:W-:-:S04]  /*29f60*/  FFMA.FTZ R3, R0, R3, -0.36067417263984680176 ;  /* 0xbeb8aa4900037423 */ /* 0x000fc80000010003 */
[----:B------:R-:W-:-:S04]  /*29f70*/  FFMA.FTZ R3, R0, R3, 0.48089820146560668945 ;  /* 0x3ef6384a00037423 */ /* 0x000fc80000010003 */
[----:B------:R-:W-:-:S04]  /*29f80*/  FFMA.FTZ R3, R0, R3, -0.72134751081466674805 ;  /* 0xbf38aa3b00037423 */ /* 0x000fc80000010003 */
[----:B------:R-:W-:-:S04]  /*29f90*/  FMUL R3, R0, R3 ;  /* 0x0000000300037220 */ /* 0x000fc80000400000 */
[----:B------:R-:W-:-:S04]  /*29fa0*/  FMUL R3, R0, R3 ;  /* 0x0000000300037220 */ /* 0x000fc80000400000 */
[----:B------:R-:W-:Y:S01]  /*29fb0*/  FFMA.FTZ R0, R0, 1.4426950216293334961, R3 ;  /* 0x3fb8aa3b00007823 */ /* 0x000fe20000010003 */
[----:B------:R-:W-:Y:S02]  /*29fc0*/  IMAD.MOV.U32 R3, RZ, RZ, R171 ;  /* 0x000000ffff037224 */ /* 0x000fe400078e00ab */
[----:B------:R-:W-:Y:S02]  /*29fd0*/  IMAD.MOV.U32 R171, RZ, RZ, R169 ;  /* 0x000000ffffab7224 */ /* 0x000fe400078e00a9 */
[----:B------:R-:W-:Y:S01]  /*29fe0*/  FADD R6, R6, R0 ;  /* 0x0000000006067221 */ /* 0x000fe20000000000 */
[----:B------:R-:W-:Y:S02]  /*29ff0*/  @P0 IMAD.MOV.U32 R0, RZ, RZ, 0x7f800000 ;  /* 0x7f800000ff000424 */ /* 0x000fe400078e00ff */
[C---:B------:R-:W-:Y:S01]  /*2a000*/  FMUL R7, R3.reuse, 8388608 ;  /* 0x4b00000003077820 */ /* 0x040fe20000400000 */
[----:B------:R-:W-:Y:S01]  /*2a010*/  FSETP.GEU.AND P1, PT, R3, 1.175494350822287508e-38, PT ;  /* 0x008000000300780b */ /* 0x000fe20003f2e000 */
[----:B------:R-:W-:-:S02]  /*2a020*/  IMAD.MOV.U32 R169, RZ, RZ, R167 ;  /* 0x000000ffffa97224 */ /* 0x000fc400078e00a7 */
[C---:B------:R-:W-:Y:S01]  /*2a030*/  @P0 FFMA.FTZ R6, R2.reuse, R0, +INF ;  /* 0x7f80000002060423 */ /* 0x040fe20000010000 */
[----:B------:R-:W-:Y:S01]  /*2a040*/  IMAD.MOV.U32 R167, RZ, RZ, R164 ;  /* 0x000000ffffa77224 */ /* 0x000fe200078e00a4 */
[----:B------:R-:W-:Y:S01]  /*2a050*/  FSEL R7, R7, R3, !P1 ;  /* 0x0000000307077208 */ /* 0x000fe20004800000 */
[----:B------:R-:W-:Y:S02]  /*2a060*/  IMAD.MOV.U32 R164, RZ, RZ, R162 ;  /* 0x000000ffffa47224 */ /* 0x000fe400078e00a2 */
[----:B------:R0:W-:Y:S01]  /*2a070*/  STL [R1+0x258], R6 ;  /* 0x0002580601007387 */ /* 0x0001e20000100800 */
[----:B------:R-:W-:Y:S02]  /*2a080*/  IMAD.MOV.U32 R162, RZ, RZ, R160 ;  /* 0x000000ffffa27224 */ /* 0x000fe400078e00a0 */
[----:B------:R-:W-:Y:S01]  /*2a090*/  VIADD R0, R7, 0xc0cafb0d ;  /* 0xc0cafb0d07007836 */ /* 0x000fe20000000000 */
[----:B------:R-:W3:Y:S01]  /*2a0a0*/  LDL.LU R13, [R1+0x1c] ;  /* 0x00001c00010d7983 */ /* 0x000ee20000300800 */
[----:B------:R-:W-:Y:S01]  /*2a0b0*/  FSETP.NEU.AND P2, PT, R2, RZ, PT ;  /* 0x000000ff0200720b */ /* 0x000fe20003f4d000 */
[----:B------:R-:W-:-:S02]  /*2a0c0*/  IMAD.MOV.U32 R160, RZ, RZ, R158 ;  /* 0x000000ffffa07224 */ /* 0x000fc400078e009e */
[----:B------:R-:W-:Y:S01]  /*2a0d0*/  LOP3.LUT R0, R0, 0xff800000, RZ, 0xc0, !PT ;  /* 0xff80000000007812 */ /* 0x000fe200078ec0ff */
[----:B------:R-:W-:Y:S01]  /*2a0e0*/  IMAD.MOV.U32 R158, RZ, RZ, R156 ;  /* 0x000000ffff9e7224 */ /* 0x000fe200078e009c */
[----:B------:R-:W-:Y:S01]  /*2a0f0*/  FSEL R2, RZ, -23, P1 ;  /* 0xc1b80000ff027808 */ /* 0x000fe20000800000 */
[----:B------:R-:W-:Y:S02]  /*2a100*/  IMAD.MOV.U32 R156, RZ, RZ, R154 ;  /* 0x000000ffff9c7224 */ /* 0x000fe400078e009a */
[C---:B0-----:R-:W-:Y:S01]  /*2a110*/  IMAD.IADD R6, R7.reuse, 0x1, -R0 ;  /* 0x0000000107067824 */ /* 0x041fe200078e0a00 */
[----:B------:R-:W-:Y:S01]  /*2a120*/  I2FP.F32.S32 R0, R0 ;  /* 0x0000000000007245 */ /* 0x000fe20000201400 */
[----:B------:R-:W-:Y:S01]  /*2a130*/  IMAD.MOV.U32 R154, RZ, RZ, R152 ;  /* 0x000000ffff9a7224 */ /* 0x000fe200078e0098 */
[C---:B------:R-:W-:Y:S02]  /*2a140*/  ISETP.GE.U32.AND P0, PT, R7.reuse, 0x7f800000, PT ;  /* 0x7f8000000700780c */ /* 0x040fe40003f06070 */
[----:B------:R-:W-:-:S02]  /*2a150*/  FSETP.NEU.AND P1, PT, R7, RZ, PT ;  /* 0x000000ff0700720b */ /* 0x000fc40003f2d000 */
[----:B------:R-:W-:Y:S01]  /*2a160*/  FSETP.GEU.AND P4, PT, R5, 1.175494350822287508e-38, PT ;  /* 0x008000000500780b */ /* 0x000fe20003f8e000 */
[----:B--2---:R-:W-:Y:S02]  /*2a170*/  IMAD.MOV.U32 R152, RZ, RZ, R11 ;  /* 0x000000ffff987224 */ /* 0x004fe400078e000b */
[----:B------:R-:W-:Y:S01]  /*2a180*/  FFMA.FTZ R11, R0, 1.1920928955078125e-07, R2 ;  /* 0x34000000000b7823 */ /* 0x000fe20000010002 */
[----:B------:R-:W-:-:S04]  /*2a190*/  FADD R0, R6, -1 ;  /* 0xbf80000006007421 */ /* 0x000fc80000000000 */
[----:B------:R-:W-:-:S04]  /*2a1a0*/  FFMA.FTZ R2, R0, R14, -0.16845393180847167969 ;  /* 0xbe2c7f3000027423 */ /* 0x000fc8000001000e */
[----:B------:R-:W-:-:S04]  /*2a1b0*/  FFMA.FTZ R2, R0, R2, 0.1716887056827545166 ;  /* 0x3e2fcf2a00027423 */ /* 0x000fc80000010002 */
[----:B------:R-:W-:-:S04]  /*2a1c0*/  FFMA.FTZ R2, R0, R2, -0.17900948226451873779 ;  /* 0xbe374e4300027423 */ /* 0x000fc80000010002 */
[----:B------:R-:W-:-:S04]  /*2a1d0*/  FFMA.FTZ R2, R0, R2, 0.20512372255325317383 ;  /* 0x3e520bf400027423 */ /* 0x000fc80000010002 */
        /* <DEDUP_REMOVED lines=8> */
[----:B------:R-:W-:-:S03]  /*2a260*/  IMAD.MOV.U32 R2, RZ, RZ, R172 ;  /* 0x000000ffff027224 */ /* 0x000fc600078e00ac */
[----:B------:R-:W-:Y:S01]  /*2a270*/  FADD R8, R11, R0 ;  /* 0x000000000b087221 */ /* 0x000fe20000000000 */
[----:B------:R-:W-:Y:S02]  /*2a280*/  @P0 IMAD.MOV.U32 R0, RZ, RZ, 0x7f800000 ;  /* 0x7f800000ff000424 */ /* 0x000fe400078e00ff */
[C---:B------:R-:W-:Y:S02]  /*2a290*/  FMUL R6, R2.reuse, 8388608 ;  /* 0x4b00000002067820 */ /* 0x040fe40000400000 */
[----:B------:R-:W-:Y:S01]  /*2a2a0*/  @P0 FFMA.FTZ R8, R7, R0, +INF ;  /* 0x7f80000007080423 */ /* 0x000fe20000010000 */
[----:B------:R-:W-:-:S04]  /*2a2b0*/  FSETP.GEU.AND P0, PT, R2, 1.175494350822287508e-38, PT ;  /* 0x008000000200780b */ /* 0x000fc80003f0e000 */
[----:B------:R-:W-:-:S05]  /*2a2c0*/  FSEL R6, R6, R2, !P0 ;  /* 0x0000000206067208 */ /* 0x000fca0004000000 */
[----:B------:R-:W-:Y:S02]  /*2a2d0*/  VIADD R0, R6, 0xc0cafb0d ;  /* 0xc0cafb0d06007836 */ /* 0x000fe40000000000 */
[----:B------:R-:W-:-:S03]  /*2a2e0*/  IMAD.MOV.U32 R172, RZ, RZ, R171 ;  /* 0x000000ffffac7224 */ /* 0x000fc600078e00ab */
[----:B------:R-:W-:Y:S01]  /*2a2f0*/  LOP3.LUT R0, R0, 0xff800000, RZ, 0xc0, !PT ;  /* 0xff80000000007812 */ /* 0x000fe200078ec0ff */
[----:B------:R-:W-:Y:S02]  /*2a300*/  IMAD.MOV.U32 R171, RZ, RZ, R170 ;  /* 0x000000ffffab7224 */ /* 0x000fe400078e00aa */
[----:B------:R-:W-:Y:S02]  /*2a310*/  IMAD.MOV.U32 R170, RZ, RZ, R169 ;  /* 0x000000ffffaa7224 */ /* 0x000fe400078e00a9 */
[----:B------:R-:W-:Y:S01]  /*2a320*/  IMAD.MOV.U32 R169, RZ, RZ, R168 ;  /* 0x000000ffffa97224 */ /* 0x000fe200078e00a8 */
[----:B------:R-:W-:Y:S01]  /*2a330*/  FSEL R7, RZ, -23, P0 ;  /* 0xc1b80000ff077808 */ /* 0x000fe20000000000 */
[----:B------:R-:W-:Y:S02]  /*2a340*/  IMAD.MOV.U32 R168, RZ, RZ, R167 ;  /* 0x000000ffffa87224 */ /* 0x000fe400078e00a7 */
[----:B------:R-:W-:Y:S01]  /*2a350*/  IMAD.IADD R11, R6, 0x1, -R0 ;  /* 0x00000001060b7824 */ /* 0x000fe200078e0a00 */
[----:B------:R-:W-:Y:S01]  /*2a360*/  I2FP.F32.S32 R0, R0 ;  /* 0x0000000000007245 */ /* 0x000fe20000201400 */
[----:B------:R-:W-:-:S02]  /*2a370*/  IMAD.MOV.U32 R167, RZ, RZ, R166 ;  /* 0x000000ffffa77224 */ /* 0x000fc400078e00a6 */
[----:B------:R-:W-:Y:S02]  /*2a380*/  IMAD.MOV.U32 R166, RZ, RZ, R164 ;  /* 0x000000ffffa67224 */ /* 0x000fe400078e00a4 */
[----:B------:R-:W-:Y:S02]  /*2a390*/  IMAD.MOV.U32 R164, RZ, RZ, R163 ;  /* 0x000000ffffa47224 */ /* 0x000fe400078e00a3 */
[----:B------:R-:W-:Y:S02]  /*2a3a0*/  IMAD.MOV.U32 R163, RZ, RZ, R162 ;  /* 0x000000ffffa37224 */ /* 0x000fe400078e00a2 */
[----:B---3--:R-:W-:Y:S02]  /*2a3b0*/  IMAD.MOV.U32 R162, RZ, RZ, R13 ;  /* 0x000000ffffa27224 */ /* 0x008fe400078e000d */
        /* <DEDUP_REMOVED lines=10> */
[----:B------:R-:W-:Y:S01]  /*2a460*/  FFMA.FTZ R7, R0, R7, -0.72134751081466674805 ;  /* 0xbf38aa3b00077423 */ /* 0x000fe20000010007 */
[----:B------:R-:W-:-:S03]  /*2a470*/  ISETP.GE.U32.AND P0, PT, R6, 0x7f800000, PT ;  /* 0x7f8000000600780c */ /* 0x000fc60003f06070 */
[----:B------:R-:W-:-:S04]  /*2a480*/  FMUL R7, R0, R7 ;  /* 0x0000000700077220 */ /* 0x000fc80000400000 */
[C---:B------:R-:W-:Y:S01]  /*2a490*/  FMUL R7, R0.reuse, R7 ;  /* 0x0000000700077220 */ /* 0x040fe20000400000 */
[----:B------:R0:W-:Y:S03]  /*2a4a0*/  STL [R1+0x254], R8 ;  /* 0x0002540801007387 */ /* 0x0001e60000100800 */
[----:B------:R-:W-:-:S04]  /*2a4b0*/  FFMA.FTZ R0, R0, 1.4426950216293334961, R7 ;  /* 0x3fb8aa3b00007823 */ /* 0x000fc80000010007 */
[----:B0-----:R-:W-:Y:S01]  /*2a4c0*/  FADD R8, R13, R0 ;  /* 0x000000000d087221 */ /* 0x001fe20000000000 */
[----:B------:R-:W-:-:S04]  /*2a4d0*/  @P0 IMAD.MOV.U32 R0, RZ, RZ, 0x7f800000 ;  /* 0x7f800000ff000424 */ /* 0x000fc800078e00ff */
[C---:B------:R-:W-:Y:S01]  /*2a4e0*/  @P0 FFMA.FTZ R8, R6.reuse, R0, +INF ;  /* 0x7f80000006080423 */ /* 0x040fe20000010000 */
[----:B------:R-:W-:Y:S01]  /*2a4f0*/  FMUL R0, R5, 8388608 ;  /* 0x4b00000005007820 */ /* 0x000fe20000400000 */
[----:B------:R-:W-:-:S04]  /*2a500*/  FSETP.NEU.AND P0, PT, R6, RZ, PT ;  /* 0x000000ff0600720b */ /* 0x000fc80003f0d000 */
[----:B------:R-:W-:-:S05]  /*2a510*/  FSEL R0, R0, R5, !P4 ;  /* 0x0000000500007208 */ /* 0x000fca0006000000 */
[----:B------:R-:W-:-:S05]  /*2a520*/  VIADD R6, R0, 0xc0cafb0d ;  /* 0xc0cafb0d00067836 */ /* 0x000fca0000000000 */
[----:B------:R-:W-:Y:S02]  /*2a530*/  LOP3.LUT R6, R6, 0xff800000, RZ, 0xc0, !PT ;  /* 0xff80000006067812 */ /* 0x000fe400078ec0ff */
[----:B------:R-:W-:-:S03]  /*2a540*/  FSEL R7, RZ, -23, P4 ;  /* 0xc1b80000ff077808 */ /* 0x000fc60002000000 */
[----:B------:R-:W-:Y:S01]  /*2a550*/  IMAD.IADD R11, R0, 0x1, -R6 ;  /* 0x00000001000b7824 */ /* 0x000fe200078e0a06 */
[----:B------:R-:W-:-:S05]  /*2a560*/  I2FP.F32.S32 R6, R6 ;  /* 0x0000000600067245 */ /* 0x000fca0000201400 */
        /* <DEDUP_REMOVED lines=13> */
[----:B------:R-:W-:-:S04]  /*2a640*/  FFMA.FTZ R6, R6, 1.4426950216293334961, R7 ;  /* 0x3fb8aa3b06067823 */ /* 0x000fc80000010007 */
[----:B------:R-:W-:Y:S01]  /*2a650*/  FADD R6, R13, R6 ;  /* 0x000000060d067221 */ /* 0x000fe20000000000 */
[----:B------:R-:W-:Y:S04]  /*2a660*/  STL [R1+0x250], R8 ;  /* 0x0002500801007387 */ /* 0x000fe80000100800 */
[----:B------:R0:W-:Y:S02]  /*2a670*/  STL [R1+0x24c], R6 ;  /* 0x00024c0601007387 */ /* 0x0001e40000100800 */
[----:B0-----:R-:W-:-:S05]  /*2a680*/  FMUL R6, R151, 0.25 ;  /* 0x3e80000097067820 */ /* 0x001fca0000400000 */
[----:B------:R-:W-:Y:S01]  /*2a690*/  FSEL R151, R6, R151, P3 ;  /* 0x0000009706977208 */ /* 0x000fe20001800000 */
[----:B------:R-:W-:-:S05]  /*2a6a0*/  FMUL R6, R150, 0.25 ;  /* 0x3e80000096067820 */ /* 0x000fca0000400000 */
        /* <DEDUP_REMOVED lines=107> */
[----:B------:R-:W-:Y:S01]  /*2ad60*/  FMUL R6, R42, 0.25 ;  /* 0x3e8000002a067820 */ /* 0x000fe20000400000 */
[----:B------:R-:W-:-:S04]  /*2ad70*/  FSETP.GEU.AND P4, PT, |R5|, 1.175494350822287508e-38, PT ;  /* 0x008000000500780b */ /* 0x000fc80003f8e200 */
[----:B------:R-:W-:Y:S01]  /*2ad80*/  FSEL R42, R6, R42, P3 ;  /* 0x0000002a062a7208 */ /* 0x000fe20001800000 */
[----:B------:R-:W-:-:S05]  /*2ad90*/  FMUL R6, R39, 0.25 ;  /* 0x3e80000027067820 */ /* 0x000fca0000400000 */
[----:B------:R-:W-:Y:S01]  /*2ada0*/  FSEL R39, R6, R39, P3 ;  /* 0x0000002706277208 */ /* 0x000fe20001800000 */
[----:B------:R-:W-:Y:S01]  /*2adb0*/  FMUL R6, R38, 0.25 ;  /* 0x3e80000026067820 */ /* 0x000fe20000400000 */
[----:B------:R-:W-:-:S04]  /*2adc0*/  @P3 FMUL R5, R5, 0.25 ;  /* 0x3e80000005053820 */ /* 0x000fc80000400000 */
[----:B------:R-:W-:Y:S01]  /*2add0*/  FSEL R38, R6, R38, P3 ;  /* 0x0000002606267208 */ /* 0x000fe20001800000 */
[----:B------:R-:W-:Y:S01]  /*2ade0*/  FMUL R6, R35, 0.25 ;  /* 0x3e80000023067820 */ /* 0x000fe20000400000 */
[----:B------:R-:W-:-:S04]  /*2adf0*/  @!P4 FMUL R5, R5, 16777216 ;  /* 0x4b8000000505c820 */ /* 0x000fc80000400000 */
[----:B------:R-:W-:Y:S01]  /*2ae00*/  FSEL R35, R6, R35, P3 ;  /* 0x0000002306237208 */ /* 0x000fe20001800000 */
[----:B------:R-:W-:Y:S01]  /*2ae10*/  FMUL R6, R34, 0.25 ;  /* 0x3e80000022067820 */ /* 0x000fe20000400000 */
[----:B------:R-:W0:Y:S04]  /*2ae20*/  MUFU.RCP R5, R5 ;  /* 0x0000000500057308 */ /* 0x000e280000001000 */
[----:B------:R-:W-:Y:S01]  /*2ae30*/  FSEL R34, R6, R34, P3 ;  /* 0x0000002206227208 */ /* 0x000fe20001800000 */
[----:B------:R-:W-:-:S05]  /*2ae40*/  FMUL R6, R31, 0.25 ;  /* 0x3e8000001f067820 */ /* 0x000fca0000400000 */
[----:B------:R-:W-:Y:S01]  /*2ae50*/  FSEL R31, R6, R31, P3 ;  /* 0x0000001f061f7208 */ /* 0x000fe20001800000 */
[----:B------:R-:W-:Y:S01]  /*2ae60*/  FMUL R6, R30, 0.25 ;  /* 0x3e8000001e067820 */ /* 0x000fe20000400000 */
[----:B------:R-:W-:Y:S01]  /*2ae70*/  @!P4 FMUL R147, R147, 16777216 ;  /* 0x4b8000009393c820 */ /* 0x000fe20000400000 */
[----:B------:R-:W-:Y:S01]  /*2ae80*/  @!P4 FMUL R146, R146, 16777216 ;  /* 0x4b8000009292c820 */ /* 0x000fe20000400000 */
[----:B------:R-:W-:Y:S02]  /*2ae90*/  @!P4 FMUL R139, R139, 16777216 ;  /* 0x4b8000008b8bc820 */ /* 0x000fe40000400000 */
[----:B------:R-:W-:Y:S01]  /*2aea0*/  FSEL R30, R6, R30, P3 ;  /* 0x0000001e061e7208 */ /* 0x000fe20001800000 */
[----:B------:R-:W-:Y:S01]  /*2aeb0*/  FMUL R6, R27, 0.25 ;  /* 0x3e8000001b067820 */ /* 0x000fe20000400000 */
[----:B------:R-:W-:Y:S01]  /*2aec0*/  @!P4 FMUL R138, R138, 16777216 ;  /* 0x4b8000008a8ac820 */ /* 0x000fe20000400000 */
[----:B------:R-:W-:Y:S01]  /*2aed0*/  @!P4 FMUL R131, R131, 16777216 ;  /* 0x4b8000008383c820 */ /* 0x000fe20000400000 */
[C---:B0-----:R-:W-:Y:S01]  /*2aee0*/  FMUL R8, R5.reuse, R147 ;  /* 0x0000009305087220 */ /* 0x041fe20000400000 */
[C---:B------:R-:W-:Y:S01]  /*2aef0*/  FMUL R9, R5.reuse, R146 ;  /* 0x0000009205097220 */ /* 0x040fe20000400000 */
[----:B------:R-:W-:Y:S01]  /*2af00*/  @!P4 FMUL R130, R130, 16777216 ;  /* 0x4b8000008282c820 */ /* 0x000fe20000400000 */
[----:B------:R-:W-:Y:S01]  /*2af10*/  FMUL R10, R5, R139 ;  /* 0x0000008b050a7220 */ /* 0x000fe20000400000 */
[----:B------:R-:W-:Y:S01]  /*2af20*/  FSEL R27, R6, R27, P3 ;  /* 0x0000001b061b7208 */ /* 0x000fe20001800000 */
[----:B------:R-:W-:Y:S01]  /*2af30*/  @!P4 FMUL R123, R123, 16777216 ;  /* 0x4b8000007b7bc820 */ /* 0x000fe20000400000 */
[C---:B------:R-:W-:Y:S01]  /*2af40*/  FMUL R12, R5.reuse, R138 ;  /* 0x0000008a050c7220 */ /* 0x040fe20000400000 */
[----:B------:R-:W-:Y:S01]  /*2af50*/  @!P4 FMUL R122, R122, 16777216 ;  /* 0x4b8000007a7ac820 */ /* 0x000fe20000400000 */
[----:B------:R-:W-:Y:S01]  /*2af60*/  FMUL R6, R5, R131 ;  /* 0x0000008305067220 */ /* 0x000fe20000400000 */
[----:B------:R-:W-:Y:S01]  /*2af70*/  @!P4 FMUL R115, R115, 16777216 ;  /* 0x4b8000007373c820 */ /* 0x000fe20000400000 */
[----:B------:R0:W-:Y:S01]  /*2af80*/  STL [R1+0x141c], R8 ;  /* 0x00141c0801007387 */ /* 0x0001e20000100800 */
[----:B------:R-:W-:-:S03]  /*2af90*/  @!P4 FMUL R114, R114, 16777216 ;  /* 0x4b8000007272c820 */ /* 0x000fc60000400000 */
[----:B------:R1:W-:Y:S01]  /*2afa0*/  STL [R1+0x1420], R9 ;  /* 0x0014200901007387 */ /* 0x0003e20000100800 */
[----:B------:R-:W-:-:S03]  /*2afb0*/  @!P4 FMUL R107, R107, 16777216 ;  /* 0x4b8000006b6bc820 */ /* 0x000fc60000400000 */
[----:B------:R2:W-:Y:S01]  /*2afc0*/  STL [R1+0x1424], R10 ;  /* 0x0014240a01007387 */ /* 0x0005e20000100800 */
[----:B0-----:R-:W-:-:S03]  /*2afd0*/  FMUL R8, R5, R130 ;  /* 0x0000008205087220 */ /* 0x001fc60000400000 */
[----:B------:R0:W-:Y:S01]  /*2afe0*/  STL [R1+0x1428], R12 ;  /* 0x0014280c01007387 */ /* 0x0001e20000100800 */
[C---:B-1----:R-:W-:Y:S01]  /*2aff0*/  FMUL R9, R5.reuse, R123 ;  /* 0x0000007b05097220 */ /* 0x042fe20000400000 */
[----:B------:R-:W-:Y:S02]  /*2b000*/  @!P4 FMUL R106, R106, 16777216 ;  /* 0x4b8000006a6ac820 */ /* 0x000fe40000400000 */
[----:B------:R1:W-:Y:S01]  /*2b010*/  STL [R1+0x238], R6 ;  /* 0x0002380601007387 */ /* 0x0003e20000100800 */
[----:B--2---:R-:W-:Y:S01]  /*2b020*/  FMUL R10, R5, R122 ;  /* 0x0000007a050a7220 */ /* 0x004fe20000400000 */
[----:B------:R-:W-:Y:S02]  /*2b030*/  @!P4 FMUL R99, R99, 16777216 ;  /* 0x4b8000006363c820 */ /* 0x000fe40000400000 */
[----:B------:R2:W-:Y:S01]  /*2b040*/  STL [R1+0x142c], R8 ;  /* 0x00142c0801007387 */ /* 0x0005e20000100800 */
[----:B0-----:R-:W-:Y:S01]  /*2b050*/  FMUL R12, R5, R115 ;  /* 0x00000073050c7220 */ /* 0x001fe20000400000 */
[----:B------:R-:W-:-:S02]  /*2b060*/  @!P4 FMUL R91, R91, 16777216 ;  /* 0x4b8000005b5bc820 */ /* 0x000fc40000400000 */
[----:B------:R0:W-:Y:S01]  /*2b070*/  STL [R1+0x1430], R9 ;  /* 0x0014300901007387 */ /* 0x0001e20000100800 */
[----:B-1----:R-:W-:-:S03]  /*2b080*/  FMUL R6, R5, R114 ;  /* 0x0000007205067220 */ /* 0x002fc60000400000 */
[----:B------:R1:W-:Y:S01]  /*2b090*/  STL [R1+0x1434], R10 ;  /* 0x0014340a01007387 */ /* 0x0003e20000100800 */
[----:B--2---:R-:W-:-:S03]  /*2b0a0*/  FMUL R8, R5, R107 ;  /* 0x0000006b05087220 */ /* 0x004fc60000400000 */
[----:B------:R-:W-:Y:S01]  /*2b0b0*/  STL [R1+0x1438], R12 ;  /* 0x0014380c01007387 */ /* 0x000fe20000100800 */
[----:B0-----:R-:W-:-:S03]  /*2b0c0*/  FMUL R9, R5, R106 ;  /* 0x0000006a05097220 */ /* 0x001fc60000400000 */
[----:B------:R0:W-:Y:S01]  /*2b0d0*/  STL [R1+0x224], R6 ;  /* 0x0002240601007387 */ /* 0x0001e20000100800 */
[----:B-1----:R-:W-:-:S03]  /*2b0e0*/  FMUL R10, R5, R99 ;  /* 0x00000063050a7220 */ /* 0x002fc60000400000 */
[----:B------:R-:W-:Y:S01]  /*2b0f0*/  STL [R1+0x143c], R8 ;  /* 0x00143c0801007387 */ /* 0x000fe20000100800 */
[----:B0-----:R-:W-:-:S03]  /*2b100*/  FMUL R6, R5, R91 ;  /* 0x0000005b05067220 */ /* 0x001fc60000400000 */
[----:B------:R-:W-:Y:S01]  /*2b110*/  STL [R1+0x1440], R9 ;  /* 0x0014400901007387 */ /* 0x000fe20000100800 */
[----:B------:R-:W-:-:S03]  /*2b120*/  FSETP.GT.AND P3, PT, |R2|, 8.50705917302346158658e+37, PT ;  /* 0x7e8000000200780b */ /* 0x000fc60003f64200 */
[----:B------:R-:W-:Y:S04]  /*2b130*/  STL [R1+0x1444], R10 ;  /* 0x0014440a01007387 */ /* 0x000fe80000100800 */
[----:B------:R0:W-:Y:S04]  /*2b140*/  STL [R1+0x210], R6 ;  /* 0x0002100601007387 */ /* 0x0001e80000100800 */
[----:B------:R-:W2:Y:S04]  /*2b150*/  LDL.LU R186, [R1+0x11c] ;  /* 0x00011c0001ba7983 */ /* 0x000ea80000300800 */
[----:B------:R-:W3:Y:S01]  /*2b160*/  LDL.LU R185, [R1+0x118] ;  /* 0x0001180001b97983 */ /* 0x000ee20000300800 */
[----:B0-----:R-:W-:-:S03]  /*2b170*/  FMUL R6, R24, 0.25 ;  /* 0x3e80000018067820 */ /* 0x001fc60000400000 */
[----:B------:R-:W4:Y:S02]  /*2b180*/  LDL.LU R184, [R1+0x10c] ;  /* 0x00010c0001b87983 */ /* 0x000f240000300800 */
[----:B------:R-:W-:Y:S01]  /*2b190*/  FSEL R24, R6, R24, P3 ;  /* 0x0000001806187208 */ /* 0x000fe20001800000 */
[----:B------:R-:W-:Y:S01]  /*2b1a0*/  FMUL R6, R149, 0.25 ;  /* 0x3e80000095067820 */ /* 0x000fe20000400000 */
[----:B------:R-:W2:Y:S04]  /*2b1b0*/  LDL.LU R183, [R1+0x108] ;  /* 0x0001080001b77983 */ /* 0x000ea80000300800 */
[----:B------:R-:W-:Y:S01]  /*2b1c0*/  FSEL R149, R6, R149, P3 ;  /* 0x0000009506957208 */ /* 0x000fe20001800000 */
[----:B------:R-:W-:Y:S01]  /*2b1d0*/  FMUL R6, R148, 0.25 ;  /* 0x3e80000094067820 */ /* 0x000fe20000400000 */
[----:B------:R-:W3:Y:S04]  /*2b1e0*/  LDL.LU R182, [R1+0xfc] ;  /* 0x0000fc0001b67983 */ /* 0x000ee80000300800 */
[----:B------:R-:W-:Y:S01]  /*2b1f0*/  FSEL R148, R6, R148, P3 ;  /* 0x0000009406947208 */ /* 0x000fe20001800000 */
[----:B------:R-:W-:Y:S01]  /*2b200*/  FMUL R6, R145, 0.25 ;  /* 0x3e80000091067820 */ /* 0x000fe20000400000 */
[----:B------:R-:W4:Y:S04]  /*2b210*/  LDL.LU R181, [R1+0xf8] ;  /* 0x0000f80001b57983 */ /* 0x000f280000300800 */
        /* <DEDUP_REMOVED lines=23> */
[----:B------:R-:W-:Y:S01]  /*2b390*/  IMAD.MOV.U32 R205, RZ, RZ, R172 ;  /* 0x000000ffffcd7224 */ /* 0x000fe200078e00ac */
[----:B------:R-:W3:Y:S03]  /*2b3a0*/  LDL.LU R173, [R1+0xb8] ;  /* 0x0000b80001ad7983 */ /* 0x000ee60000300800 */
[----:B------:R-:W-:Y:S01]  /*2b3b0*/  FSEL R129, R6, R129, P3 ;  /* 0x0000008106817208 */ /* 0x000fe20001800000 */
[----:B------:R-:W-:Y:S01]  /*2b3c0*/  FMUL R6, R128, 0.25 ;  /* 0x3e80000080067820 */ /* 0x000fe20000400000 */
[----:B------:R-:W-:Y:S01]  /*2b3d0*/  IMAD.MOV.U32 R204, RZ, RZ, R171 ;  /* 0x000000ffffcc7224 */ /* 0x000fe200078e00ab */
[----:B------:R-:W4:Y:S03]  /*2b3e0*/  LDL.LU R172, [R1+0xac] ;  /* 0x0000ac0001ac7983 */ /* 0x000f260000300800 */
[----:B------:R-:W-:Y:S01]  /*2b3f0*/  FSEL R128, R6, R128, P3 ;  /* 0x0000008006807208 */ /* 0x000fe20001800000 */
[----:B------:R-:W-:Y:S01]  /*2b400*/  FMUL R6, R125, 0.25 ;  /* 0x3e8000007d067820 */ /* 0x000fe20000400000 */
[----:B------:R-:W-:Y:S01]  /*2b410*/  IMAD.MOV.U32 R203, RZ, RZ, R170 ;  /* 0x000000ffffcb7224 */ /* 0x000fe200078e00aa */
[----:B------:R-:W2:Y:S01]  /*2b420*/  LDL.LU R171, [R1+0xa8] ;  /* 0x0000a80001ab7983 */ /* 0x000ea20000300800 */
[----:B------:R-:W-:-:S02]  /*2b430*/  IMAD.MOV.U32 R202, RZ, RZ, R169 ;  /* 0x000000ffffca7224 */ /* 0x000fc400078e00a9 */
[----:B------:R-:W-:Y:S01]  /*2b440*/  IMAD.MOV.U32 R201, RZ, RZ, R168 ;  /* 0x000000ffffc97224 */ /* 0x000fe200078e00a8 */
[----:B------:R-:W3:Y:S01]  /*2b450*/  LDL.LU R170, [R1+0x9c] ;  /* 0x00009c0001aa7983 */ /* 0x000ee20000300800 */
[----:B------:R-:W-:Y:S01]  /*2b460*/  FSEL R125, R6, R125, P3 ;  /* 0x0000007d067d7208 */ /* 0x000fe20001800000 */
[----:B------:R-:W-:Y:S02]  /*2b470*/  FMUL R6, R124, 0.25 ;  /* 0x3e8000007c067820 */ /* 0x000fe40000400000 */
[----:B------:R-:W4:Y:S04]  /*2b480*/  LDL.LU R169, [R1+0x98] ;  /* 0x0000980001a97983 */ /* 0x000f280000300800 */
[----:B------:R-:W2:Y:S01]  /*2b490*/  LDL.LU R168, [R1+0x8c] ;  /* 0x00008c0001a87983 */ /* 0x000ea20000300800 */
        /* <DEDUP_REMOVED lines=78> */
[----:B------:R-:W-:Y:S02]  /*2b980*/  IMAD.MOV.U32 R200, RZ, RZ, R167 ;  /* 0x000000ffffc87224 */ /* 0x000fe400078e00a7 */
[----:B------:R-:W-:Y:S01]  /*2b990*/  IMAD.MOV.U32 R198, RZ, RZ, R164 ;  /* 0x000000ffffc67224 */ /* 0x000fe200078e00a4 */
[----:B------:R-:W3:Y:S01]  /*2b9a0*/  LDL.LU R167, [R1+0x88] ;  /* 0x0000880001a77983 */ /* 0x000ee20000300800 */
[----:B------:R-:W-:Y:S01]  /*2b9b0*/  FSEL R45, R6, R45, P3 ;  /* 0x0000002d062d7208 */ /* 0x000fe20001800000 */
[----:B------:R-:W-:Y:S01]  /*2b9c0*/  FMUL R6, R44, 0.25 ;  /* 0x3e8000002c067820 */ /* 0x000fe20000400000 */
[----:B------:R-:W-:Y:S01]  /*2b9d0*/  IMAD.MOV.U32 R188, RZ, RZ, R153 ;  /* 0x000000ffffbc7224 */ /* 0x000fe200078e0099 */
[----:B------:R-:W3:Y:S01]  /*2b9e0*/  LDL.LU R164, [R1+0x7c] ;  /* 0x00007c0001a47983 */ /* 0x000ee20000300800 */
[----:B------:R-:W-:-:S03]  /*2b9f0*/  IMAD.MOV.U32 R187, RZ, RZ, R152 ;  /* 0x000000ffffbb7224 */ /* 0x000fc600078e0098 */
[----:B------:R-:W3:Y:S01]  /*2ba00*/  LDL.LU R153, [R1+0x78] ;  /* 0x0000780001997983 */ /* 0x000ee20000300800 */
[----:B------:R-:W-:-:S03]  /*2ba10*/  FSEL R44, R6, R44, P3 ;  /* 0x0000002c062c7208 */ /* 0x000fc60001800000 */
[----:B------:R-:W3:Y:S01]  /*2ba20*/  LDL.LU R152, [R1+0x6c] ;  /* 0x00006c0001987983 */ /* 0x000ee20000300800 */
[----:B------:R-:W-:Y:S01]  /*2ba30*/  FMUL R6, R41, 0.25 ;  /* 0x3e80000029067820 */ /* 0x000fe20000400000 */
[----:B------:R-:W-:Y:S02]  /*2ba40*/  IMAD.MOV.U32 R190, RZ, RZ, R155 ;  /* 0x000000ffffbe7224 */ /* 0x000fe400078e009b */
[----:B------:R-:W3:Y:S01]  /*2ba50*/  LDL.LU R155, [R1+0x68] ;  /* 0x00006800019b7983 */ /* 0x000ee20000300800 */
[----:B------:R-:W-:Y:S01]  /*2ba60*/  IMAD.MOV.U32 R189, RZ, RZ, R154 ;  /* 0x000000ffffbd7224 */ /* 0x000fe200078e009a */
        /* <DEDUP_REMOVED lines=22> */
[----:B------:R-:W3:Y:S02]  /*2bbd0*/  LDL.LU R163, [R1+0x28] ;  /* 0x0000280001a37983 */ /* 0x000ee40000300800 */
[----:B------:R-:W-:Y:S01]  /*2bbe0*/  FSEL R33, R6, R33, P3 ;  /* 0x0000002106217208 */ /* 0x000fe20001800000 */
[----:B------:R-:W-:Y:S01]  /*2bbf0*/  FMUL R6, R32, 0.25 ;  /* 0x3e80000020067820 */ /* 0x000fe20000400000 */
[----:B------:R-:W-:Y:S02]  /*2bc00*/  IMAD.MOV.U32 R199, RZ, RZ, R166 ;  /* 0x000000ffffc77224 */ /* 0x000fe400078e00a6 */
[----:B------:R-:W-:Y:S01]  /*2bc10*/  IMAD.MOV.U32 R206, RZ, RZ, R165 ;  /* 0x000000ffffce7224 */ /* 0x000fe200078e00a5 */
[----:B------:R-:W3:Y:S01]  /*2bc20*/  LDL.LU R166, [R1+0x18] ;  /* 0x0000180001a67983 */ /* 0x000ee20000300800 */
[----:B------:R-:W-:-:S03]  /*2bc30*/  FSEL R32, R6, R32, P3 ;  /* 0x0000002006207208 */ /* 0x000fc60001800000 */
[----:B------:R-:W3:Y:S01]  /*2bc40*/  LDL.LU R165, [R1+0xc] ;  /* 0x00000c0001a57983 */ /* 0x000ee20000300800 */
[----:B------:R-:W-:Y:S01]  /*2bc50*/  FMUL R6, R29, 0.25 ;  /* 0x3e8000001d067820 */ /* 0x000fe20000400000 */
[----:B------:R-:W-:Y:S01]  /*2bc60*/  @!P4 FMUL R143, R143, 16777216 ;  /* 0x4b8000008f8fc820 */ /* 0x000fe20000400000 */
[----:B------:R-:W-:Y:S01]  /*2bc70*/  @!P4 FMUL R26, R26, 16777216 ;  /* 0x4b8000001a1ac820 */ /* 0x000fe20000400000 */
[----:B------:R-:W-:Y:S01]  /*2bc80*/  @!P4 FMUL R151, R151, 16777216 ;  /* 0x4b8000009797c820 */ /* 0x000fe20000400000 */
[----:B------:R-:W-:Y:S01]  /*2bc90*/  @!P4 FMUL R150, R150, 16777216 ;  /* 0x4b8000009696c820 */ /* 0x000fe20000400000 */
[----:B------:R-:W-:Y:S01]  /*2bca0*/  FSEL R29, R6, R29, P3 ;  /* 0x0000001d061d7208 */ /* 0x000fe20001800000 */
        /* <DEDUP_REMOVED lines=49> */
[----:B------:R-:W-:Y:S01]  /*2bfc0*/  FMUL R249, R5, R143 ;  /* 0x0000008f05f97220 */ /* 0x000fe20000400000 */
[C---:B------:R-:W-:Y:S01]  /*2bfd0*/  FSETP.GEU.AND P4, PT, |R2|.reuse, 1.175494350822287508e-38, PT ;  /* 0x008000000200780b */ /* 0x040fe20003f8e200 */
[----:B------:R-:W-:Y:S01]  /*2bfe0*/  @P3 FMUL R2, R2, 0.25 ;  /* 0x3e80000002023820 */ /* 0x000fe20000400000 */
[----:B------:R-:W-:Y:S01]  /*2bff0*/  FSEL R25, R6, R25, P3 ;  /* 0x0000001906197208 */ /* 0x000fe20001800000 */
[----:B--2---:R-:W-:Y:S01]  /*2c000*/  FMUL R143, R168, 0.25 ;  /* 0x3e800000a88f7820 */ /* 0x004fe20000400000 */
[----:B------:R-:W-:Y:S01]  /*2c010*/  FSETP.GT.AND P3, PT, |R3|, 8.50705917302346158658e+37, PT ;  /* 0x7e8000000300780b */ /* 0x000fe20003f64200 */
[----:B------:R-:W2:Y:S01]  /*2c020*/  LDL.LU R231, [R1] ;  /* 0x0000000001e77983 */ /* 0x000ea20000300800 */
[----:B------:R-:W-:-:S03]  /*2c030*/  FMUL R248, R5, R142 ;  /* 0x0000008e05f87220 */ /* 0x000fc60000400000 */
[----:B------:R-:W2:Y:S01]  /*2c040*/  LDL.LU R230, [R1+0x1f4] ;  /* 0x0001f40001e67983 */ /* 0x000ea20000300800 */
[----:B------:R-:W-:-:S03]  /*2c050*/  FSEL R143, R143, R168, P3 ;  /* 0x000000a88f8f7208 */ /* 0x000fc60001800000 */
[----:B------:R-:W2:Y:S01]  /*2c060*/  LDL.LU R229, [R1+0x1f0] ;  /* 0x0001f00001e57983 */ /* 0x000ea20000300800 */
[----:B----4-:R-:W-:-:S03]  /*2c070*/  FMUL R142, R169, 0.25 ;  /* 0x3e800000a98e7820 */ /* 0x010fc60000400000 */
[----:B------:R-:W4:Y:S04]  /*2c080*/  LDL.LU R228, [R1+0x1e4] ;  /* 0x0001e40001e47983 */ /* 0x000f280000300800 */
[----:B------:R-:W2:Y:S04]  /*2c090*/  LDL.LU R227, [R1+0x1e0] ;  /* 0x0001e00001e37983 */ /* 0x000ea80000300800 */
[----:B------:R-:W4:Y:S01]  /*2c0a0*/  LDL.LU R168, [R1+0x1d4] ;  /* 0x0001d40001a87983 */ /* 0x000f220000300800 */
[----:B------:R-:W-:Y:S01]  /*2c0b0*/  FSEL R142, R142, R169, P3 ;  /* 0x000000a98e8e7208 */ /* 0x000fe20001800000 */
[----:B---3--:R-:W-:-:S02]  /*2c0c0*/  FMUL R139, R170, 0.25 ;  /* 0x3e800000aa8b7820 */ /* 0x008fc40000400000 */
[----:B------:R-:W3:Y:S01]  /*2c0d0*/  LDL.LU R169, [R1+0x1d0] ;  /* 0x0001d00001a97983 */ /* 0x000ee20000300800 */
[----:B------:R-:W-:Y:S02]  /*2c0e0*/  FMUL R138, R171, 0.25 ;  /* 0x3e800000ab8a7820 */ /* 0x000fe40000400000 */
[----:B------:R-:W-:Y:S02]  /*2c0f0*/  FSEL R139, R139, R170, P3 ;  /* 0x000000aa8b8b7208 */ /* 0x000fe40001800000 */
[----:B------:R-:W2:Y:S01]  /*2c100*/  LDL.LU R170, [R1+0x1c4] ;  /* 0x0001c40001aa7983 */ /* 0x000ea20000300800 */
[C---:B------:R-:W-:Y:S01]  /*2c110*/  FMUL R245, R5.reuse, R135 ;  /* 0x0000008705f57220 */ /* 0x040fe20000400000 */
[----:B------:R-:W-:Y:S01]  /*2c120*/  FSEL R138, R138, R171, P3 ;  /* 0x000000ab8a8a7208 */ /* 0x000fe20001800000 */
[----:B------:R-:W-:Y:S01]  /*2c130*/  FMUL R135, R172, 0.25 ;  /* 0x3e800000ac877820 */ /* 0x000fe20000400000 */
[----:B------:R-:W2:Y:S01]  /*2c140*/  LDL.LU R171, [R1+0x1c0] ;  /* 0x0001c00001ab7983 */ /* 0x000ea20000300800 */
[----:B------:R-:W-:Y:S01]  /*2c150*/  FMUL R244, R5, R134 ;  /* 0x0000008605f47220 */ /* 0x000fe20000400000 */
[----:B------:R-:W-:-:S02]  /*2c160*/  FMUL R134, R173, 0.25 ;  /* 0x3e800000ad867820 */ /* 0x000fc40000400000 */
[----:B------:R-:W-:Y:S02]  /*2c170*/  FSEL R135, R135, R172, P3 ;  /* 0x000000ac87877208 */ /* 0x000fe40001800000 */
[----:B------:R-:W2:Y:S01]  /*2c180*/  LDL.LU R172, [R1+0x1b4] ;  /* 0x0001b40001ac7983 */ /* 0x000ea20000300800 */
[----:B------:R-:W-:Y:S01]  /*2c190*/  FSEL R134, R134, R173, P3 ;  /* 0x000000ad86867208 */ /* 0x000fe20001800000 */
[----:B------:R-:W-:Y:S02]  /*2c1a0*/  FMUL R131, R174, 0.25 ;  /* 0x3e800000ae837820 */ /* 0x000fe40000400000 */
[----:B------:R-:W2:Y:S01]  /*2c1b0*/  LDL.LU R173, [R1+0x1b0] ;  /* 0x0001b00001ad7983 */ /* 0x000ea20000300800 */
        /* <DEDUP_REMOVED lines=28> */
[----:B------:R-:W-:Y:S01]  /*2c380*/  FMUL R237, R5, R111 ;  /* 0x0000006f05ed7220 */ /* 0x000fe20000400000 */
[----:B------:R-:W-:Y:S01]  /*2c390*/  FMUL R111, R183, 0.25 ;  /* 0x3e800000b76f7820 */ /* 0x000fe20000400000 */
[----:B------:R-:W-:Y:S02]  /*2c3a0*/  FSEL R114, R114, R182, P3 ;  /* 0x000000b672727208 */ /* 0x000fe40001800000 */
[----:B------:R-:W2:Y:S01]  /*2c3b0*/  LDL.LU R182, [R1+0x164] ;  /* 0x0001640001b67983 */ /* 0x000ea20000300800 */
[----:B------:R-:W-:Y:S01]  /*2c3c0*/  FMUL R107, R184, 0.25 ;  /* 0x3e800000b86b7820 */ /* 0x000fe20000400000 */
[----:B------:R-:W-:-:S02]  /*2c3d0*/  FSEL R111, R111, R183, P3 ;  /* 0x000000b76f6f7208 */ /* 0x000fc40001800000 */
[----:B------:R-:W2:Y:S01]  /*2c3e0*/  LDL.LU R183, [R1+0x160] ;  /* 0x0001600001b77983 */ /* 0x000ea20000300800 */
[----:B------:R-:W-:Y:S01]  /*2c3f0*/  FMUL R106, R185, 0.25 ;  /* 0x3e800000b96a7820 */ /* 0x000fe20000400000 */
        /* <DEDUP_REMOVED lines=20> */
[----:B------:R-:W-:Y:S01]  /*2c540*/  FMUL R8, R5, R90 ;  /* 0x0000005a05087220 */ /* 0x000fe20000400000 */
[----:B------:R-:W-:Y:S01]  /*2c550*/  FSEL R91, R91, R190, P3 ;  /* 0x000000be5b5b7208 */ /* 0x000fe20001800000 */
[----:B------:R-:W-:Y:S01]  /*2c560*/  FMUL R90, R191, 0.25 ;  /* 0x3e800000bf5a7820 */ /* 0x000fe20000400000 */
[----:B------:R-:W2:Y:S01]  /*2c570*/  LDL.LU R190, [R1+0x124] ;  /* 0x0001240001be7983 */ /* 0x000ea20000300800 */
[C---:B------:R-:W-:Y:S01]  /*2c580*/  FMUL R9, R5.reuse, R83 ;  /* 0x0000005305097220 */ /* 0x040fe20000400000 */
[----:B------:R-:W-:Y:S02]  /*2c590*/  FMUL R83, R192, 0.25 ;  /* 0x3e800000c0537820 */ /* 0x000fe40000400000 */
[----:B------:R-:W-:Y:S02]  /*2c5a0*/  FSEL R90, R90, R191, P3 ;  /* 0x000000bf5a5a7208 */ /* 0x000fe40001800000 */
[----:B------:R-:W2:Y:S01]  /*2c5b0*/  LDL.LU R191, [R1+0x120] ;  /* 0x0001200001bf7983 */ /* 0x000ea20000300800 */
[----:B------:R-:W-:Y:S01]  /*2c5c0*/  FMUL R10, R5, R82 ;  /* 0x00000052050a7220 */ /* 0x000fe20000400000 */
[----:B------:R-:W-:Y:S01]  /*2c5d0*/  FSEL R83, R83, R192, P3 ;  /* 0x000000c053537208 */ /* 0x000fe20001800000 */
[----:B------:R-:W-:Y:S01]  /*2c5e0*/  FMUL R82, R193, 0.25 ;  /* 0x3e800000c1527820 */ /* 0x000fe20000400000 */
[----:B------:R-:W2:Y:S01]  /*2c5f0*/  LDL.LU R192, [R1+0x114] ;  /* 0x0001140001c07983 */ /* 0x000ea20000300800 */
[----:B------:R-:W-:Y:S01]  /*2c600*/  FMUL R236, R5, R75 ;  /* 0x0000004b05ec7220 */ /* 0x000fe20000400000 */
[----:B------:R-:W-:-:S02]  /*2c610*/  FMUL R75, R194, 0.25 ;  /* 0x3e800000c24b7820 */ /* 0x000fc40000400000 */
[----:B------:R-:W-:Y:S02]  /*2c620*/  FSEL R82, R82, R193, P3 ;  /* 0x000000c152527208 */ /* 0x000fe40001800000 */
[----:B------:R-:W2:Y:S01]  /*2c630*/  LDL.LU R193, [R1+0x110] ;  /* 0x0001100001c17983 */ /* 0x000ea20000300800 */
[----:B------:R-:W-:Y:S01]  /*2c640*/  FMUL R252, R5, R74 ;  /* 0x0000004a05fc7220 */ /* 0x000fe20000400000 */
[----:B------:R-:W-:Y:S01]  /*2c650*/  FSEL R75, R75, R194, P3 ;  /* 0x000000c24b4b7208 */ /* 0x000fe20001800000 */
[----:B------:R-:W-:Y:S01]  /*2c660*/  FMUL R74, R195, 0.25 ;  /* 0x3e800000c34a7820 */ /* 0x000fe20000400000 */
[----:B------:R-:W2:Y:S01]  /*2c670*/  LDL.LU R194, [R1+0x104] ;  /* 0x0001040001c27983 */ /* 0x000ea20000300800 */
[----:B------:R-:W-:Y:S01]  /*2c680*/  FMUL R247, R5, R67 ;  /* 0x0000004305f77220 */ /* 0x000fe20000400000 */
[----:B------:R-:W-:Y:S02]  /*2c690*/  FMUL R67, R196, 0.25 ;  /* 0x3e800000c4437820 */ /* 0x000fe40000400000 */
[----:B------:R-:W-:-:S02]  /*2c6a0*/  FSEL R74, R74, R195, P3 ;  /* 0x000000c34a4a7208 */ /* 0x000fc40001800000 */
[----:B------:R-:W2:Y:S01]  /*2c6b0*/  LDL.LU R195, [R1+0x100] ;  /* 0x0001000001c37983 */ /* 0x000ea20000300800 */
[----:B------:R-:W-:Y:S01]  /*2c6c0*/  FMUL R246, R5, R66 ;  /* 0x0000004205f67220 */ /* 0x000fe20000400000 */
[----:B------:R-:W-:Y:S01]  /*2c6d0*/  @!P4 FMUL R2, R2, 16777216 ;  /* 0x4b8000000202c820 */ /* 0x000fe20000400000 */
[----:B------:R-:W-:Y:S01]  /*2c6e0*/  FSEL R67, R67, R196, P3 ;  /* 0x000000c443437208 */ /* 0x000fe20001800000 */
[----:B------:R-:W-:Y:S01]  /*2c6f0*/  FMUL R13, R15, 0.25 ;  /* 0x3e8000000f0d7820 */ /* 0x000fe20000400000 */
[----:B------:R-:W-:Y:S01]  /*2c700*/  FMUL R66, R197, 0.25 ;  /* 0x3e800000c5427820 */ /* 0x000fe20000400000 */
[----:B------:R-:W2:Y:S01]  /*2c710*/  LDL.LU R196, [R1+0xf4] ;  /* 0x0000f40001c47983 */ /* 0x000ea20000300800 */
[----:B------:R-:W-:Y:S01]  /*2c720*/  FMUL R241, R5, R59 ;  /* 0x0000003b05f17220 */ /* 0x000fe20000400000 */
[----:B------:R-:W0:Y:S01]  /*2c730*/  MUFU.RCP R2, R2 ;  /* 0x0000000200027308 */ /* 0x000e220000001000 */
[----:B------:R-:W-:Y:S01]  /*2c740*/  FSEL R13, R13, R15, P3 ;  /* 0x0000000f0d0d7208 */ /* 0x000fe20001800000 */
[----:B------:R-:W-:Y:S01]  /*2c750*/  FMUL R15, R16, 0.25 ;  /* 0x3e800000100f7820 */ /* 0x000fe20000400000 */
[----:B------:R-:W-:Y:S01]  /*2c760*/  FSEL R66, R66, R197, P3 ;  /* 0x000000c542427208 */ /* 0x000fe20001800000 */
[----:B------:R-:W-:Y:S01]  /*2c770*/  FMUL R59, R198, 0.25 ;  /* 0x3e800000c63b7820 */ /* 0x000fe20000400000 */
[----:B------:R-:W2:Y:S01]  /*2c780*/  LDL.LU R197, [R1+0xf0] ;  /* 0x0000f00001c57983 */ /* 0x000ea20000300800 */
[----:B------:R-:W-:Y:S01]  /*2c790*/  FMUL R240, R5, R58 ;  /* 0x0000003a05f07220 */ /* 0x000fe20000400000 */
[----:B------:R-:W-:Y:S01]  /*2c7a0*/  FSEL R15, R15, R16, P3 ;  /* 0x000000100f0f7208 */ /* 0x000fe20001800000 */
[----:B------:R-:W-:Y:S01]  /*2c7b0*/  FMUL R14, R17, 0.25 ;  /* 0x3e800000110e7820 */ /* 0x000fe20000400000 */
[----:B------:R-:W-:Y:S01]  /*2c7c0*/  FSEL R59, R59, R198, P3 ;  /* 0x000000c63b3b7208 */ /* 0x000fe20001800000 */
[----:B------:R-:W-:Y:S01]  /*2c7d0*/  FMUL R16, R19, 0.25 ;  /* 0x3e80000013107820 */ /* 0x000fe20000400000 */
[----:B------:R-:W-:Y:S01]  /*2c7e0*/  FMUL R58, R199, 0.25 ;  /* 0x3e800000c73a7820 */ /* 0x000fe20000400000 */
[----:B------:R-:W2:Y:S01]  /*2c7f0*/  LDL.LU R198, [R1+0xe4] ;  /* 0x0000e40001c67983 */ /* 0x000ea20000300800 */
[C---:B------:R-:W-:Y:S01]  /*2c800*/  FMUL R251, R5.reuse, R151 ;  /* 0x0000009705fb7220 */ /* 0x040fe20000400000 */
        /* <DEDUP_REMOVED lines=27> */
[----:B------:R-:W-:Y:S01]  /*2c9c0*/  FMUL R5, R5, R26 ;  /* 0x0000001a05057220 */ /* 0x000fe20000400000 */
[----:B------:R-:W-:Y:S01]  /*2c9d0*/  FSEL R14, R14, R17, P3 ;  /* 0x000000110e0e7208 */ /* 0x000fe20001800000 */
[----:B------:R-:W-:Y:S01]  /*2c9e0*/  @!P4 FMUL R149, R149, 16777216 ;  /* 0x4b8000009595c820 */ /* 0x000fe20000400000 */
[----:B------:R-:W-:Y:S01]  /*2c9f0*/  FSEL R16, R16, R19, P3 ;  /* 0x0000001310107208 */ /* 0x000fe20001800000 */
[----:B------:R-:W-:Y:S01]  /*2ca00*/  @!P4 FMUL R148, R148, 16777216 ;  /* 0x4b8000009494c820 */ /* 0x000fe20000400000 */
[----:B------:R-:W-:Y:S01]  /*2ca10*/  FSEL R58, R58, R199, P3 ;  /* 0x000000c73a3a7208 */ /* 0x000fe20001800000 */
        /* <DEDUP_REMOVED lines=61> */
[----:B------:R-:W-:Y:S01]  /*2cdf0*/  FMUL R17, R18, 0.25 ;  /* 0x3e80000012117820 */ /* 0x000fe20000400000 */
[----:B------:R-:W-:Y:S01]  /*2ce00*/  FMUL R19, R20, 0.25 ;  /* 0x3e80000014137820 */ /* 0x000fe20000400000 */
[----:B------:R-:W-:Y:S01]  /*2ce10*/  FMUL R26, R200, 0.25 ;  /* 0x3e800000c81a7820 */ /* 0x000fe20000400000 */
[----:B------:R-:W2:Y:S01]  /*2ce20*/  LDL.LU R199, [R1+0xe0] ;  /* 0x0000e00001c77983 */ /* 0x000ea20000300800 */
[----:B------:R-:W-:Y:S01]  /*2ce30*/  @!P4 FMUL R24, R24, 16777216 ;  /* 0x4b8000001818c820 */ /* 0x000fe20000400000 */
[C---:B0-----:R-:W-:Y:S01]  /*2ce40*/  FMUL R149, R2.reuse, R149 ;  /* 0x0000009502957220 */ /* 0x041fe20000400000 */
        /* <DEDUP_REMOVED lines=64> */
[----:B------:R-:W-:Y:S01]  /*2d250*/  FMUL R18, R21, 0.25 ;  /* 0x3e80000015127820 */ /* 0x000fe20000400000 */
[----:B------:R-:W-:Y:S01]  /*2d260*/  FSEL R19, R19, R20, P3 ;  /* 0x0000001413137208 */ /* 0x000fe20001800000 */
[----:B------:R-:W-:Y:S01]  /*2d270*/  FMUL R20, R23, 0.25 ;  /* 0x3e80000017147820 */ /* 0x000fe20000400000 */
[----:B------:R-:W-:Y:S01]  /*2d280*/  FSEL R26, R26, R200, P3 ;  /* 0x000000c81a1a7208 */ /* 0x000fe20001800000 */
[----:B------:R-:W-:Y:S01]  /*2d290*/  FMUL R24, R201, 0.25 ;  /* 0x3e800000c9187820 */ /* 0x000fe20000400000 */
[----:B------:R-:W2:Y:S01]  /*2d2a0*/  LDL.LU R200, [R1+0xd4] ;  /* 0x0000d40001c87983 */ /* 0x000ea20000300800 */
[----:B------:R-:W-:Y:S01]  /*2d2b0*/  FSEL R18, R18, R21, P3 ;  /* 0x0000001512127208 */ /* 0x000fe20001800000 */
[----:B------:R-:W-:Y:S01]  /*2d2c0*/  FMUL R21, R22, 0.25 ;  /* 0x3e80000016157820 */ /* 0x000fe20000400000 */
[----:B------:R-:W-:Y:S01]  /*2d2d0*/  FSEL R20, R20, R23, P3 ;  /* 0x0000001714147208 */ /* 0x000fe20001800000 */
[----:B------:R-:W-:Y:S01]  /*2d2e0*/  FMUL R23, R202, 0.25 ;  /* 0x3e800000ca177820 */ /* 0x000fe20000400000 */
[----:B------:R-:W-:-:S02]  /*2d2f0*/  FSEL R24, R24, R201, P3 ;  /* 0x000000c918187208 */ /* 0x000fc40001800000 */
[----:B------:R-:W2:Y:S01]  /*2d300*/  LDL.LU R201, [R1+0xd0] ;  /* 0x0000d00001c97983 */ /* 0x000ea20000300800 */
[----:B------:R-:W-:Y:S01]  /*2d310*/  FSEL R21, R21, R22, P3 ;  /* 0x0000001615157208 */ /* 0x000fe20001800000 */
[----:B------:R-:W-:Y:S01]  /*2d320*/  FMUL R22, R203, 0.25 ;  /* 0x3e800000cb167820 */ /* 0x000fe20000400000 */
[----:B------:R-:W-:Y:S02]  /*2d330*/  FSEL R23, R23, R202, P3 ;  /* 0x000000ca17177208 */ /* 0x000fe40001800000 */
[----:B------:R-:W2:Y:S01]  /*2d340*/  LDL.LU R202, [R1+0xc4] ;  /* 0x0000c40001ca7983 */ /* 0x000ea20000300800 */
        /* <DEDUP_REMOVED lines=8> */
[----:B------:R-:W2:Y:S02]  /*2d3d0*/  LDL.LU R205, [R1+0xb0] ;  /* 0x0000b00001cd7983 */ /* 0x000ea40000300800 */
[----:B------:R-:W-:Y:S02]  /*2d3e0*/  FSEL R6, R6, R206, P3 ;  /* 0x000000ce06067208 */ /* 0x000fe40001800000 */
[----:B------:R-:W2:Y:S04]  /*2d3f0*/  LDL.LU R206, [R1+0xa4] ;  /* 0x0000a40001ce7983 */ /* 0x000ea80000300800 */
[----:B------:R-:W2:Y:S01]  /*2d400*/  LDL.LU R207, [R1+0xa0] ;  /* 0x0000a00001cf7983 */ /* 0x000ea20000300800 */
[----:B------:R-:W-:-:S03]  /*2d410*/  FMUL R151, R152, 0.25 ;  /* 0x3e80000098977820 */ /* 0x000fc60000400000 */
[----:B------:R-:W2:Y:S02]  /*2d420*/  LDL.LU R208, [R1+0x94] ;  /* 0x0000940001d07983 */ /* 0x000ea40000300800 */
[----:B------:R-:W-:Y:S01]  /*2d430*/  FSEL R151, R151, R152, P3 ;  /* 0x0000009897977208 */ /* 0x000fe20001800000 */
[----:B------:R-:W-:Y:S01]  /*2d440*/  FMUL R152, R155, 0.25 ;  /* 0x3e8000009b987820 */ /* 0x000fe20000400000 */
[----:B------:R-:W2:Y:S01]  /*2d450*/  LDL.LU R209, [R1+0x90] ;  /* 0x0000900001d17983 */ /* 0x000ea20000300800 */
[----:B------:R-:W-:Y:S01]  /*2d460*/  FMUL R150, R153, 0.25 ;  /* 0x3e80000099967820 */ /* 0x000fe20000400000 */
[----:B------:R-:W-:Y:S02]  /*2d470*/  FMUL R147, R164, 0.25 ;  /* 0x3e800000a4937820 */ /* 0x000fe40000400000 */
[----:B------:R-:W-:Y:S01]  /*2d480*/  FSEL R152, R152, R155, P3 ;  /* 0x0000009b98987208 */ /* 0x000fe20001800000 */
[----:B------:R-:W-:Y:S01]  /*2d490*/  FMUL R155, R156, 0.25 ;  /* 0x3e8000009c9b7820 */ /* 0x000fe20000400000 */
[----:B------:R-:W2:Y:S01]  /*2d4a0*/  LDL.LU R210, [R1+0x84] ;  /* 0x0000840001d27983 */ /* 0x000ea20000300800 */
[----:B------:R-:W-:Y:S01]  /*2d4b0*/  FSEL R150, R150, R153, P3 ;  /* 0x0000009996967208 */ /* 0x000fe20001800000 */
[----:B------:R-:W-:Y:S01]  /*2d4c0*/  FMUL R153, R154, 0.25 ;  /* 0x3e8000009a997820 */ /* 0x000fe20000400000 */
[----:B------:R-:W-:Y:S01]  /*2d4d0*/  FSEL R147, R147, R164, P3 ;  /* 0x000000a493937208 */ /* 0x000fe20001800000 */
[----:B------:R-:W2:Y:S01]  /*2d4e0*/  LDL.LU R211, [R1+0x80] ;  /* 0x0000800001d37983 */ /* 0x000ea20000300800 */
[----:B------:R-:W-:Y:S01]  /*2d4f0*/  FSEL R155, R155, R156, P3 ;  /* 0x0000009c9b9b7208 */ /* 0x000fe20001800000 */
[----:B------:R-:W-:Y:S01]  /*2d500*/  FMUL R156, R159, 0.25 ;  /* 0x3e8000009f9c7820 */ /* 0x000fe20000400000 */
[----:B------:R-:W0:Y:S01]  /*2d510*/  S2R R164, SR_TID.X ;  /* 0x0000000000a47919 */ /* 0x000e220000002100 */
[----:B------:R-:W-:Y:S01]  /*2d520*/  FSEL R153, R153, R154, P3 ;  /* 0x0000009a99997208 */ /* 0x000fe20001800000 */
[----:B------:R-:W-:-:S02]  /*2d530*/  FMUL R154, R157, 0.25 ;  /* 0x3e8000009d9a7820 */ /* 0x000fc40000400000 */
[----:B------:R-:W-:Y:S01]  /*2d540*/  FSEL R156, R156, R159, P3 ;  /* 0x0000009f9c9c7208 */ /* 0x000fe20001800000 */
[----:B------:R-:W-:Y:S01]  /*2d550*/  FMUL R159, R160, 0.25 ;  /* 0x3e800000a09f7820 */ /* 0x000fe20000400000 */
[----:B------:R-:W-:Y:S01]  /*2d560*/  FSETP.GEU.AND P4, PT, |R3|, 1.175494350822287508e-38, PT ;  /* 0x008000000300780b */ /* 0x000fe20003f8e200 */
[----:B------:R-:W2:Y:S01]  /*2d570*/  LDL.LU R212, [R1+0x74] ;  /* 0x0000740001d47983 */ /* 0x000ea20000300800 */
[----:B------:R-:W-:Y:S01]  /*2d580*/  FSEL R154, R154, R157, P3 ;  /* 0x0000009d9a9a7208 */ /* 0x000fe20001800000 */
[----:B------:R-:W-:Y:S01]  /*2d590*/  FMUL R157, R158, 0.25 ;  /* 0x3e8000009e9d7820 */ /* 0x000fe20000400000 */
[----:B------:R-:W-:Y:S01]  /*2d5a0*/  FSEL R159, R159, R160, P3 ;  /* 0x000000a09f9f7208 */ /* 0x000fe20001800000 */
[----:B------:R-:W-:Y:S01]  /*2d5b0*/  FMUL R160, R163, 0.25 ;  /* 0x3e800000a3a07820 */ /* 0x000fe20000400000 */
[----:B------:R-:W2:Y:S01]  /*2d5c0*/  LDL.LU R213, [R1+0x70] ;  /* 0x0000700001d57983 */ /* 0x000ea20000300800 */
[----:B------:R-:W-:Y:S01]  /*2d5d0*/  @P3 FMUL R3, R3, 0.25 ;  /* 0x3e80000003033820 */ /* 0x000fe20000400000 */
[----:B------:R-:W-:Y:S01]  /*2d5e0*/  FSEL R157, R157, R158, P3 ;  /* 0x0000009e9d9d7208 */ /* 0x000fe20001800000 */
[----:B------:R-:W-:Y:S01]  /*2d5f0*/  FMUL R158, R161, 0.25 ;  /* 0x3e800000a19e7820 */ /* 0x000fe20000400000 */
[----:B------:R-:W-:Y:S01]  /*2d600*/  FSEL R160, R160, R163, P3 ;  /* 0x000000a3a0a07208 */ /* 0x000fe20001800000 */
[----:B------:R-:W-:Y:S01]  /*2d610*/  FMUL R163, R165, 0.25 ;  /* 0x3e800000a5a37820 */ /* 0x000fe20000400000 */
[----:B------:R-:W2:Y:S01]  /*2d620*/  LDL.LU R214, [R1+0x64] ;  /* 0x0000640001d67983 */ /* 0x000ea20000300800 */
[----:B------:R-:W-:Y:S01]  /*2d630*/  @!P4 FMUL R3, R3, 16777216 ;  /* 0x4b8000000303c820 */ /* 0x000fe20000400000 */
[----:B------:R-:W-:Y:S01]  /*2d640*/  FSEL R158, R158, R161, P3 ;  /* 0x000000a19e9e7208 */ /* 0x000fe20001800000 */
[----:B------:R-:W-:Y:S01]  /*2d650*/  FMUL R161, R162, 0.25 ;  /* 0x3e800000a2a17820 */ /* 0x000fe20000400000 */
[----:B------:R-:W-:Y:S01]  /*2d660*/  FSEL R163, R163, R165, P3 ;  /* 0x000000a5a3a37208 */ /* 0x000fe20001800000 */
[----:B------:R-:W2:Y:S01]  /*2d670*/  LDL.LU R215, [R1+0x60] ;  /* 0x0000600001d77983 */ /* 0x000ea20000300800 */
[----:B------:R-:W1:Y:S01]  /*2d680*/  MUFU.RCP R165, R3 ;  /* 0x0000000300a57308 */ /* 0x000e620000001000 */
[----:B------:R-:W-:Y:S01]  /*2d690*/  FMUL R146, R167, 0.25 ;  /* 0x3e800000a7927820 */ /* 0x000fe20000400000 */
[----:B------:R-:W-:Y:S01]  /*2d6a0*/  FSEL R161, R161, R162, P3 ;  /* 0x000000a2a1a17208 */ /* 0x000fe20001800000 */
[----:B------:R-:W-:Y:S01]  /*2d6b0*/  FMUL R162, R166, 0.25 ;  /* 0x3e800000a6a27820 */ /* 0x000fe20000400000 */
[----:B------:R-:W2:Y:S02]  /*2d6c0*/  LDL.LU R216, [R1+0x54] ;  /* 0x0000540001d87983 */ /* 0x000ea40000300800 */
[----:B------:R-:W-:Y:S01]  /*2d6d0*/  FSEL R146, R146, R167, P3 ;  /* 0x000000a792927208 */ /* 0x000fe20001800000 */
[----:B0-----:R-:W-:Y:S01]  /*2d6e0*/  IMAD.SHL.U32 R110, R164, 0x10, RZ ;  /* 0x00000010a46e7824 */ /* 0x001fe200078e00ff */
[----:B------:R-:W-:Y:S01]  /*2d6f0*/  FSEL R162, R162, R166, P3 ;  /* 0x000000a6a2a27208 */ /* 0x000fe20001800000 */
[----:B------:R-:W-:-:S02]  /*2d700*/  IMAD.SHL.U32 R164, R164, 0x40, RZ ;  /* 0x00000040a4a47824 */ /* 0x000fc400078e00ff */
[----:B------:R-:W-:Y:S01]  /*2d710*/  @!P4 FMUL R11, R11, 16777216 ;  /* 0x4b8000000b0bc820 */ /* 0x000fe20000400000 */
[----:B------:R-:W-:Y:S01]  /*2d720*/  @!P4 FMUL R15, R15, 16777216 ;  /* 0x4b8000000f0fc820 */ /* 0x000fe20000400000 */
[----:B------:R-:W2:Y:S01]  /*2d730*/  LDL.LU R217, [R1+0x50] ;  /* 0x0000500001d97983 */ /* 0x000ea20000300800 */
[----:B------:R-:W-:Y:S01]  /*2d740*/  LOP3.LUT R110, R110, 0xf0, RZ, 0xc0, !PT ;  /* 0x000000f06e6e7812 */ /* 0x000fe200078ec0ff */
[----:B------:R-:W-:Y:S01]  /*2d750*/  @!P4 FMUL R17, R17, 16777216 ;  /* 0x4b8000001111c820 */ /* 0x000fe20000400000 */
[----:B------:R-:W-:Y:S01]  /*2d760*/  LOP3.LUT R164, R164, 0x400, RZ, 0xc0, !PT ;  /* 0x00000400a4a47812 */ /* 0x000fe200078ec0ff */
        /* <DEDUP_REMOVED lines=61> */
[C---:B-1----:R-:W-:Y:S01]  /*2db40*/  FMUL R166, R165.reuse, R11 ;  /* 0x0000000ba5a67220 */ /* 0x042fe20000400000 */
[C---:B------:R-:W-:Y:S01]  /*2db50*/  FMUL R167, R165.reuse, R15 ;  /* 0x0000000fa5a77220 */ /* 0x040fe20000400000 */
[----:B------:R-:W-:Y:S01]  /*2db60*/  IADD3 R164, R164, UR5, R110 ;  /* 0x00000005a4a47c10 */ /* 0x000fe2000fffe06e */
        /* <DEDUP_REMOVED lines=62> */
[----:B------:R-:W2:Y:S01]  /*2df50*/  LDL.LU R218, [R1+0x44] ;  /* 0x0000440001da7983 */ /* 0x000ea20000300800 */
[----:B----4-:R-:W-:Y:S01]  /*2df60*/  FMUL R165, R168, 0.25 ;  /* 0x3e800000a8a57820 */ /* 0x010fe20000400000 */
[----:B------:R-:W-:-:S02]  /*2df70*/  FSETP.GT.AND P3, PT, |R4|, 8.50705917302346158658e+37, PT ;  /* 0x7e8000000400780b */ /* 0x000fc40003f64200 */
[----:B------:R-:W4:Y:S02]  /*2df80*/  LDL.LU R219, [R1+0x40] ;  /* 0x0000400001db7983 */ /* 0x000f240000300800 */
[----:B------:R-:W-:Y:S01]  /*2df90*/  FSEL R165, R165, R168, P3 ;  /* 0x000000a8a5a57208 */ /* 0x000fe20001800000 */
[----:B---3--:R-:W-:Y:S01]  /*2dfa0*/  FMUL R168, R169, 0.25 ;  /* 0x3e800000a9a87820 */ /* 0x008fe20000400000 */
[----:B------:R-:W3:Y:S04]  /*2dfb0*/  LDL.LU R220, [R1+0x34] ;  /* 0x0000340001dc7983 */ /* 0x000ee80000300800 */
[----:B------:R-:W-:Y:S01]  /*2dfc0*/  FSEL R168, R168, R169, P3 ;  /* 0x000000a9a8a87208 */ /* 0x000fe20001800000 */
[----:B--2---:R-:W-:Y:S01]  /*2dfd0*/  FMUL R169, R170, 0.25 ;  /* 0x3e800000aaa97820 */ /* 0x004fe20000400000 */
[----:B------:R-:W2:Y:S04]  /*2dfe0*/  LDL.LU R221, [R1+0x30] ;  /* 0x0000300001dd7983 */ /* 0x000ea80000300800 */
[----:B------:R-:W-:Y:S01]  /*2dff0*/  FSEL R169, R169, R170, P3 ;  /* 0x000000aaa9a97208 */ /* 0x000fe20001800000 */
[----:B------:R-:W-:Y:S01]  /*2e000*/  FMUL R170, R171, 0.25 ;  /* 0x3e800000abaa7820 */ /* 0x000fe20000400000 */
        /* <DEDUP_REMOVED lines=101> */
[----:B----4-:R-:W-:-:S05]  /*2e660*/  FMUL R218, R219, 0.25 ;  /* 0x3e800000dbda7820 */ /* 0x010fca0000400000 */
[----:B------:R-:W-:Y:S01]  /*2e670*/  FSEL R218, R218, R219, P3 ;  /* 0x000000dbdada7208 */ /* 0x000fe20001800000 */
[----:B---3--:R-:W-:Y:S01]  /*2e680*/  FMUL R219, R220, 0.25 ;  /* 0x3e800000dcdb7820 */ /* 0x008fe20000400000 */
[----:B------:R-:W-:Y:S01]  /*2e690*/  @P3 FMUL R4, R4, 0.25 ;  /* 0x3e80000004043820 */ /* 0x000fe20000400000 */
[----:B------:R-:W-:-:S03]  /*2e6a0*/  FMUL R162, R228, 0.25 ;  /* 0x3e800000e4a27820 */ /* 0x000fc60000400000 */
[----:B------:R-:W-:Y:S01]  /*2e6b0*/  FSEL R219, R219, R220, P3 ;  /* 0x000000dcdbdb7208 */ /* 0x000fe20001800000 */
[----:B--2---:R-:W-:Y:S01]  /*2e6c0*/  FMUL R220, R221, 0.25 ;  /* 0x3e800000dddc7820 */ /* 0x004fe20000400000 */
[----:B------:R-:W-:Y:S01]  /*2e6d0*/  @!P4 FMUL R4, R4, 16777216 ;  /* 0x4b8000000404c820 */ /* 0x000fe20000400000 */
[----:B------:R-:W-:-:S03]  /*2e6e0*/  FSEL R162, R162, R228, P3 ;  /* 0x000000e4a2a27208 */ /* 0x000fc60001800000 */
[----:B------:R-:W-:Y:S01]  /*2e6f0*/  FSEL R220, R220, R221, P3 ;  /* 0x000000dddcdc7208 */ /* 0x000fe20001800000 */
[----:B------:R-:W-:Y:S01]  /*2e700*/  FMUL R221, R222, 0.25 ;  /* 0x3e800000dedd7820 */ /* 0x000fe20000400000 */
[----:B------:R-:W0:Y:S04]  /*2e710*/  MUFU.RCP R228, R4 ;  /* 0x0000000400e47308 */ /* 0x000e280000001000 */
[----:B------:R-:W-:Y:S01]  /*2e720*/  FSEL R221, R221, R222, P3 ;  /* 0x000000dedddd7208 */ /* 0x000fe20001800000 */
[----:B------:R-:W-:Y:S01]  /*2e730*/  FMUL R222, R223, 0.25 ;  /* 0x3e800000dfde7820 */ /* 0x000fe20000400000 */
[----:B------:R-:W-:Y:S01]  /*2e740*/  FMUL R163, R227, 0.25 ;  /* 0x3e800000e3a37820 */ /* 0x000fe20000400000 */
[----:B------:R-:W-:-:S03]  /*2e750*/  FMUL R161, R229, 0.25 ;  /* 0x3e800000e5a17820 */ /* 0x000fc60000400000 */
[----:B------:R-:W-:Y:S01]  /*2e760*/  FSEL R222, R222, R223, P3 ;  /* 0x000000dfdede7208 */ /* 0x000fe20001800000 */
[----:B------:R-:W-:Y:S01]  /*2e770*/  FMUL R223, R225, 0.25 ;  /* 0x3e800000e1df7820 */ /* 0x000fe20000400000 */
[----:B------:R-:W-:Y:S01]  /*2e780*/  FSEL R163, R163, R227, P3 ;  /* 0x000000e3a3a37208 */ /* 0x000fe20001800000 */
[----:B------:R-:W-:Y:S01]  /*2e790*/  @!P4 FMUL R171, R171, 16777216 ;  /* 0x4b800000ababc820 */ /* 0x000fe20000400000 */
[----:B------:R-:W-:Y:S01]  /*2e7a0*/  @!P4 FMUL R178, R178, 16777216 ;  /* 0x4b800000b2b2c820 */ /* 0x000fe20000400000 */
[----:B------:R-:W-:Y:S01]  /*2e7b0*/  FMUL R227, R224, 0.25 ;  /* 0x3e800000e0e37820 */ /* 0x000fe20000400000 */
[----:B------:R-:W-:Y:S01]  /*2e7c0*/  FSEL R223, R223, R225, P3 ;  /* 0x000000e1dfdf7208 */ /* 0x000fe20001800000 */
[----:B------:R-:W-:Y:S01]  /*2e7d0*/  @!P4 FMUL R165, R165, 16777216 ;  /* 0x4b800000a5a5c820 */ /* 0x000fe20000400000 */
[----:B------:R-:W-:Y:S01]  /*2e7e0*/  FSEL R161, R161, R229, P3 ;  /* 0x000000e5a1a17208 */ /* 0x000fe20001800000 */
[----:B------:R-:W-:Y:S01]  /*2e7f0*/  FMUL R225, R226, 0.25 ;  /* 0x3e800000e2e17820 */ /* 0x000fe20000400000 */
[----:B------:R-:W-:Y:S01]  /*2e800*/  @!P4 FMUL R170, R170, 16777216 ;  /* 0x4b800000aaaac820 */ /* 0x000fe20000400000 */
[----:B------:R-:W-:Y:S01]  /*2e810*/  @!P4 FMUL R177, R177, 16777216 ;  /* 0x4b800000b1b1c820 */ /* 0x000fe20000400000 */
[----:B0-----:R-:W-:Y:S01]  /*2e820*/  FMUL R229, R228, R171 ;  /* 0x000000abe4e57220 */ /* 0x001fe20000400000 */
[----:B------:R-:W-:Y:S01]  /*2e830*/  FSEL R227, R227, R224, P3 ;  /* 0x000000e0e3e37208 */ /* 0x000fe20001800000 */
[----:B------:R-:W-:Y:S01]  /*2e840*/  @!P4 FMUL R168, R168, 16777216 ;  /* 0x4b800000a8a8c820 */ /* 0x000fe20000400000 */
[----:B------:R-:W-:Y:S01]  /*2e850*/  @!P4 FMUL R190, R190, 16777216 ;  /* 0x4b800000bebec820 */ /* 0x000fe20000400000 */
[----:B------:R-:W-:Y:S01]  /*2e860*/  FMUL R171, R228, R178 ;  /* 0x000000b2e4ab7220 */ /* 0x000fe20000400000 */
[----:B------:R-:W-:Y:S01]  /*2e870*/  @!P4 FMUL R173, R173, 16777216 ;  /* 0x4b800000adadc820 */ /* 0x000fe20000400000 */
[----:B------:R-:W-:Y:S01]  /*2e880*/  @!P4 FMUL R182, R182, 16777216 ;  /* 0x4b800000b6b6c820 */ /* 0x000fe20000400000 */
[----:B------:R-:W-:Y:S01]  /*2e890*/  @!P4 FMUL R193, R193, 16777216 ;  /* 0x4b800000c1c1c820 */ /* 0x000fe20000400000 */
[----:B------:R-:W-:Y:S01]  /*2e8a0*/  FMUL R224, R228, R165 ;  /* 0x000000a5e4e07220 */ /* 0x000fe20000400000 */
[----:B------:R-:W-:-:S02]  /*2e8b0*/  IMAD.MOV.U32 R178, RZ, RZ, R236 ;  /* 0x000000ffffb27224 */ /* 0x000fc400078e00ec */
[C---:B------:R-:W-:Y:S01]  /*2e8c0*/  FMUL R165, R228.reuse, R170 ;  /* 0x000000aae4a57220 */ /* 0x040fe20000400000 */
[----:B------:R-:W-:Y:S01]  /*2e8d0*/  FSEL R225, R225, R226, P3 ;  /* 0x000000e2e1e17208 */ /* 0x000fe20001800000 */
[C---:B------:R-:W-:Y:S01]  /*2e8e0*/  FMUL R170, R228.reuse, R177 ;  /* 0x000000b1e4aa7220 */ /* 0x040fe20000400000 */
[C---:B------:R-:W-:Y:S01]  /*2e8f0*/  FMUL R226, R228.reuse, R168 ;  /* 0x000000a8e4e27220 */ /* 0x040fe20000400000 */
[C---:B------:R-:W-:Y:S01]  /*2e900*/  FMUL R177, R228.reuse, R190 ;  /* 0x000000bee4b17220 */ /* 0x040fe20000400000 */
[C---:B------:R-:W-:Y:S01]  /*2e910*/  FMUL R168, R228.reuse, R173 ;  /* 0x000000ade4a87220 */ /* 0x040fe20000400000 */
[----:B------:R-:W-:Y:S02]  /*2e920*/  IMAD.MOV.U32 R190, RZ, RZ, R178 ;  /* 0x000000ffffbe7224 */ /* 0x000fe400078e00b2 */
[C---:B------:R-:W-:Y:S01]  /*2e930*/  FMUL R173, R228.reuse, R182 ;  /* 0x000000b6e4ad7220 */ /* 0x040fe20000400000 */
[----:B------:R-:W-:Y:S01]  /*2e940*/  FMUL R178, R228, R193 ;  /* 0x000000c1e4b27220 */ /* 0x000fe20000400000 */
[----:B------:R-:W0:Y:S01]  /*2e950*/  S2R R182, SR_TID.X ;  /* 0x0000000000b67919 */ /* 0x000e220000002100 */
[----:B------:R-:W1:Y:S01]  /*2e960*/  S2R R193, SR_TID.X ;  /* 0x0000000000c17919 */ /* 0x000e620000002100 */
[----:B------:R-:W-:Y:S01]  /*2e970*/  FMUL R26, R230, 0.25 ;  /* 0x3e800000e61a7820 */ /* 0x000fe20000400000 */
[----:B------:R-:W-:Y:S01]  /*2e980*/  FMUL R22, R231, 0.25 ;  /* 0x3e800000e7167820 */ /* 0x000fe20000400000 */
[----:B------:R-:W-:Y:S01]  /*2e990*/  @!P4 FMUL R161, R161, 16777216 ;  /* 0x4b800000a1a1c820 */ /* 0x000fe20000400000 */
[----:B------:R-:W-:Y:S01]  /*2e9a0*/  @!P4 FMUL R162, R162, 16777216 ;  /* 0x4b800000a2a2c820 */ /* 0x000fe20000400000 */
[----:B------:R-:W-:Y:S01]  /*2e9b0*/  @!P4 FMUL R163, R163, 16777216 ;  /* 0x4b800000a3a3c820 */ /* 0x000fe20000400000 */
[----:B------:R-:W-:Y:S01]  /*2e9c0*/  FSEL R26, R26, R230, P3 ;  /* 0x000000e61a1a7208 */ /* 0x000fe20001800000 */
[----:B------:R-:W-:Y:S01]  /*2e9d0*/  @!P4 FMUL R169, R169, 16777216 ;  /* 0x4b800000a9a9c820 */ /* 0x000fe20000400000 */
[----:B------:R-:W-:Y:S01]  /*2e9e0*/  FSEL R22, R22, R231, P3 ;  /* 0x000000e716167208 */ /* 0x000fe20001800000 */
[----:B------:R-:W-:Y:S01]  /*2e9f0*/  @!P4 FMUL R172, R172, 16777216 ;  /* 0x4b800000acacc820 */ /* 0x000fe20000400000 */
[----:B------:R-:W-:Y:S01]  /*2ea00*/  @!P4 FMUL R174, R174, 16777216 ;  /* 0x4b800000aeaec820 */ /* 0x000fe20000400000 */
[----:B------:R-:W-:Y:S01]  /*2ea10*/  @!P4 FMUL R176, R176, 16777216 ;  /* 0x4b800000b0b0c820 */ /* 0x000fe20000400000 */
[C---:B------:R-:W-:Y:S01]  /*2ea20*/  FMUL R4, R228.reuse, R161 ;  /* 0x000000a1e4047220 */ /* 0x040fe20000400000 */
[----:B------:R-:W-:Y:S01]  /*2ea30*/  @!P4 FMUL R175, R175, 16777216 ;  /* 0x4b800000afafc820 */ /* 0x000fe20000400000 */
[----:B------:R-:W-:Y:S01]  /*2ea40*/  @!P4 FMUL R179, R179, 16777216 ;  /* 0x4b800000b3b3c820 */ /* 0x000fe20000400000 */
[----:B------:R-:W-:Y:S01]  /*2ea50*/  @!P4 FMUL R181, R181, 16777216 ;  /* 0x4b800000b5b5c820 */ /* 0x000fe20000400000 */
[----:B------:R-:W-:Y:S01]  /*2ea60*/  @!P4 FMUL R185, R185, 16777216 ;  /* 0x4b800000b9b9c820 */ /* 0x000fe20000400000 */
[----:B------:R-:W-:Y:S01]  /*2ea70*/  @!P4 FMUL R189, R189, 16777216 ;  /* 0x4b800000bdbdc820 */ /* 0x000fe20000400000 */
[----:B------:R-:W-:Y:S01]  /*2ea80*/  FMUL R161, R228, R162 ;  /* 0x000000a2e4a17220 */ /* 0x000fe20000400000 */
        /* <DEDUP_REMOVED lines=42> */
[----:B------:R-:W-:Y:S01]  /*2ed30*/  @!P4 FMUL R22, R22, 16777216 ;  /* 0x4b8000001616c820 */ /* 0x000fe20000400000 */
        /* <DEDUP_REMOVED lines=51> */
[----:B0-----:R-:W-:Y:S01]  /*2f070*/  LOP3.LUT R22, R182, 0x7, RZ, 0xc0, !PT ;  /* 0x00000007b6167812 */ /* 0x001fe200078ec0ff */
[----:B-1----:R-:W-:Y:S01]  /*2f080*/  IMAD.SHL.U32 R186, R193, 0x4, RZ ;  /* 0x00000004c1ba7824 */ /* 0x002fe200078e00ff */
[----:B------:R-:W-:-:S02]  /*2f090*/  SHF.R.U32.HI R182, RZ, 0x1, R193 ;  /* 0x00000001ffb67819 */ /* 0x000fc400000116c1 */
[----:B------:R-:W-:Y:S02]  /*2f0a0*/  LEA R22, R22, UR5, 0x3 ;  /* 0x0000000516167c11 */ /* 0x000fe4000f8e18ff */
[----:B------:R-:W-:Y:S02]  /*2f0b0*/  LOP3.LUT R186, R186, 0x1c0, RZ, 0xc0, !PT ;  /* 0x000001c0baba7812 */ /* 0x000fe400078ec0ff */
[----:B------:R-:W-:-:S04]  /*2f0c0*/  LOP3.LUT R182, R182, 0x4, RZ, 0xc0, !PT ;  /* 0x00000004b6b67812 */ /* 0x000fc800078ec0ff */
[----:B------:R-:W-:Y:S02]  /*2f0d0*/  IADD3 R22, R182, R22, R186 ;  /* 0x00000016b6167210 */ /* 0x000fe40007ffe0ba */
[----:B------:R-:W-:Y:S02]  /*2f0e0*/  F2FP.SATFINITE.E4M3.F32.PACK_AB_MERGE_C R182, R153, R154, RZ ;  /* 0x0000009a99b6723e */ /* 0x000fe400048070ff */
[----:B------:R-:W-:Y:S01]  /*2f0f0*/  F2FP.SATFINITE.E4M3.F32.PACK_AB_MERGE_C R154, R139, R142, RZ ;  /* 0x0000008e8b9a723e */ /* 0x000fe200048070ff */
[----:B------:R0:W-:Y:S01]  /*2f100*/  STL [R1], R22 ;  /* 0x0000001601007387 */ /* 0x0001e20000100800 */
[----:B------:R-:W-:Y:S02]  /*2f110*/  F2FP.SATFINITE.E4M3.F32.PACK_AB_MERGE_C R142, R114, R118, RZ ;  /* 0x00000076728e723e */ /* 0x000fe400048070ff */
[----:B------:R-:W-:Y:S02]  /*2f120*/  LOP3.LUT R114, R193, 0x60, RZ, 0xc0, !PT ;  /* 0x00000060c1727812 */ /* 0x000fe400078ec0ff */
[----:B------:R-:W2:Y:S01]  /*2f130*/  LDL R193, [R1+0x24c] ;  /* 0x00024c0001c17983 */ /* 0x000ea20000100800 */
[----:B------:R-:W-:-:S02]  /*2f140*/  ISETP.GE.U32.AND P4, PT, R0, 0x7f800000, PT ;  /* 0x7f8000000000780c */ /* 0x000fc40003f86070 */
[----:B------:R-:W-:Y:S02]  /*2f150*/  F2FP.SATFINITE.E4M3.F32.PACK_AB_MERGE_C R108, R109, R108, RZ ;  /* 0x0000006c6d6c723e */ /* 0x000fe400048070ff */
[----:B------:R-:W1:Y:S01]  /*2f160*/  S2R R109, SR_TID.X ;  /* 0x00000000006d7919 */ /* 0x000e620000002100 */
[----:B------:R-:W-:Y:S02]  /*2f170*/  F2FP.SATFINITE.E4M3.F32.PACK_AB_MERGE_C R186, R157, R158, RZ ;  /* 0x0000009e9dba723e */ /* 0x000fe400048070ff */
[----:B------:R-:W-:Y:S02]  /*2f180*/  F2FP.SATFINITE.E4M3.F32.PACK_AB_MERGE_C R158, R147, R150, RZ ;  /* 0x00000096939e723e */ /* 0x000fe400048070ff */
[----:B------:R-:W-:Y:S02]  /*2f190*/  F2FP.SATFINITE.E4M3.F32.PACK_AB_MERGE_C R150, R123, R126, RZ ;  /* 0x0000007e7b96723e */ /* 0x000fe400048070ff */
[----:B0-----:R-:W-:Y:S02]  /*2f1a0*/  F2FP.SATFINITE.E4M3.F32.PACK_AB_MERGE_C R22, R131, R134, RZ ;  /* 0x000000868316723e */ /* 0x001fe400048070ff */
[----:B------:R-:W-:-:S02]  /*2f1b0*/  F2FP.SATFINITE.E4M3.F32.PACK_AB_MERGE_C R126, R91, R98, RZ ;  /* 0x000000625b7e723e */ /* 0x000fc400048070ff */
[----:B------:R-:W-:Y:S02]  /*2f1c0*/  F2FP.SATFINITE.E4M3.F32.PACK_AB_MERGE_C R134, R103, R106, RZ ;  /* 0x0000006a6786723e */ /* 0x000fe400048070ff */
[----:B------:R-:W-:Y:S01]  /*2f1d0*/  F2FP.SATFINITE.E4M3.F32.PACK_AB_MERGE_C R91, R23, R24, RZ ;  /* 0x00000018175b723e */ /* 0x000fe200048070ff */
[----:B------:R-:W-:Y:S01]  /*2f1e0*/  @P4 IMAD.MOV.U32 R23, RZ, RZ, 0x7f800000 ;  /* 0x7f800000ff174424 */ /* 0x000fe200078e00ff */
[----:B------:R-:W-:Y:S02]  /*2f1f0*/  F2FP.SATFINITE.E4M3.F32.PACK_AB_MERGE_C R18, R18, R21, RZ ;  /* 0x000000151212723e */ /* 0x000fe400048070ff */
[----:B------:R-:W-:Y:S02]  /*2f200*/  F2FP.SATFINITE.E4M3.F32.PACK_AB_MERGE_C R106, R19, R20, RZ ;  /* 0x00000014136a723e */ /* 0x000fe400048070ff */
[----:B------:R-:W-:Y:S02]  /*2f210*/  F2FP.SATFINITE.E4M3.F32.PACK_AB_MERGE_C R189, R189, R225, RZ ;  /* 0x000000e1bdbd723e */ /* 0x000fe400048070ff */
[----:B------:R-:W-:-:S02]  /*2f220*/  F2FP.SATFINITE.E4M3.F32.PACK_AB_MERGE_C R28, R29, R28, RZ ;  /* 0x0000001c1d1c723e */ /* 0x000fc400048070ff */
[----:B------:R-:W-:Y:S01]  /*2f230*/  F2FP.SATFINITE.E4M3.F32.PACK_AB_MERGE_C R19, R31, R30, RZ ;  /* 0x0000001e1f13723e */ /* 0x000fe200048070ff */
[----:B------:R-:W-:Y:S01]  /*2f240*/  IMAD R164, R114, 0x8, R164 ;  /* 0x0000000872a47824 */ /* 0x000fe200078e02a4 */
[----:B------:R-:W-:Y:S02]  /*2f250*/  F2FP.SATFINITE.E4M3.F32.PACK_AB_MERGE_C R167, R167, R16, RZ ;  /* 0x00000010a7a7723e */ /* 0x000fe400048070ff */
[----:B------:R-:W-:Y:S02]  /*2f260*/  F2FP.SATFINITE.E4M3.F32.PACK_AB_MERGE_C R17, R17, R6, R18 ;  /* 0x000000061111723e */ /* 0x000fe40004807012 */
[----:B------:R-:W-:Y:S02]  /*2f270*/  F2FP.SATFINITE.E4M3.F32.PACK_AB_MERGE_C R16, R227, R228, R189 ;  /* 0x000000e4e310723e */ /* 0x000fe400048070bd */
[----:B------:R-:W-:Y:S02]  /*2f280*/  F2FP.SATFINITE.E4M3.F32.PACK_AB_MERGE_C R18, R25, R2, R28 ;  /* 0x000000021912723e */ /* 0x000fe4000480701c */
[----:B------:R-:W-:-:S05]  /*2f290*/  F2FP.SATFINITE.E4M3.F32.PACK_AB_MERGE_C R19, R27, R5, R19 ;  /* 0x000000051b13723e */ /* 0x000fca0004807013 */
[----:B------:R-:W-:Y:S01]  /*2f2a0*/  STSM.16.M88.4 [R164], R16 ;  /* 0x00000010a4007844 */ /* 0x000fe20000000200 */
[----:B-1----:R-:W-:Y:S02]  /*2f2b0*/  LOP3.LUT R2, R109, 0x7f, RZ, 0xc0, !PT ;  /* 0x0000007f6d027812 */ /* 0x002fe400078ec0ff */
[----:B------:R-:W-:Y:S02]  /*2f2c0*/  F2FP.SATFINITE.E4M3.F32.PACK_AB_MERGE_C R36, R37, R36, RZ ;  /* 0x000000242524723e */ /* 0x000fe400048070ff */
[----:B------:R-:W-:Y:S01]  /*2f2d0*/  LEA R2, R2, UR5, 0x4 ;  /* 0x0000000502027c11 */ /* 0x000fe2000f8e20ff */
[----:B------:R-:W-:Y:S01]  /*2f2e0*/  BAR.SYNC.DEFER_BLOCKING 0x0 ;  /* 0x0000000000007b1d */ /* 0x000fe20000010000 */
[----:B------:R-:W-:Y:S02]  /*2f2f0*/  F2FP.SATFINITE.E4M3.F32.PACK_AB_MERGE_C R166, R7, R166, RZ ;  /* 0x000000a607a6723e */ /* 0x000fe400048070ff */
[----:B------:R-:W-:Y:S02]  /*2f300*/  F2FP.SATFINITE.E4M3.F32.PACK_AB_MERGE_C R7, R39, R38, RZ ;  /* 0x000000262707723e */ /* 0x000fe400048070ff */
[----:B------:R-:W-:-:S02]  /*2f310*/  F2FP.SATFINITE.E4M3.F32.PACK_AB_MERGE_C R6, R33, R32, R36 ;  /* 0x000000202106723e */ /* 0x000fc40004807024 */
[----:B------:R-:W-:Y:S01]  /*2f320*/  F2FP.SATFINITE.E4M3.F32.PACK_AB_MERGE_C R185, R185, R220, RZ ;  /* 0x000000dcb9b9723e */ /* 0x000fe200048070ff */
[----:B------:R-:W0:Y:S01]  /*2f330*/  LDS.128 R36, [R2] ;  /* 0x0000000002247984 */ /* 0x000e220000000c00 */
[----:B------:R-:W-:Y:S02]  /*2f340*/  F2FP.SATFINITE.E4M3.F32.PACK_AB_MERGE_C R118, R59, R66, RZ ;  /* 0x000000423b76723e */ /* 0x000fe400048070ff */
[----:B------:R-:W-:Y:S02]  /*2f350*/  F2FP.SATFINITE.E4M3.F32.PACK_AB_MERGE_C R66, R26, R4, RZ ;  /* 0x000000041a42723e */ /* 0x000fe400048070ff */
[----:B------:R-:W-:Y:S02]  /*2f360*/  F2FP.SATFINITE.E4M3.F32.PACK_AB_MERGE_C R4, R221, R222, R185 ;  /* 0x000000dedd04723e */ /* 0x000fe400048070b9 */
[----:B------:R-:W-:Y:S02]  /*2f370*/  F2FP.SATFINITE.E4M3.F32.PACK_AB_MERGE_C R5, R159, R160, R186 ;  /* 0x000000a09f05723e */ /* 0x000fe400048070ba */
[----:B------:R-:W-:Y:S01]  /*2f380*/  F2FP.SATFINITE.E4M3.F32.PACK_AB_MERGE_C R7, R35, R34, R7 ;  /* 0x000000222307723e */ /* 0x000fe20004807007 */
[----:B------:R-:W-:Y:S06]  /*2f390*/  BAR.SYNC.DEFER_BLOCKING 0x0 ;  /* 0x0000000000007b1d */ /* 0x000fec0000010000 */
[----:B------:R1:W-:Y:S02]  /*2f3a0*/  STSM.16.M88.4 [R164], R4 ;  /* 0x00000004a4007844 */ /* 0x0003e40000000200 */
[----:B------:R-:W-:Y:S01]  /*2f3b0*/  BAR.SYNC.DEFER_BLOCKING 0x0 ;  /* 0x0000000000007b1d */ /* 0x000fe20000010000 */
[----:B------:R-:W-:-:S02]  /*2f3c0*/  F2FP.SATFINITE.E4M3.F32.PACK_AB_MERGE_C R181, R181, R216, RZ ;  /* 0x000000d8b5b5723e */ /* 0x000fc400048070ff */
[----:B------:R-:W-:Y:S02]  /*2f3d0*/  F2FP.SATFINITE.E4M3.F32.PACK_AB_MERGE_C R44, R45, R44, RZ ;  /* 0x0000002c2d2c723e */ /* 0x000fe400048070ff */
[----:B------:R-:W-:Y:S01]  /*2f3e0*/  F2FP.SATFINITE.E4M3.F32.PACK_AB_MERGE_C R46, R47, R46, RZ ;  /* 0x0000002e2f2e723e */ /* 0x000fe200048070ff */
[----:B------:R-:W-:Y:S01]  /*2f3f0*/  LDS.128 R32, [R2] ;  /* 0x0000000002207984 */ /* 0x000fe20000000c00 */
[----:B-1----:R-:W-:Y:S02]  /*2f400*/  F2FP.SATFINITE.E4M3.F32.PACK_AB_MERGE_C R4, R217, R218, R181 ;  /* 0x000000dad904723e */ /* 0x002fe400048070b5 */
[----:B------:R-:W-:Y:S02]  /*2f410*/  F2FP.SATFINITE.E4M3.F32.PACK_AB_MERGE_C R5, R155, R156, R182 ;  /* 0x0000009c9b05723e */ /* 0x000fe400048070b6 */
[----:B------:R-:W-:Y:S02]  /*2f420*/  F2FP.SATFINITE.E4M3.F32.PACK_AB_MERGE_C R6, R41, R40, R44 ;  /* 0x000000282906723e */ /* 0x000fe4000480702c */
[----:B------:R-:W-:Y:S01]  /*2f430*/  F2FP.SATFINITE.E4M3.F32.PACK_AB_MERGE_C R7, R43, R42, R46 ;  /* 0x0000002a2b07723e */ /* 0x000fe2000480702e */
[----:B------:R-:W-:Y:S06]  /*2f440*/  BAR.SYNC.DEFER_BLOCKING 0x0 ;  /* 0x0000000000007b1d */ /* 0x000fec0000010000 */
[----:B------:R-:W-:Y:S02]  /*2f450*/  STSM.16.M88.4 [R164], R4 ;  /* 0x00000004a4007844 */ /* 0x000fe40000000200 */
[----:B------:R-:W-:Y:S01]  /*2f460*/  BAR.SYNC.DEFER_BLOCKING 0x0 ;  /* 0x0000000000007b1d */ /* 0x000fe20000010000 */
[----:B--2---:R-:W-:-:S05]  /*2f470*/  @P4 FFMA.FTZ R193, R0, R23, +INF ;  /* 0x7f80000000c14423 */ /* 0x004fca0000010017 */
[----:B------:R-:W-:Y:S04]  /*2f480*/  LDS.128 R28, [R2] ;  /* 0x00000000021c7984 */ /* 0x000fe80000000c00 */
[----:B------:R1:W-:Y:S02]  /*2f490*/  @P4 STL [R1+0x24c], R193 ;  /* 0x00024cc101004387 */ /* 0x0003e40000100800 */
[----:B-1----:R-:W-:Y:S02]  /*2f4a0*/  IMAD.MOV.U32 R193, RZ, RZ, R190 ;  /* 0x000000ffffc17224 */ /* 0x002fe400078e00be */
[----:B------:R-:W2:Y:S01]  /*2f4b0*/  LDL.LU R190, [R1+0x210] ;  /* 0x0002100001be7983 */ /* 0x000ea20000300800 */
[----:B------:R-:W-:Y:S02]  /*2f4c0*/  F2FP.SATFINITE.E4M3.F32.PACK_AB_MERGE_C R157, R211, R212, RZ ;  /* 0x000000d4d39d723e */ /* 0x000fe400048070ff */
[----:B------:R-:W-:-:S02]  /*2f4d0*/  F2FP.SATFINITE.E4M3.F32.PACK_AB_MERGE_C R53, R53, R52, RZ ;  /* 0x000000343535723e */ /* 0x000fc400048070ff */
[----:B------:R-:W-:Y:S02]  /*2f4e0*/  F2FP.SATFINITE.E4M3.F32.PACK_AB_MERGE_C R54, R55, R54, RZ ;  /* 0x000000363736723e */ /* 0x000fe400048070ff */
[----:B------:R-:W-:Y:S02]  /*2f4f0*/  F2FP.SATFINITE.E4M3.F32.PACK_AB_MERGE_C R16, R213, R214, R157 ;  /* 0x000000d6d510723e */ /* 0x000fe4000480709d */
[----:B------:R-:W-:Y:S02]  /*2f500*/  F2FP.SATFINITE.E4M3.F32.PACK_AB_MERGE_C R17, R151, R152, R158 ;  /* 0x000000989711723e */ /* 0x000fe4000480709e */
[----:B------:R-:W-:Y:S01]  /*2f510*/  F2FP.SATFINITE.E4M3.F32.PACK_AB_MERGE_C R18, R49, R48, R53 ;  /* 0x000000303112723e */ /* 0x000fe20004807035 */
[----:B------:R-:W1:Y:S01]  /*2f520*/  S2UR UR10, SR_CTAID.Y ;  /* 0x00000000000a79c3 */ /* 0x000e620000002600 */
[----:B------:R-:W-:-:S07]  /*2f530*/  F2FP.SATFINITE.E4M3.F32.PACK_AB_MERGE_C R19, R51, R50, R54 ;  /* 0x000000323313723e */ /* 0x000fce0004807036 */
[----:B------:R-:W-:Y:S01]  /*2f540*/  BAR.SYNC.DEFER_BLOCKING 0x0 ;  /* 0x0000000000007b1d */ /* 0x000fe20000010000 */
[----:B------:R-:W-:Y:S02]  /*2f550*/  F2FP.SATFINITE.E4M3.F32.PACK_AB_MERGE_C R24, R85, R84, RZ ;  /* 0x000000545518723e */ /* 0x000fe400048070ff */
[----:B------:R-:W-:Y:S02]  /*2f560*/  F2FP.SATFINITE.E4M3.F32.PACK_AB_MERGE_C R26, R87, R86, RZ ;  /* 0x00000056571a723e */ /* 0x000fe400048070ff */
[----:B------:R-:W-:-:S03]  /*2f570*/  F2FP.SATFINITE.E4M3.F32.PACK_AB_MERGE_C R153, R207, R208, RZ ;  /* 0x000000d0cf99723e */ /* 0x000fc600048070ff */
[----:B------:R-:W3:Y:S01]  /*2f580*/  LDC R151, c[0x0][0x278] ;  /* 0x00009e00ff977b82 */ /* 0x000ee20000000800 */
[----:B------:R4:W-:Y:S07]  /*2f590*/  STSM.16.M88.4 [R164], R16 ;  /* 0x00000010a4007844 */ /* 0x0009ee0000000200 */
[----:B------:R-:W-:Y:S01]  /*2f5a0*/  BAR.SYNC.DEFER_BLOCKING 0x0 ;  /* 0x0000000000007b1d */ /* 0x000fe20000010000 */
[----:B------:R-:W-:Y:S02]  /*2f5b0*/  F2FP.SATFINITE.E4M3.F32.PACK_AB_MERGE_C R60, R61, R60, RZ ;  /* 0x0000003c3d3c723e */ /* 0x000fe400048070ff */
[----:B------:R-:W-:-:S03]  /*2f5c0*/  F2FP.SATFINITE.E4M3.F32.PACK_AB_MERGE_C R62, R63, R62, RZ ;  /* 0x0000003e3f3e723e */ /* 0x000fc600048070ff */
[----:B------:R-:W-:Y:S01]  /*2f5d0*/  LDS.128 R84, [R2] ;  /* 0x0000000002547984 */ /* 0x000fe20000000c00 */
[----:B------:R-:W-:Y:S02]  /*2f5e0*/  F2FP.SATFINITE.E4M3.F32.PACK_AB_MERGE_C R4, R209, R210, R153 ;  /* 0x000000d2d104723e */ /* 0x000fe40004807099 */
[----:B------:R-:W-:Y:S02]  /*2f5f0*/  F2FP.SATFINITE.E4M3.F32.PACK_AB_MERGE_C R5, R143, R146, R154 ;  /* 0x000000928f05723e */ /* 0x000fe4000480709a */
[----:B------:R-:W-:Y:S02]  /*2f600*/  F2FP.SATFINITE.E4M3.F32.PACK_AB_MERGE_C R6, R57, R56, R60 ;  /* 0x000000383906723e */ /* 0x000fe4000480703c */
[----:B------:R-:W-:Y:S01]  /*2f610*/  F2FP.SATFINITE.E4M3.F32.PACK_AB_MERGE_C R7, R241, R240, R62 ;  /* 0x000000f0f107723e */ /* 0x000fe2000480703e */
[----:B------:R-:W-:Y:S01]  /*2f620*/  BAR.SYNC.DEFER_BLOCKING 0x0 ;  /* 0x0000000000007b1d */ /* 0x000fe20000010000 */
[----:B------:R-:W-:-:S05]  /*2f630*/  F2FP.SATFINITE.E4M3.F32.PACK_AB_MERGE_C R21, R203, R204, RZ ;  /* 0x000000cccb15723e */ /* 0x000fca00048070ff */
[----:B------:R0:W-:Y:S01]  /*2f640*/  STSM.16.M88.4 [R164], R4 ;  /* 0x00000004a4007844 */ /* 0x0001e20000000200 */
[----:B----4-:R-:W-:Y:S02]  /*2f650*/  F2FP.SATFINITE.E4M3.F32.PACK_AB_MERGE_C R16, R205, R206, R21 ;  /* 0x000000cecd10723e */ /* 0x010fe40004807015 */
[----:B------:R-:W-:Y:S01]  /*2f660*/  F2FP.SATFINITE.E4M3.F32.PACK_AB_MERGE_C R17, R135, R138, R22 ;  /* 0x0000008a8711723e */ /* 0x000fe20004807016 */
[----:B------:R-:W-:Y:S01]  /*2f670*/  BAR.SYNC.DEFER_BLOCKING 0x0 ;  /* 0x0000000000007b1d */ /* 0x000fe20000010000 */
[----:B------:R-:W-:Y:S02]  /*2f680*/  F2FP.SATFINITE.E4M3.F32.PACK_AB_MERGE_C R68, R69, R68, RZ ;  /* 0x000000444544723e */ /* 0x000fe400048070ff */
[----:B------:R-:W-:-:S03]  /*2f690*/  F2FP.SATFINITE.E4M3.F32.PACK_AB_MERGE_C R70, R71, R70, RZ ;  /* 0x000000464746723e */ /* 0x000fc600048070ff */
[----:B------:R-:W-:Y:S01]  /*2f6a0*/  LDS.128 R20, [R2] ;  /* 0x0000000002147984 */ /* 0x000fe20000000c00 */
[----:B------:R-:W-:Y:S02]  /*2f6b0*/  F2FP.SATFINITE.E4M3.F32.PACK_AB_MERGE_C R18, R65, R64, R68 ;  /* 0x000000404112723e */ /* 0x000fe40004807044 */
[----:B------:R-:W-:Y:S01]  /*2f6c0*/  F2FP.SATFINITE.E4M3.F32.PACK_AB_MERGE_C R19, R247, R246, R70 ;  /* 0x000000f6f713723e */ /* 0x000fe20004807046 */
[----:B------:R-:W-:Y:S01]  /*2f6d0*/  BAR.SYNC.DEFER_BLOCKING 0x0 ;  /* 0x0000000000007b1d */ /* 0x000fe20000010000 */
[----:B0-----:R-:W-:Y:S02]  /*2f6e0*/  F2FP.SATFINITE.E4M3.F32.PACK_AB_MERGE_C R6, R81, R80, R24 ;  /* 0x000000505106723e */ /* 0x001fe40004807018 */
[----:B------:R-:W-:Y:S02]  /*2f6f0*/  F2FP.SATFINITE.E4M3.F32.PACK_AB_MERGE_C R7, R9, R10, R26 ;  /* 0x0000000a0907723e */ /* 0x000fe4000480701a */
[----:B------:R-:W-:Y:S02]  /*2f700*/  F2FP.SATFINITE.E4M3.F32.PACK_AB_MERGE_C R147, R199, R200, RZ ;  /* 0x000000c8c793723e */ /* 0x000fe400048070ff */
[----:B------:R-:W-:Y:S01]  /*2f710*/  F2FP.SATFINITE.E4M3.F32.PACK_AB_MERGE_C R76, R77, R76, RZ ;  /* 0x0000004c4d4c723e */ /* 0x000fe200048070ff */
[----:B------:R-:W4:Y:S01]  /*2f720*/  LDL.LU R10, [R1+0x1444] ;  /* 0x00144400010a7983 */ /* 0x000f220000300800 */
[----:B------:R-:W-:-:S02]  /*2f730*/  F2FP.SATFINITE.E4M3.F32.PACK_AB_MERGE_C R78, R79, R78, RZ ;  /* 0x0000004e4f4e723e */ /* 0x000fc400048070ff */
[----:B------:R-:W-:Y:S01]  /*2f740*/  F2FP.SATFINITE.E4M3.F32.PACK_AB_MERGE_C R41, R127, R130, R150 ;  /* 0x000000827f29723e */ /* 0x000fe20004807096 */
[----:B------:R-:W4:Y:S01]  /*2f750*/  LDL.LU R9, [R1+0x1440] ;  /* 0x0014400001097983 */ /* 0x000f220000300800 */
[----:B------:R-:W-:Y:S02]  /*2f760*/  F2FP.SATFINITE.E4M3.F32.PACK_AB_MERGE_C R94, R95, R94, RZ ;  /* 0x0000005e5f5e723e */ /* 0x000fe400048070ff */
[----:B------:R-:W-:Y:S02]  /*2f770*/  F2FP.SATFINITE.E4M3.F32.PACK_AB_MERGE_C R139, R195, R196, RZ ;  /* 0x000000c4c38b723e */ /* 0x000fe400048070ff */
[----:B------:R-:W-:Y:S02]  /*2f780*/  F2FP.SATFINITE.E4M3.F32.PACK_AB_MERGE_C R5, R119, R122, R142 ;  /* 0x0000007a7705723e */ /* 0x000fe4000480708e */
[----:B------:R-:W-:Y:S02]  /*2f790*/  F2FP.SATFINITE.E4M3.F32.PACK_AB_MERGE_C R131, R191, R192, RZ ;  /* 0x000000c0bf83723e */ /* 0x000fe400048070ff */
[----:B------:R-:W-:-:S02]  /*2f7a0*/  F2FP.SATFINITE.E4M3.F32.PACK_AB_MERGE_C R92, R93, R92, RZ ;  /* 0x0000005c5d5c723e */ /* 0x000fc400048070ff */
[----:B------:R-:W-:Y:S01]  /*2f7b0*/  F2FP.SATFINITE.E4M3.F32.PACK_AB_MERGE_C R233, R234, R233, RZ ;  /* 0x000000e9eae9723e */ /* 0x000fe200048070ff */
[----:B------:R-:W-:Y:S01]  /*2f7c0*/  STSM.16.M88.4 [R164], R16 ;  /* 0x00000010a4007844 */ /* 0x000fe20000000200 */
[----:B------:R-:W-:Y:S02]  /*2f7d0*/  F2FP.SATFINITE.E4M3.F32.PACK_AB_MERGE_C R235, R237, R235, RZ ;  /* 0x000000ebedeb723e */ /* 0x000fe400048070ff */
[----:B------:R-:W-:Y:S01]  /*2f7e0*/  F2FP.SATFINITE.E4M3.F32.PACK_AB_MERGE_C R123, R187, R188, RZ ;  /* 0x000000bcbb7b723e */ /* 0x000fe200048070ff */
[----:B------:R-:W-:Y:S01]  /*2f7f0*/  BAR.SYNC.DEFER_BLOCKING 0x0 ;  /* 0x0000000000007b1d */ /* 0x000fe20000010000 */
[----:B------:R-:W-:Y:S02]  /*2f800*/  F2FP.SATFINITE.E4M3.F32.PACK_AB_MERGE_C R40, R201, R202, R147 ;  /* 0x000000cac928723e */ /* 0x000fe40004807093 */
[----:B------:R-:W-:Y:S02]  /*2f810*/  F2FP.SATFINITE.E4M3.F32.PACK_AB_MERGE_C R42, R73, R72, R76 ;  /* 0x00000048492a723e */ /* 0x000fe4000480704c */
[----:B------:R-:W-:-:S02]  /*2f820*/  F2FP.SATFINITE.E4M3.F32.PACK_AB_MERGE_C R100, R101, R100, RZ ;  /* 0x000000646564723e */ /* 0x000fc400048070ff */
[----:B------:R-:W-:Y:S02]  /*2f830*/  F2FP.SATFINITE.E4M3.F32.PACK_AB_MERGE_C R114, R75, R82, RZ ;  /* 0x000000524b72723e */ /* 0x000fe400048070ff */
[----:B------:R-:W-:Y:S02]  /*2f840*/  F2FP.SATFINITE.E4M3.F32.PACK_AB_MERGE_C R103, R183, R184, RZ ;  /* 0x000000b8b767723e */ /* 0x000fe400048070ff */
[----:B------:R-:W-:Y:S02]  /*2f850*/  F2FP.SATFINITE.E4M3.F32.PACK_AB_MERGE_C R238, R239, R238, RZ ;  /* 0x000000eeefee723e */ /* 0x000fe400048070ff */
[----:B------:R-:W-:Y:S02]  /*2f860*/  F2FP.SATFINITE.E4M3.F32.PACK_AB_MERGE_C R242, R243, R242, RZ ;  /* 0x000000f2f3f2723e */ /* 0x000fe400048070ff */
[----:B------:R-:W-:Y:S02]  /*2f870*/  F2FP.SATFINITE.E4M3.F32.PACK_AB_MERGE_C R244, R245, R244, RZ ;  /* 0x000000f4f5f4723e */ /* 0x000fe400048070ff */
[----:B------:R-:W-:-:S02]  /*2f880*/  F2FP.SATFINITE.E4M3.F32.PACK_AB_MERGE_C R116, R117, R116, RZ ;  /* 0x000000747574723e */ /* 0x000fc400048070ff */
[----:B------:R-:W-:Y:S02]  /*2f890*/  F2FP.SATFINITE.E4M3.F32.PACK_AB_MERGE_C R124, R125, R124, RZ ;  /* 0x0000007c7d7c723e */ /* 0x000fe400048070ff */
[----:B------:R-:W-:Y:S02]  /*2f8a0*/  F2FP.SATFINITE.E4M3.F32.PACK_AB_MERGE_C R98, R229, R230, RZ ;  /* 0x000000e6e562723e */ /* 0x000fe400048070ff */
[----:B------:R-:W-:Y:S01]  /*2f8b0*/  F2FP.SATFINITE.E4M3.F32.PACK_AB_MERGE_C R132, R133, R132, RZ ;  /* 0x000000848584723e */ /* 0x000fe200048070ff */
[----:B------:R-:W-:Y:S01]  /*2f8c0*/  LDS.128 R24, [R2] ;  /* 0x0000000002187984 */ /* 0x000fe20000000c00 */
[----:B------:R-:W-:Y:S02]  /*2f8d0*/  F2FP.SATFINITE.E4M3.F32.PACK_AB_MERGE_C R43, R193, R252, R78 ;  /* 0x000000fcc12b723e */ /* 0x000fe4000480704e */
[----:B------:R-:W-:Y:S01]  /*2f8e0*/  F2FP.SATFINITE.E4M3.F32.PACK_AB_MERGE_C R56, R161, R162, R66 ;  /* 0x000000a2a138723e */ /* 0x000fe20004807042 */
[----:B------:R-:W-:Y:S01]  /*2f8f0*/  BAR.SYNC.DEFER_BLOCKING 0x0 ;  /* 0x0000000000007b1d */ /* 0x000fe20000010000 */
[----:B------:R-:W-:-:S02]  /*2f900*/  F2FP.SATFINITE.E4M3.F32.PACK_AB_MERGE_C R59, R224, R226, RZ ;  /* 0x000000e2e03b723e */ /* 0x000fc400048070ff */
[----:B------:R-:W-:Y:S02]  /*2f910*/  F2FP.SATFINITE.E4M3.F32.PACK_AB_MERGE_C R140, R141, R140, RZ ;  /* 0x0000008c8d8c723e */ /* 0x000fe400048070ff */
[----:B------:R-:W-:Y:S02]  /*2f920*/  F2FP.SATFINITE.E4M3.F32.PACK_AB_MERGE_C R248, R249, R248, RZ ;  /* 0x000000f8f9f8723e */ /* 0x000fe400048070ff */
[----:B------:R-:W-:Y:S01]  /*2f930*/  F2FP.SATFINITE.E4M3.F32.PACK_AB_MERGE_C R49, R3, R11, R167 ;  /* 0x0000000b0331723e */ /* 0x000fe200048070a7 */
[----:B------:R-:W4:Y:S01]  /*2f940*/  LDL.LU R193, [R1+0x224] ;  /* 0x0002240001c17983 */ /* 0x000f220000300800 */
[----:B------:R-:W-:Y:S02]  /*2f950*/  F2FP.SATFINITE.E4M3.F32.PACK_AB_MERGE_C R148, R149, R148, RZ ;  /* 0x000000949594723e */ /* 0x000fe400048070ff */
[----:B------:R-:W-:Y:S02]  /*2f960*/  F2FP.SATFINITE.E4M3.F32.PACK_AB_MERGE_C R52, R251, R250, RZ ;  /* 0x000000fafb34723e */ /* 0x000fe400048070ff */
[----:B------:R-:W-:Y:S01]  /*2f970*/  F2FP.SATFINITE.E4M3.F32.PACK_AB_MERGE_C R57, R13, R14, R166 ;  /* 0x0000000e0d39723e */ /* 0x000fe200048070a6 */
[----:B-1----:R-:W-:Y:S01]  /*2f980*/  UIMAD UR4, UR10, UR8, URZ ;  /* 0x000000080a0472a4 */ /* 0x002fe2000f8e023f */
[----:B---3--:R-:W-:-:S02]  /*2f990*/  IMAD R152, R151, 0x5, RZ ;  /* 0x0000000597987824 */ /* 0x008fc400078e02ff */
[C---:B------:R-:W-:Y:S02]  /*2f9a0*/  IMAD R153, R151.reuse, 0x6, RZ ;  /* 0x0000000697997824 */ /* 0x040fe400078e02ff */
[C---:B------:R-:W-:Y:S01]  /*2f9b0*/  IMAD.SHL.U32 R155, R151.reuse, 0x8, RZ ;  /* 0x00000008979b7824 */ /* 0x040fe200078e00ff */
[----:B------:R-:W-:Y:S01]  /*2f9c0*/  PRMT R143, R36, 0x7772, RZ ;  /* 0x00007772248f7816 */ /* 0x000fe200000000ff */
[----:B------:R-:W-:Y:S01]  /*2f9d0*/  IMAD R247, R151, 0x9, RZ ;  /* 0x0000000997f77824 */ /* 0x000fe200078e02ff */
[----:B------:R-:W0:Y:S01]  /*2f9e0*/  LDC R246, c[0x0][0x278] ;  /* 0x00009e00fff67b82 */ /* 0x000e220000000800 */
[----:B------:R2:W-:Y:S07]  /*2f9f0*/  STSM.16.M88.4 [R164], R40 ;  /* 0x00000028a4007844 */ /* 0x0005ee0000000200 */
[----:B------:R-:W-:Y:S01]  /*2fa00*/  BAR.SYNC.DEFER_BLOCKING 0x0 ;  /* 0x0000000000007b1d */ /* 0x000fe20000010000 */
[----:B------:R-:W-:-:S02]  /*2fa10*/  F2FP.SATFINITE.E4M3.F32.PACK_AB_MERGE_C R4, R197, R198, R139 ;  /* 0x000000c6c504723e */ /* 0x000fc4000480708b */
[----:B------:R-:W-:Y:S02]  /*2fa20*/  F2FP.SATFINITE.E4M3.F32.PACK_AB_MERGE_C R176, R176, R177, R123 ;  /* 0x000000b1b0b0723e */ /* 0x000fe4000480707b */
[----:B------:R-:W-:Y:S02]  /*2fa30*/  F2FP.SATFINITE.E4M3.F32.PACK_AB_MERGE_C R82, R236, R180, RZ ;  /* 0x000000b4ec52723e */ /* 0x000fe400048070ff */
[----:B------:R-:W-:Y:S02]  /*2fa40*/  F2FP.SATFINITE.E4M3.F32.PACK_AB_MERGE_C R75, R231, R232, RZ ;  /* 0x000000e8e74b723e */ /* 0x000fe400048070ff */
[----:B------:R-:W-:Y:S02]  /*2fa50*/  F2FP.SATFINITE.E4M3.F32.PACK_AB_MERGE_C R168, R168, R169, R98 ;  /* 0x000000a9a8a8723e */ /* 0x000fe40004807062 */
[----:B------:R-:W-:Y:S02]  /*2fa60*/  F2FP.SATFINITE.E4M3.F32.PACK_AB_MERGE_C R48, R163, R165, R59 ;  /* 0x000000a5a330723e */ /* 0x000fe4000480703b */
[----:B------:R-:W-:Y:S01]  /*2fa70*/  F2FP.SATFINITE.E4M3.F32.PACK_AB_MERGE_C R50, R137, R136, R140 ;  /* 0x000000888932723e */ /* 0x000fe2000480708c */
[----:B------:R-:W1:Y:S01]  /*2fa80*/  S2R R101, SR_CTAID.X ;  /* 0x0000000000657919 */ /* 0x000e620000002500 */
[----:B------:R-:W-:-:S02]  /*2fa90*/  PRMT R130, R36, 0x7771, RZ ;  /* 0x0000777124827816 */ /* 0x000fc400000000ff */
[----:B------:R-:W-:Y:S02]  /*2faa0*/  PRMT R133, R37, 0x7771, RZ ;  /* 0x0000777125857816 */ /* 0x000fe400000000ff */
[----:B------:R-:W-:Y:S01]  /*2fab0*/  PRMT R150, R39, 0x7770, RZ ;  /* 0x0000777027967816 */ /* 0x000fe200000000ff */
[----:B------:R-:W-:Y:S01]  /*2fac0*/  IMAD R249, R151, 0xa, RZ ;  /* 0x0000000a97f97824 */ /* 0x000fe200078e02ff */
[----:B------:R-:W-:Y:S01]  /*2fad0*/  PRMT R149, R38, 0x7770, RZ ;  /* 0x0000777026957816 */ /* 0x000fe200000000ff */
[----:B------:R-:W3:Y:S01]  /*2fae0*/  LDC R250, c[0x0][0x278] ;  /* 0x00009e00fffa7b82 */ /* 0x000ee20000000800 */
[----:B------:R-:W-:Y:S07]  /*2faf0*/  LDS.128 R16, [R2] ;  /* 0x0000000002107984 */ /* 0x000fee0000000c00 */
[----:B------:R-:W-:Y:S01]  /*2fb00*/  BAR.SYNC.DEFER_BLOCKING 0x0 ;  /* 0x0000000000007b1d */ /* 0x000fe20000010000 */
[----:B--2---:R-:W-:-:S05]  /*2fb10*/  F2FP.SATFINITE.E4M3.F32.PACK_AB_MERGE_C R43, R190, R8, R94 ;  /* 0x00000008be2b723e */ /* 0x004fca000480705e */
[----:B------:R-:W2:Y:S04]  /*2fb20*/  LDL.LU R8, [R1+0x143c] ;  /* 0x00143c0001087983 */ /* 0x000ea80000300800 */
[----:B------:R-:W-:Y:S01]  /*2fb30*/  STSM.16.M88.4 [R164], R4 ;  /* 0x00000004a4007844 */ /* 0x000fe20000000200 */
[----:B------:R-:W-:Y:S01]  /*2fb40*/  BAR.SYNC.DEFER_BLOCKING 0x0 ;  /* 0x0000000000007b1d */ /* 0x000fe20000010000 */
[----:B------:R-:W-:Y:S02]  /*2fb50*/  F2FP.SATFINITE.E4M3.F32.PACK_AB_MERGE_C R40, R178, R179, R131 ;  /* 0x000000b3b228723e */ /* 0x000fe40004807083 */
[----:B------:R-:W-:-:S03]  /*2fb60*/  F2FP.SATFINITE.E4M3.F32.PACK_AB_MERGE_C R41, R107, R111, R134 ;  /* 0x0000006f6b29723e */ /* 0x000fc60004807086 */
[----:B------:R-:W-:Y:S01]  /*2fb70*/  LDS.128 R4, [R2] ;  /* 0x0000000002047984 */ /* 0x000fe20000000c00 */
[----:B------:R-:W-:Y:S01]  /*2fb80*/  F2FP.SATFINITE.E4M3.F32.PACK_AB_MERGE_C R42, R89, R88, R92 ;  /* 0x00000058592a723e */ /* 0x000fe2000480705c */
[----:B------:R-:W-:Y:S06]  /*2fb90*/  BAR.SYNC.DEFER_BLOCKING 0x0 ;  /* 0x0000000000007b1d */ /* 0x000fec0000010000 */
[----:B------:R2:W-:Y:S02]  /*2fba0*/  STSM.16.M88.4 [R164], R40 ;  /* 0x00000028a4007844 */ /* 0x0005e40000000200 */
[----:B------:R-:W-:Y:S01]  /*2fbb0*/  BAR.SYNC.DEFER_BLOCKING 0x0 ;  /* 0x0000000000007b1d */ /* 0x000fe20000010000 */
[----:B------:R-:W-:-:S02]  /*2fbc0*/  F2FP.SATFINITE.E4M3.F32.PACK_AB_MERGE_C R177, R99, R102, R126 ;  /* 0x0000006663b1723e */ /* 0x000fc4000480707e */
[----:B------:R-:W-:Y:S02]  /*2fbd0*/  F2FP.SATFINITE.E4M3.F32.PACK_AB_MERGE_C R178, R97, R96, R100 ;  /* 0x0000006061b2723e */ /* 0x000fe40004807064 */
[----:B------:R-:W-:-:S03]  /*2fbe0*/  F2FP.SATFINITE.E4M3.F32.PACK_AB_MERGE_C R172, R172, R173, R82 ;  /* 0x000000adacac723e */ /* 0x000fc60004807052 */
[----:B------:R-:W0:Y:S01]  /*2fbf0*/  LDC.64 R126, c[0x0][0x228] ;  /* 0x00008a00ff7e7b82 */ /* 0x000e220000000a00 */
[----:B------:R-:W-:Y:S01]  /*2fc00*/  LDS.128 R44, [R2] ;  /* 0x00000000022c7984 */ /* 0x000fe20000000c00 */
[----:B----4-:R-:W-:-:S06]  /*2fc10*/  F2FP.SATFINITE.E4M3.F32.PACK_AB_MERGE_C R179, R10, R12, R233 ;  /* 0x0000000c0ab3723e */ /* 0x010fcc00048070e9 */
[----:B------:R-:W-:Y:S06]  /*2fc20*/  BAR.SYNC.DEFER_BLOCKING 0x0 ;  /* 0x0000000000007b1d */ /* 0x000fec0000010000 */
[----:B------:R-:W4:Y:S04]  /*2fc30*/  LDL.LU R12, [R1+0x1438] ;  /* 0x00143800010c7983 */ /* 0x000f280000300800 */
[----:B------:R-:W3:Y:S04]  /*2fc40*/  LDL.LU R10, [R1+0x1434] ;  /* 0x00143400010a7983 */ /* 0x000ee80000300800 */
[----:B------:R-:W3:Y:S01]  /*2fc50*/  LDL.LU R190, [R1+0x238] ;  /* 0x0002380001be7983 */ /* 0x000ee20000300800 */
[----:B--2---:R-:W-:-:S03]  /*2fc60*/  F2FP.SATFINITE.E4M3.F32.PACK_AB_MERGE_C R43, R8, R9, R235 ;  /* 0x00000009082b723e */ /* 0x004fc600048070eb */
[----:B------:R-:W3:Y:S04]  /*2fc70*/  LDL.LU R9, [R1+0x1430] ;  /* 0x0014300001097983 */ /* 0x000ee80000300800 */
[----:B------:R-:W2:Y:S04]  /*2fc80*/  LDL.LU R8, [R1+0x142c] ;  /* 0x00142c0001087983 */ /* 0x000ea80000300800 */
[----:B------:R-:W-:Y:S01]  /*2fc90*/  STSM.16.M88.4 [R164], R176 ;  /* 0x000000b0a4007844 */ /* 0x000fe20000000200 */
[----:B------:R-:W-:Y:S01]  /*2fca0*/  F2FP.SATFINITE.E4M3.F32.PACK_AB_MERGE_C R41, R83, R90, R114 ;  /* 0x0000005a5329723e */ /* 0x000fe20004807072 */
[----:B------:R-:W-:Y:S01]  /*2fcb0*/  BAR.SYNC.DEFER_BLOCKING 0x0 ;  /* 0x0000000000007b1d */ /* 0x000fe20000010000 */
[----:B------:R-:W-:-:S02]  /*2fcc0*/  F2FP.SATFINITE.E4M3.F32.PACK_AB_MERGE_C R40, R174, R175, R103 ;  /* 0x000000afae28723e */ /* 0x000fc40004807067 */
[----:B------:R-:W-:-:S03]  /*2fcd0*/  F2FP.SATFINITE.E4M3.F32.PACK_AB_MERGE_C R42, R105, R104, R108 ;  /* 0x00000068692a723e */ /* 0x000fc6000480706c */
[----:B------:R-:W-:Y:S02]  /*2fce0*/  LDS.128 R80, [R2] ;  /* 0x0000000002507984 */ /* 0x000fe40000000c00 */
[----:B------:R-:W-:Y:S06]  /*2fcf0*/  BAR.SYNC.DEFER_BLOCKING 0x0 ;  /* 0x0000000000007b1d */ /* 0x000fec0000010000 */
[----:B------:R1:W-:Y:S02]  /*2fd00*/  STSM.16.M88.4 [R164], R40 ;  /* 0x00000028a4007844 */ /* 0x0003e40000000200 */
[----:B------:R-:W-:Y:S01]  /*2fd10*/  BAR.SYNC.DEFER_BLOCKING 0x0 ;  /* 0x0000000000007b1d */ /* 0x000fe20000010000 */
[----:B-1----:R-:W-:-:S05]  /*2fd20*/  F2FP.SATFINITE.E4M3.F32.PACK_AB_MERGE_C R40, R170, R171, R75 ;  /* 0x000000abaa28723e */ /* 0x002fca000480704b */
[----:B------:R-:W-:Y:S01]  /*2fd30*/  LDS.128 R76, [R2] ;  /* 0x00000000024c7984 */ /* 0x000fe20000000c00 */
[----:B----4-:R-:W-:-:S03]  /*2fd40*/  F2FP.SATFINITE.E4M3.F32.PACK_AB_MERGE_C R175, R12, R193, R238 ;  /* 0x000000c10caf723e */ /* 0x010fc600048070ee */
[----:B------:R-:W4:Y:S01]  /*2fd50*/  LDL.LU R12, [R1+0x1428] ;  /* 0x00142800010c7983 */ /* 0x000f220000300800 */
[----:B------:R-:W-:Y:S01]  /*2fd60*/  F2FP.SATFINITE.E4M3.F32.PACK_AB_MERGE_C R173, R67, R74, R118 ;  /* 0x0000004a43ad723e */ /* 0x000fe20004807076 */
[----:B------:R-:W-:Y:S01]  /*2fd70*/  BAR.SYNC.DEFER_BLOCKING 0x0 ;  /* 0x0000000000007b1d */ /* 0x000fe20000010000 */
[----:B---3--:R-:W-:-:S05]  /*2fd80*/  F2FP.SATFINITE.E4M3.F32.PACK_AB_MERGE_C R43, R9, R10, R242 ;  /* 0x0000000a092b723e */ /* 0x008fca00048070f2 */
[----:B------:R-:W4:Y:S01]  /*2fd90*/  LDL.LU R10, [R1+0x1424] ;  /* 0x00142400010a7983 */ /* 0x000f220000300800 */
[----:B--2---:R-:W-:-:S03]  /*2fda0*/  F2FP.SATFINITE.E4M3.F32.PACK_AB_MERGE_C R171, R190, R8, R244 ;  /* 0x00000008beab723e */ /* 0x004fc600048070f4 */
[----:B------:R-:W2:Y:S04]  /*2fdb0*/  LDL.LU R9, [R1+0x1420] ;  /* 0x0014200001097983 */ /* 0x000ea80000300800 */
[----:B------:R-:W2:Y:S01]  /*2fdc0*/  LDL.LU R8, [R1+0x141c] ;  /* 0x00141c0001087983 */ /* 0x000ea20000300800 */
[----:B------:R-:W-:-:S05]  /*2fdd0*/  F2FP.SATFINITE.E4M3.F32.PACK_AB_MERGE_C R174, R113, R112, R116 ;  /* 0x0000007071ae723e */ /* 0x000fca0004807074 */
[----:B------:R-:W-:Y:S01]  /*2fde0*/  STSM.16.M88.4 [R164], R172 ;  /* 0x000000aca4007844 */ /* 0x000fe20000000200 */
[----:B------:R-:W-:Y:S01]  /*2fdf0*/  BAR.SYNC.DEFER_BLOCKING 0x0 ;  /* 0x0000000000007b1d */ /* 0x000fe20000010000 */
[----:B------:R-:W-:Y:S02]  /*2fe00*/  F2FP.SATFINITE.E4M3.F32.PACK_AB_MERGE_C R41, R115, R58, R91 ;  /* 0x0000003a7329723e */ /* 0x000fe4000480705b */
[----:B------:R-:W-:-:S03]  /*2fe10*/  F2FP.SATFINITE.E4M3.F32.PACK_AB_MERGE_C R42, R121, R120, R124 ;  /* 0x00000078792a723e */ /* 0x000fc6000480707c */
[----:B------:R-:W-:Y:S02]  /*2fe20*/  LDS.128 R72, [R2] ;  /* 0x0000000002487984 */ /* 0x000fe40000000c00 */
[----:B------:R-:W-:Y:S06]  /*2fe30*/  BAR.SYNC.DEFER_BLOCKING 0x0 ;  /* 0x0000000000007b1d */ /* 0x000fec0000010000 */
[----:B------:R-:W-:Y:S02]  /*2fe40*/  STSM.16.M88.4 [R164], R40 ;  /* 0x00000028a4007844 */ /* 0x000fe40000000200 */
[----:B------:R-:W-:Y:S01]  /*2fe50*/  BAR.SYNC.DEFER_BLOCKING 0x0 ;  /* 0x0000000000007b1d */ /* 0x000fe20000010000 */
[----:B------:R-:W-:-:S02]  /*2fe60*/  F2FP.SATFINITE.E4M3.F32.PACK_AB_MERGE_C R169, R15, R110, R106 ;  /* 0x0000006e0fa9723e */ /* 0x000fc4000480706a */
[----:B------:R-:W-:Y:S02]  /*2fe70*/  F2FP.SATFINITE.E4M3.F32.PACK_AB_MERGE_C R170, R129, R128, R132 ;  /* 0x0000008081aa723e */ /* 0x000fe40004807084 */
[----:B------:R-:W-:Y:S01]  /*2fe80*/  F2FP.SATFINITE.E4M3.F32.PACK_AB_MERGE_C R58, R145, R144, R148 ;  /* 0x00000090913a723e */ /* 0x000fe20004807094 */
[----:B------:R-:W-:Y:S02]  /*2fe90*/  IMAD.SHL.U32 R101, R101, 0x80, RZ ;  /* 0x0000008065657824 */ /* 0x000fe400078e00ff */
[----:B------:R-:W1:Y:S01]  /*2fea0*/  LDC R129, c[0x0][0x278] ;  /* 0x00009e00ff817b82 */ /* 0x000e620000000800 */
[----:B------:R-:W-:Y:S07]  /*2feb0*/  LDS.128 R68, [R2] ;  /* 0x0000000002447984 */ /* 0x000fee0000000c00 */
[----:B------:R-:W-:Y:S06]  /*2fec0*/  BAR.SYNC.DEFER_BLOCKING 0x0 ;  /* 0x0000000000007b1d */ /* 0x000fec0000010000 */
[----:B------:R-:W-:Y:S02]  /*2fed0*/  STSM.16.M88.4 [R164], R168 ;  /* 0x000000a8a4007844 */ /* 0x000fe40000000200 */
[----:B------:R-:W-:Y:S06]  /*2fee0*/  BAR.SYNC.DEFER_BLOCKING 0x0 ;  /* 0x0000000000007b1d */ /* 0x000fec0000010000 */
[----:B------:R-:W3:Y:S01]  /*2fef0*/  LDS.128 R64, [R2] ;  /* 0x0000000002407984 */ /* 0x000ee20000000c00 */
[----:B------:R-:W-:Y:S01]  /*2ff00*/  LOP3.LUT R251, R101, 0x7f, R109, 0xf8, !PT ;  /* 0x0000007f65fb7812 */ /* 0x000fe200078ef86d */
[----:B------:R-:W-:-:S04]  /*2ff10*/  USHF.R.S32.HI UR8, URZ, 0x1f, UR4 ;  /* 0x0000001f3f087899 */ /* 0x000fc80008011404 */
[----:B------:R-:W-:-:S05]  /*2ff20*/  IMAD R109, R251, UR9, RZ ;  /* 0x00000009fb6d7c24 */ /* 0x000fca000f8e02ff */
[----:B0-----:R-:W-:Y:S01]  /*2ff30*/  IADD3 R126, P4, P5, R109, UR4, R126 ;  /* 0x000000046d7e7c10 */ /* 0x001fe2000fd9e07e */
[----:B------:R-:W-:Y:S01]  /*2ff40*/  ULDC UR4, c[0x0][0x278] ;  /* 0x00009e0000047ab9 */ /* 0x000fe20000000800 */
[----:B------:R-:W-:Y:S02]  /*2ff50*/  SHF.R.S32.HI R122, RZ, 0x1f, R109 ;  /* 0x0000001fff7a7819 */ /* 0x000fe4000001146d */
[----:B------:R-:W-:Y:S02]  /*2ff60*/  PRMT R131, R36, 0x7770, RZ ;  /* 0x0000777024837816 */ /* 0x000fe400000000ff */
[----:B------:R-:W-:Y:S01]  /*2ff70*/  IADD3.X R127, R122, UR8, R127, P4, P5 ;  /* 0x000000087a7f7c10 */ /* 0x000fe2000a7ea47f */
[----:B------:R-:W-:Y:S01]  /*2ff80*/  BAR.SYNC.DEFER_BLOCKING 0x0 ;  /* 0x0000000000007b1d */ /* 0x000fe20000010000 */
[----:B------:R-:W-:-:S04]  /*2ff90*/  IADD3 R128, P4, R126, UR4, RZ ;  /* 0x000000047e807c10 */ /* 0x000fc8000ff9e0ff */
[----:B-1----:R-:W-:Y:S01]  /*2ffa0*/  LEA.HI.X.SX32 R129, R129, R127, 0x1, P4 ;  /* 0x0000007f81817211 */ /* 0x002fe200020f0eff */
[----:B------:R-:W-:Y:S01]  /*2ffb0*/  ULDC UR4, c[0x0][0x27c] ;  /* 0x00009f0000047ab9 */ /* 0x000fe20000000800 */
[----:B------:R-:W-:Y:S02]  /*2ffc0*/  PRMT R132, R37, 0x7770, RZ ;  /* 0x0000777025847816 */ /* 0x000fe400000000ff */
[C---:B---3--:R-:W-:Y:S02]  /*2ffd0*/  PRMT R138, R67.reuse, 0x7773, RZ ;  /* 0x00007773438a7816 */ /* 0x048fe400000000ff */
[C---:B------:R-:W-:Y:S02]  /*2ffe0*/  PRMT R139, R67.reuse, 0x7772, RZ ;  /* 0x00007772438b7816 */ /* 0x040fe400000000ff */
[C---:B------:R-:W-:Y:S02]  /*2fff0*/  PRMT R140, R67.reuse, 0x7771, RZ ;  /* 0x00007771438c7816 */ /* 0x040fe400000000ff */
[----:B------:R-:W-:Y:S01]  /*30000*/  PRMT R142, R67, 0x7770, RZ ;  /* 0x00007770438e7816 */ /* 0x000fe200000000ff */
[----:B------:R-:W-:Y:S01]  /*30010*/  IMAD.SHL.U32 R67, R151, 0x2, RZ ;  /* 0x0000000297437824 */ /* 0x000fe200078e00ff */
[----:B------:R-:W-:-:S02]  /*30020*/  PRMT R135, R66, 0x7773, RZ ;  /* 0x0000777342877816 */ /* 0x000fc400000000ff */
[C---:B------:R-:W-:Y:S02]  /*30030*/  PRMT R136, R66.reuse, 0x7772, RZ ;  /* 0x0000777242887816 */ /* 0x040fe400000000ff */
[C---:B------:R-:W-:Y:S02]  /*30040*/  PRMT R137, R66.reuse, 0x7771, RZ ;  /* 0x0000777142897816 */ /* 0x040fe400000000ff */
[----:B------:R-:W-:Y:S02]  /*30050*/  PRMT R141, R66, 0x7770, RZ ;  /* 0x00007770428d7816 */ /* 0x000fe400000000ff */
[----:B------:R-:W-:-:S04]  /*30060*/  IADD3 R66, P4, R67, R126, RZ ;  /* 0x0000007e43427210 */ /* 0x000fc80007f9e0ff */
[----:B------:R-:W-:Y:S02]  /*30070*/  LEA.HI.X.SX32 R67, R67, R127, 0x1, P4 ;  /* 0x0000007f43437211 */ /* 0x000fe400020f0eff */
[----:B----4-:R-:W-:Y:S02]  /*30080*/  F2FP.SATFINITE.E4M3.F32.PACK_AB_MERGE_C R51, R10, R12, R248 ;  /* 0x0000000c0a33723e */ /* 0x010fe400048070f8 */
[----:B--2---:R-:W-:-:S03]  /*30090*/  F2FP.SATFINITE.E4M3.F32.PACK_AB_MERGE_C R59, R8, R9, R52 ;  /* 0x00000009083b723e */ /* 0x004fc60004807034 */
[----:B------:R-:W-:Y:S01]  /*300a0*/  STSM.16.M88.4 [R164], R48 ;  /* 0x00000030a4007844 */ /* 0x000fe20000000200 */
[----:B------:R-:W-:Y:S01]  /*300b0*/  PRMT R148, R38, 0x7771, RZ ;  /* 0x0000777126947816 */ /* 0x000fe200000000ff */
[----:B------:R-:W0:Y:S08]  /*300c0*/  LDC R248, c[0x0][0x278] ;  /* 0x00009e00fff87b82 */ /* 0x000e300000000800 */
[----:B------:R-:W-:Y:S01]  /*300d0*/  BAR.SYNC.DEFER_BLOCKING 0x0 ;  /* 0x0000000000007b1d */ /* 0x000fe20000010000 */
[----:B------:R-:W-:-:S02]  /*300e0*/  PRMT R147, R39, 0x7771, RZ ;  /* 0x0000777127937816 */ /* 0x000fc400000000ff */
[----:B------:R-:W-:Y:S02]  /*300f0*/  PRMT R145, R36, 0x7773, RZ ;  /* 0x0000777324917816 */ /* 0x000fe400000000ff */
[C---:B------:R-:W-:Y:S02]  /*30100*/  PRMT R144, R37.reuse, 0x7772, RZ ;  /* 0x0000777225907816 */ /* 0x040fe400000000ff */
[----:B------:R-:W-:Y:S01]  /*30110*/  PRMT R146, R37, 0x7773, RZ ;  /* 0x0000777325927816 */ /* 0x000fe200000000ff */
[----:B------:R-:W2:Y:S04]  /*30120*/  LDL.LU R12, [R1+0x1418] ;  /* 0x00141800010c7983 */ /* 0x000ea80000300800 */
[----:B------:R-:W1:Y:S01]  /*30130*/  LDS.128 R60, [R2] ;  /* 0x00000000023c7984 */ /* 0x000e620000000c00 */
[----:B------:R-:W-:Y:S01]  /*30140*/  BAR.SYNC.DEFER_BLOCKING 0x0 ;  /* 0x0000000000007b1d */ /* 0x000fe20000010000 */
[----:B------:R-:W-:-:S02]  /*30150*/  PRMT R182, R38, 0x7772, RZ ;  /* 0x0000777226b67816 */ /* 0x000fc400000000ff */
[----:B------:R-:W-:Y:S02]  /*30160*/  PRMT R183, R38, 0x7773, RZ ;  /* 0x0000777326b77816 */ /* 0x000fe400000000ff */
[C---:B------:R-:W-:Y:S02]  /*30170*/  PRMT R184, R39.reuse, 0x7772, RZ ;  /* 0x0000777227b87816 */ /* 0x040fe400000000ff */
[----:B------:R-:W-:Y:S01]  /*30180*/  PRMT R179, R39, 0x7773, RZ ;  /* 0x0000777327b37816 */ /* 0x000fe200000000ff */
[----:B------:R-:W3:Y:S04]  /*30190*/  LDL.LU R10, [R1+0x1414] ;  /* 0x00141400010a7983 */ /* 0x000ee80000300800 */
[----:B------:R-:W-:Y:S01]  /*301a0*/  STSM.16.M88.4 [R164], R56 ;  /* 0x00000038a4007844 */ /* 0x000fe20000000200 */
[----:B------:R-:W-:Y:S01]  /*301b0*/  BAR.SYNC.DEFER_BLOCKING 0x0 ;  /* 0x0000000000007b1d */ /* 0x000fe20000010000 */
[----:B-1----:R-:W-:-:S05]  /*301c0*/  PRMT R154, R63, 0x7772, RZ ;  /* 0x000077723f9a7816 */ /* 0x002fca00000000ff */
[----:B------:R-:W4:Y:S01]  /*301d0*/  LDL.LU R9, [R1+0x1410] ;  /* 0x0014100001097983 */ /* 0x000f220000300800 */
[----:B------:R-:W-:Y:S02]  /*301e0*/  PRMT R156, R63, 0x7770, RZ ;  /* 0x000077703f9c7816 */ /* 0x000fe400000000ff */
[C---:B------:R-:W-:Y:S01]  /*301f0*/  PRMT R176, R32.reuse, 0x7770, RZ ;  /* 0x0000777020b07816 */ /* 0x040fe200000000ff */
[----:B------:R-:W4:Y:S01]  /*30200*/  LDL.LU R8, [R1+0x140c] ;  /* 0x00140c0001087983 */ /* 0x000f220000300800 */
[----:B------:R-:W-:Y:S02]  /*30210*/  PRMT R175, R32, 0x7771, RZ ;  /* 0x0000777120af7816 */ /* 0x000fe400000000ff */
[----:B------:R-:W-:Y:S01]  /*30220*/  PRMT R178, R33, 0x7770, RZ ;  /* 0x0000777021b27816 */ /* 0x000fe200000000ff */
[----:B------:R-:W4:Y:S04]  /*30230*/  LDL.LU R252, [R1] ;  /* 0x0000000001fc7983 */ /* 0x000f280000300800 */
[----:B------:R1:W-:Y:S04]  /*30240*/  STG.E.U8 desc[UR6][R126.64], R131 ;  /* 0x000000837e007986 */ /* 0x0003e8000c101106 */
[----:B------:R0:W-:Y:S01]  /*30250*/  STG.E.U8 desc[UR6][R128.64], R130 ;  /* 0x0000008280007986 */ /* 0x0001e2000c101106 */
[----:B-1----:R-:W-:-:S02]  /*30260*/  IMAD R131, R151, 0x3, RZ ;  /* 0x0000000397837824 */ /* 0x002fc400078e02ff */
[----:B0-----:R-:W-:-:S03]  /*30270*/  IMAD.SHL.U32 R129, R151, 0x4, RZ ;  /* 0x0000000497817824 */ /* 0x001fc600078e00ff */
[-C--:B------:R-:W-:Y:S01]  /*30280*/  IADD3 R130, P5, R131, R126.reuse, RZ ;  /* 0x0000007e83827210 */ /* 0x080fe20007fbe0ff */
[----:B------:R0:W-:Y:S01]  /*30290*/  STG.E.U8 desc[UR6][R66.64], R132 ;  /* 0x0000008442007986 */ /* 0x0001e2000c101106 */
[-C--:B------:R-:W-:Y:S02]  /*302a0*/  IADD3 R128, P4, R129, R126.reuse, RZ ;  /* 0x0000007e81807210 */ /* 0x080fe40007f9e0ff */
[-C--:B------:R-:W-:Y:S02]  /*302b0*/  LEA.HI.X.SX32 R131, R131, R127.reuse, 0x1, P5 ;  /* 0x0000007f83837211 */ /* 0x080fe400028f0eff */
[-C--:B------:R-:W-:Y:S02]  /*302c0*/  LEA.HI.X.SX32 R129, R129, R127.reuse, 0x1, P4 ;  /* 0x0000007f81817211 */ /* 0x080fe400020f0eff */
[CC--:B0-----:R-:W-:Y:S02]  /*302d0*/  IADD3 R66, P5, R152.reuse, R126.reuse, RZ ;  /* 0x0000007e98427210 */ /* 0x0c1fe40007fbe0ff */
[----:B------:R-:W-:Y:S01]  /*302e0*/  IADD3 R132, P6, R153, R126, RZ ;  /* 0x0000007e99847210 */ /* 0x000fe20007fde0ff */
[----:B------:R0:W-:Y:S01]  /*302f0*/  STG.E.U8 desc[UR6][R130.64], R133 ;  /* 0x0000008582007986 */ /* 0x0001e2000c101106 */
[----:B------:R-:W-:-:S03]  /*30300*/  LEA.HI.X.SX32 R67, R152, R127, 0x1, P5 ;  /* 0x0000007f98437211 */ /* 0x000fc600028f0eff */
[----:B------:R1:W-:Y:S04]  /*30310*/  STG.E.U8 desc[UR6][R128.64], R149 ;  /* 0x0000009580007986 */ /* 0x0003e8000c101106 */
[----:B------:R-:W-:Y:S01]  /*30320*/  STG.E.U8 desc[UR6][R66.64], R148 ;  /* 0x0000009442007986 */ /* 0x000fe2000c101106 */
[----:B0-----:R-:W-:Y:S01]  /*30330*/  LEA.HI.X.SX32 R133, R153, R127, 0x1, P6 ;  /* 0x0000007f99857211 */ /* 0x001fe200030f0eff */
[----:B------:R-:W-:Y:S01]  /*30340*/  IMAD R153, R151, 0x7, RZ ;  /* 0x0000000797997824 */ /* 0x000fe200078e02ff */
[----:B------:R-:W-:-:S03]  /*30350*/  IADD3 R130, P4, R155, R126, RZ ;  /* 0x0000007e9b827210 */ /* 0x000fc60007f9e0ff */
[----:B------:R0:W-:Y:S01]  /*30360*/  STG.E.U8 desc[UR6][R132.64], R150 ;  /* 0x0000009684007986 */ /* 0x0001e2000c101106 */
[-C--:B-1----:R-:W-:Y:S02]  /*30370*/  IADD3 R128, P6, R247, R126.reuse, RZ ;  /* 0x0000007ef7807210 */ /* 0x082fe40007fde0ff */
[----:B------:R-:W-:Y:S02]  /*30380*/  LEA.HI.X.SX32 R131, R155, R127, 0x1, P4 ;  /* 0x0000007f9b837211 */ /* 0x000fe400020f0eff */
[----:B0-----:R-:W-:-:S04]  /*30390*/  IADD3 R132, P5, R153, R126, RZ ;  /* 0x0000007e99847210 */ /* 0x001fc80007fbe0ff */
[-C--:B------:R-:W-:Y:S01]  /*303a0*/  LEA.HI.X.SX32 R133, R153, R127.reuse, 0x1, P5 ;  /* 0x0000007f99857211 */ /* 0x080fe200028f0eff */
[----:B------:R-:W-:Y:S01]  /*303b0*/  IMAD R153, R151, 0xb, RZ ;  /* 0x0000000b97997824 */ /* 0x000fe200078e02ff */
[-C--:B------:R-:W-:Y:S02]  /*303c0*/  IADD3 R66, P5, R249, R126.reuse, RZ ;  /* 0x0000007ef9427210 */ /* 0x080fe40007fbe0ff */
[-C--:B------:R-:W-:Y:S01]  /*303d0*/  LEA.HI.X.SX32 R129, R247, R127.reuse, 0x1, P6 ;  /* 0x0000007ff7817211 */ /* 0x080fe200030f0eff */
[----:B------:R0:W-:Y:S01]  /*303e0*/  STG.E.U8 desc[UR6][R132.64], R147 ;  /* 0x0000009384007986 */ /* 0x0001e2000c101106 */
[-C--:B------:R-:W-:Y:S01]  /*303f0*/  LEA.HI.X.SX32 R67, R249, R127.reuse, 0x1, P5 ;  /* 0x0000007ff9437211 */ /* 0x080fe200028f0eff */
[----:B------:R-:W-:Y:S01]  /*30400*/  IMAD R149, R151, 0xd, RZ ;  /* 0x0000000d97957824 */ /* 0x000fe200078e02ff */
[----:B------:R-:W1:Y:S01]  /*30410*/  LDC R247, c[0x0][0x278] ;  /* 0x00009e00fff77b82 */ /* 0x000e620000000800 */
[----:B------:R0:W-:Y:S04]  /*30420*/  STG.E.U8 desc[UR6][R130.64], R143 ;  /* 0x0000008f82007986 */ /* 0x0001e8000c101106 */
[----:B------:R0:W-:Y:S03]  /*30430*/  STG.E.U8 desc[UR6][R128.64], R145 ;  /* 0x0000009180007986 */ /* 0x0001e6000c101106 */
[----:B------:R-:W1:Y:S01]  /*30440*/  LDC R249, c[0x0][0x278] ;  /* 0x00009e00fff97b82 */ /* 0x000e620000000800 */
[----:B0-----:R-:W-:Y:S01]  /*30450*/  IADD3 R132, P4, R153, R126, RZ ;  /* 0x0000007e99847210 */ /* 0x001fe20007f9e0ff */
[C---:B------:R-:W-:Y:S01]  /*30460*/  IMAD R147, R151.reuse, 0xc, RZ ;  /* 0x0000000c97937824 */ /* 0x040fe200078e02ff */
[----:B------:R0:W-:Y:S01]  /*30470*/  STG.E.U8 desc[UR6][R66.64], R144 ;  /* 0x0000009042007986 */ /* 0x0001e2000c101106 */
[----:B------:R-:W-:Y:S01]  /*30480*/  IMAD R131, R151, 0xe, RZ ;  /* 0x0000000e97837824 */ /* 0x000fe200078e02ff */
[----:B------:R-:W-:-:S02]  /*30490*/  LEA.HI.X.SX32 R133, R153, R127, 0x1, P4 ;  /* 0x0000007f99857211 */ /* 0x000fc400020f0eff */
[-C--:B------:R-:W-:Y:S02]  /*304a0*/  IADD3 R128, P5, R149, R126.reuse, RZ ;  /* 0x0000007e95807210 */ /* 0x080fe40007fbe0ff */
[-C--:B------:R-:W-:Y:S02]  /*304b0*/  IADD3 R130, P6, R131, R126.reuse, RZ ;  /* 0x0000007e83827210 */ /* 0x080fe40007fde0ff */
[----:B0-----:R-:W-:Y:S02]  /*304c0*/  IADD3 R66, P4, R147, R126, RZ ;  /* 0x0000007e93427210 */ /* 0x001fe40007f9e0ff */
[-C--:B------:R-:W-:Y:S02]  /*304d0*/  LEA.HI.X.SX32 R129, R149, R127.reuse, 0x1, P5 ;  /* 0x0000007f95817211 */ /* 0x080fe400028f0eff */
[-C--:B------:R-:W-:Y:S02]  /*304e0*/  LEA.HI.X.SX32 R67, R147, R127.reuse, 0x1, P4 ;  /* 0x0000007f93437211 */ /* 0x080fe400020f0eff */
[----:B------:R-:W-:Y:S01]  /*304f0*/  LEA.HI.X.SX32 R131, R131, R127, 0x1, P6 ;  /* 0x0000007f83837211 */ /* 0x000fe200030f0eff */
[----:B------:R0:W-:Y:S04]  /*30500*/  STG.E.U8 desc[UR6][R132.64], R146 ;  /* 0x0000009284007986 */ /* 0x0001e8000c101106 */
[----:B------:R0:W-:Y:S04]  /*30510*/  STG.E.U8 desc[UR6][R66.64], R182 ;  /* 0x000000b642007986 */ /* 0x0001e8000c101106 */
[----:B------:R-:W-:Y:S04]  /*30520*/  STG.E.U8 desc[UR6][R128.64], R183 ;  /* 0x000000b780007986 */ /* 0x000fe8000c101106 */
[----:B------:R1:W-:Y:S01]  /*30530*/  STG.E.U8 desc[UR6][R130.64], R184 ;  /* 0x000000b882007986 */ /* 0x0003e2000c101106 */
[----:B0-----:R-:W-:-:S02]  /*30540*/  PRMT R132, R60, 0x7773, RZ ;  /* 0x000077733c847816 */ /* 0x001fc400000000ff */
[C---:B------:R-:W-:Y:S01]  /*30550*/  PRMT R133, R60.reuse, 0x7772, RZ ;  /* 0x000077723c857816 */ /* 0x040fe200000000ff */
[----:B------:R-:W0:Y:S01]  /*30560*/  LDC R182, c[0x0][0x278] ;  /* 0x00009e00ffb67b82 */ /* 0x000e220000000800 */
[C---:B------:R-:W-:Y:S02]  /*30570*/  PRMT R143, R60.reuse, 0x7771, RZ ;  /* 0x000077713c8f7816 */ /* 0x040fe400000000ff */
[----:B------:R-:W-:Y:S01]  /*30580*/  PRMT R147, R60, 0x7770, RZ ;  /* 0x000077703c937816 */ /* 0x000fe200000000ff */
[----:B------:R-:W-:-:S04]  /*30590*/  IMAD R60, R246, 0xf, RZ ;  /* 0x0000000ff63c7824 */ /* 0x000fc800078e02ff */
[----:B-1----:R-:W1:Y:S01]  /*305a0*/  LDC R184, c[0x0][0x278] ;  /* 0x00009e00ffb87b82 */ /* 0x002e620000000800 */
[C---:B------:R-:W-:Y:S02]  /*305b0*/  PRMT R153, R63.reuse, 0x7773, RZ ;  /* 0x000077733f997816 */ /* 0x040fe400000000ff */
[----:B------:R-:W-:Y:S01]  /*305c0*/  PRMT R155, R63, 0x7771, RZ ;  /* 0x000077713f9b7816 */ /* 0x000fe200000000ff */
[----:B------:R-:W-:Y:S01]  /*305d0*/  IMAD.SHL.U32 R63, R247, 0x10, RZ ;  /* 0x00000010f73f7824 */ /* 0x000fe200078e00ff */
[----:B------:R-:W-:Y:S02]  /*305e0*/  IADD3 R128, P5, R60, R126, RZ ;  /* 0x0000007e3c807210 */ /* 0x000fe40007fbe0ff */
[C---:B------:R-:W-:Y:S01]  /*305f0*/  PRMT R145, R61.reuse, 0x7773, RZ ;  /* 0x000077733d917816 */ /* 0x040fe200000000ff */
[----:B------:R-:W0:Y:S01]  /*30600*/  LDC R183, c[0x0][0x278] ;  /* 0x00009e00ffb77b82 */ /* 0x000e220000000800 */
[C---:B------:R-:W-:Y:S02]  /*30610*/  PRMT R144, R61.reuse, 0x7772, RZ ;  /* 0x000077723d907816 */ /* 0x040fe400000000ff */
[----:B------:R-:W-:-:S02]  /*30620*/  PRMT R146, R61, 0x7771, RZ ;  /* 0x000077713d927816 */ /* 0x000fc400000000ff */
[----:B------:R-:W-:Y:S01]  /*30630*/  PRMT R151, R61, 0x7770, RZ ;  /* 0x000077703d977816 */ /* 0x000fe200000000ff */
[----:B------:R-:W-:Y:S01]  /*30640*/  IMAD R61, R249, 0x11, RZ ;  /* 0x00000011f93d7824 */ /* 0x000fe200078e02ff */
[----:B------:R-:W-:Y:S01]  /*30650*/  LEA.HI.X.SX32 R129, R60, R127, 0x1, P5 ;  /* 0x0000007f3c817211 */ /* 0x000fe200028f0eff */
[----:B------:R-:W0:Y:S01]  /*30660*/  LDC R246, c[0x0][0x278] ;  /* 0x00009e00fff67b82 */ /* 0x000e220000000800 */
[----:B------:R-:W-:Y:S01]  /*30670*/  IMAD R130, R248, 0x12, RZ ;  /* 0x00000012f8827824 */ /* 0x000fe200078e02ff */
[-C--:B------:R-:W-:Y:S01]  /*30680*/  IADD3 R66, P4, R63, R126.reuse, RZ ;  /* 0x0000007e3f427210 */ /* 0x080fe20007f9e0ff */
[----:B------:R-:W-:Y:S01]  /*30690*/  IMAD R131, R250, 0x13, RZ ;  /* 0x00000013fa837824 */ /* 0x000fe200078e02ff */
[C---:B------:R-:W-:Y:S01]  /*306a0*/  PRMT R148, R62.reuse, 0x7773, RZ ;  /* 0x000077733e947816 */ /* 0x040fe200000000ff */
[----:B------:R1:W-:Y:S01]  /*306b0*/  STG.E.U8 desc[UR6][R128.64], R179 ;  /* 0x000000b380007986 */ /* 0x0003e2000c101106 */
[C---:B------:R-:W-:Y:S02]  /*306c0*/  PRMT R149, R62.reuse, 0x7772, RZ ;  /* 0x000077723e957816 */ /* 0x040fe400000000ff */
[C---:B------:R-:W-:Y:S01]  /*306d0*/  PRMT R150, R62.reuse, 0x7771, RZ ;  /* 0x000077713e967816 */ /* 0x040fe200000000ff */
[----:B------:R-:W0:Y:S01]  /*306e0*/  LDC R248, c[0x0][0x278] ;  /* 0x00009e00fff87b82 */ /* 0x000e220000000800 */
[----:B------:R-:W-:Y:S01]  /*306f0*/  PRMT R152, R62, 0x7770, RZ ;  /* 0x000077703e987816 */ /* 0x000fe200000000ff */
[----:B------:R-:W2:Y:S01]  /*30700*/  LDL.LU R249, [R1+0x24c] ;  /* 0x00024c0001f97983 */ /* 0x000ea20000300800 */
[----:B------:R-:W-:-:S02]  /*30710*/  IADD3 R62, P6, R61, R126, RZ ;  /* 0x0000007e3d3e7210 */ /* 0x000fc40007fde0ff */
[-C--:B------:R-:W-:Y:S02]  /*30720*/  LEA.HI.X.SX32 R67, R63, R127.reuse, 0x1, P4 ;  /* 0x0000007f3f437211 */ /* 0x080fe400020f0eff */
[CC--:B------:R-:W-:Y:S01]  /*30730*/  IADD3 R60, P5, R130.reuse, R126.reuse, RZ ;  /* 0x0000007e823c7210 */ /* 0x0c0fe20007fbe0ff */
[----:B------:R-:W0:Y:S01]  /*30740*/  LDC R247, c[0x0][0x278] ;  /* 0x00009e00fff77b82 */ /* 0x000e220000000800 */
[----:B-1----:R-:W-:Y:S02]  /*30750*/  IADD3 R128, P4, R131, R126, RZ ;  /* 0x0000007e83807210 */ /* 0x002fe40007f9e0ff */
[-C--:B------:R-:W-:Y:S02]  /*30760*/  LEA.HI.X.SX32 R63, R61, R127.reuse, 0x1, P6 ;  /* 0x0000007f3d3f7211 */ /* 0x080fe400030f0eff */
[-C--:B------:R-:W-:Y:S02]  /*30770*/  LEA.HI.X.SX32 R61, R130, R127.reuse, 0x1, P5 ;  /* 0x0000007f823d7211 */ /* 0x080fe400028f0eff */
[----:B------:R-:W-:Y:S01]  /*30780*/  LEA.HI.X.SX32 R129, R131, R127, 0x1, P4 ;  /* 0x0000007f83817211 */ /* 0x000fe200020f0eff */
[----:B------:R-:W-:Y:S01]  /*30790*/  IMAD R131, R184, 0x14, RZ ;  /* 0x00000014b8837824 */ /* 0x000fe200078e02ff */
[----:B------:R1:W-:Y:S01]  /*307a0*/  STG.E.U8 desc[UR6][R66.64], R176 ;  /* 0x000000b042007986 */ /* 0x0003e2000c101106 */
[----:B------:R-:W3:Y:S03]  /*307b0*/  LDC R130, c[0x0][0x278] ;  /* 0x00009e00ff827b82 */ /* 0x000ee60000000800 */
[----:B------:R1:W-:Y:S04]  /*307c0*/  STG.E.U8 desc[UR6][R62.64], R175 ;  /* 0x000000af3e007986 */ /* 0x0003e8000c101106 */
[----:B------:R1:W-:Y:S01]  /*307d0*/  STG.E.U8 desc[UR6][R60.64], R178 ;  /* 0x000000b23c007986 */ /* 0x0003e2000c101106 */
[----:B0-----:R-:W-:Y:S01]  /*307e0*/  IMAD R183, R183, 0x15, RZ ;  /* 0x00000015b7b77824 */ /* 0x001fe200078e02ff */
[----:B-1----:R-:W0:Y:S01]  /*307f0*/  LDC R176, c[0x0][0x278] ;  /* 0x00009e00ffb07b82 */ /* 0x002e220000000800 */
[----:B------:R-:W-:Y:S01]  /*30800*/  PRMT R177, R33, 0x7771, RZ ;  /* 0x0000777121b17816 */ /* 0x000fe200000000ff */
[----:B------:R-:W-:Y:S01]  /*30810*/  IMAD R179, R182, 0x16, RZ ;  /* 0x00000016b6b37824 */ /* 0x000fe200078e02ff */
[----:B------:R-:W-:-:S02]  /*30820*/  PRMT R172, R34, 0x7770, RZ ;  /* 0x0000777022ac7816 */ /* 0x000fc400000000ff */
[----:B------:R-:W-:Y:S02]  /*30830*/  PRMT R171, R34, 0x7771, RZ ;  /* 0x0000777122ab7816 */ /* 0x000fe400000000ff */
[----:B------:R-:W-:Y:S01]  /*30840*/  PRMT R174, R35, 0x7770, RZ ;  /* 0x0000777023ae7816 */ /* 0x000fe200000000ff */
[----:B------:R-:W-:Y:S01]  /*30850*/  IMAD R175, R246, 0x17, RZ ;  /* 0x00000017f6af7824 */ /* 0x000fe200078e02ff */
[-C--:B------:R-:W-:Y:S01]  /*30860*/  IADD3 R60, P6, R131, R126.reuse, RZ ;  /* 0x0000007e833c7210 */ /* 0x080fe20007fde0ff */
[----:B------:R-:W1:Y:S01]  /*30870*/  LDC R178, c[0x0][0x278] ;  /* 0x00009e00ffb27b82 */ /* 0x000e620000000800 */
[----:B------:R-:W-:Y:S01]  /*30880*/  PRMT R173, R35, 0x7771, RZ ;  /* 0x0000777123ad7816 */ /* 0x000fe200000000ff */
[----:B------:R-:W-:Y:S01]  /*30890*/  IMAD R247, R247, 0x19, RZ ;  /* 0x00000019f7f77824 */ /* 0x000fe200078e02ff */
[----:B------:R-:W-:Y:S01]  /*308a0*/  LEA.HI.X.SX32 R61, R131, R127, 0x1, P6 ;  /* 0x0000007f833d7211 */ /* 0x000fe200030f0eff */
[----:B------:R-:W4:Y:S04]  /*308b0*/  LDL.LU R184, [R1+0x250] ;  /* 0x0002500001b87983 */ /* 0x000f280000300800 */
[----:B------:R-:W1:Y:S01]  /*308c0*/  LDC R131, c[0x0][0x278] ;  /* 0x00009e00ff837b82 */ /* 0x000e620000000800 */
[-C--:B------:R-:W-:Y:S01]  /*308d0*/  IADD3 R62, P5, R183, R126.reuse, RZ ;  /* 0x0000007eb73e7210 */ /* 0x080fe20007fbe0ff */
[----:B------:R0:W-:Y:S01]  /*308e0*/  STG.E.U8 desc[UR6][R128.64], R177 ;  /* 0x000000b180007986 */ /* 0x0001e2000c101106 */
[----:B------:R-:W-:-:S02]  /*308f0*/  IADD3 R66, P4, R179, R126, RZ ;  /* 0x0000007eb3427210 */ /* 0x000fc40007f9e0ff */
[-C--:B------:R-:W-:Y:S01]  /*30900*/  LEA.HI.X.SX32 R63, R183, R127.reuse, 0x1, P5 ;  /* 0x0000007fb73f7211 */ /* 0x080fe200028f0eff */
[----:B------:R-:W2:Y:S01]  /*30910*/  LDL.LU R182, [R1+0x254] ;  /* 0x0002540001b67983 */ /* 0x000ea20000300800 */
[----:B------:R-:W-:Y:S01]  /*30920*/  LEA.HI.X.SX32 R67, R179, R127, 0x1, P4 ;  /* 0x0000007fb3437211 */ /* 0x000fe200020f0eff */
[----:B------:R-:W-:Y:S01]  /*30930*/  IMAD R183, R248, 0x18, RZ ;  /* 0x00000018f8b77824 */ /* 0x000fe200078e02ff */
[----:B------:R-:W1:Y:S01]  /*30940*/  LDC R179, c[0x0][0x278] ;  /* 0x00009e00ffb37b82 */ /* 0x000e620000000800 */
[----:B0-----:R-:W-:-:S07]  /*30950*/  IADD3 R128, P6, R175, R126, RZ ;  /* 0x0000007eaf807210 */ /* 0x001fce0007fde0ff */
[----:B------:R-:W0:Y:S01]  /*30960*/  LDC R177, c[0x0][0x278] ;  /* 0x00009e00ffb17b82 */ /* 0x000e220000000800 */
[----:B------:R-:W-:Y:S01]  /*30970*/  LEA.HI.X.SX32 R129, R175, R127, 0x1, P6 ;  /* 0x0000007faf817211 */ /* 0x000fe200030f0eff */
[----:B------:R3:W-:Y:S04]  /*30980*/  STG.E.U8 desc[UR6][R60.64], R172 ;  /* 0x000000ac3c007986 */ /* 0x0007e8000c101106 */
[----:B------:R3:W-:Y:S02]  /*30990*/  STG.E.U8 desc[UR6][R62.64], R171 ;  /* 0x000000ab3e007986 */ /* 0x0007e4000c101106 */
[----:B------:R-:W0:Y:S02]  /*309a0*/  LDC R175, c[0x0][0x278] ;  /* 0x00009e00ffaf7b82 */ /* 0x000e240000000800 */
[----:B------:R-:W-:Y:S04]  /*309b0*/  STG.E.U8 desc[UR6][R66.64], R174 ;  /* 0x000000ae42007986 */ /* 0x000fe8000c101106 */
[----:B------:R1:W-:Y:S02]  /*309c0*/  STG.E.U8 desc[UR6][R128.64], R173 ;  /* 0x000000ad80007986 */ /* 0x0003e4000c101106 */
[----:B---3--:R-:W3:Y:S01]  /*309d0*/  LDC R172, c[0x0][0x278] ;  /* 0x00009e00ffac7b82 */ /* 0x008ee20000000800 */
[----:B------:R-:W-:Y:S01]  /*309e0*/  IMAD R61, R130, 0x1a, RZ ;  /* 0x0000001a823d7824 */ /* 0x000fe200078e02ff */
[----:B------:R-:W-:Y:S01]  /*309f0*/  PRMT R170, R32, 0x7772, RZ ;  /* 0x0000777220aa7816 */ /* 0x000fe200000000ff */
[----:B------:R-:W-:Y:S01]  /*30a00*/  IMAD R171, R176, 0x1b, RZ ;  /* 0x0000001bb0ab7824 */ /* 0x000fe200078e02ff */
[----:B------:R-:W-:Y:S01]  /*30a10*/  PRMT R167, R32, 0x7773, RZ ;  /* 0x0000777320a77816 */ /* 0x000fe200000000ff */
[----:B-1----:R-:W-:Y:S01]  /*30a20*/  IMAD R131, R131, 0x1c, RZ ;  /* 0x0000001c83837824 */ /* 0x002fe200078e02ff */
[----:B------:R-:W-:Y:S01]  /*30a30*/  PRMT R166, R33, 0x7772, RZ ;  /* 0x0000777221a67816 */ /* 0x000fe200000000ff */
[----:B------:R-:W4:Y:S01]  /*30a40*/  LDL.LU R246, [R1+0x258] ;  /* 0x0002580001f67983 */ /* 0x000f220000300800 */
[-C--:B------:R-:W-:Y:S01]  /*30a50*/  IADD3 R128, P5, R183, R126.reuse, RZ ;  /* 0x0000007eb7807210 */ /* 0x080fe20007fbe0ff */
[----:B------:R-:W1:Y:S01]  /*30a60*/  LDC R173, c[0x0][0x278] ;  /* 0x00009e00ffad7b82 */ /* 0x000e620000000800 */
[----:B------:R-:W-:-:S02]  /*30a70*/  IADD3 R66, P4, R247, R126, RZ ;  /* 0x0000007ef7427210 */ /* 0x000fc40007f9e0ff */
[-C--:B------:R-:W-:Y:S02]  /*30a80*/  LEA.HI.X.SX32 R129, R183, R127.reuse, 0x1, P5 ;  /* 0x0000007fb7817211 */ /* 0x080fe400028f0eff */
[-C--:B------:R-:W-:Y:S02]  /*30a90*/  IADD3 R62, P6, R61, R126.reuse, RZ ;  /* 0x0000007e3d3e7210 */ /* 0x080fe40007fde0ff */
[----:B------:R-:W-:Y:S01]  /*30aa0*/  IADD3 R60, P5, R171, R126, RZ ;  /* 0x0000007eab3c7210 */ /* 0x000fe20007fbe0ff */
[----:B------:R0:W-:Y:S01]  /*30ab0*/  STG.E.U8 desc[UR6][R128.64], R170 ;  /* 0x000000aa80007986 */ /* 0x0001e2000c101106 */
[-C--:B------:R-:W-:Y:S01]  /*30ac0*/  LEA.HI.X.SX32 R67, R247, R127.reuse, 0x1, P4 ;  /* 0x0000007ff7437211 */ /* 0x080fe200020f0eff */
[----:B0-----:R-:W-:Y:S01]  /*30ad0*/  IMAD R177, R177, 0x1d, RZ ;  /* 0x0000001db1b17824 */ /* 0x001fe200078e02ff */
[----:B------:R-:W-:Y:S01]  /*30ae0*/  LEA.HI.X.SX32 R63, R61, R127, 0x1, P6 ;  /* 0x0000007f3d3f7211 */ /* 0x000fe200030f0eff */
[----:B------:R-:W0:Y:S01]  /*30af0*/  LDC R130, c[0x0][0x278] ;  /* 0x00009e00ff827b82 */ /* 0x000e220000000800 */
[----:B------:R-:W-:-:S02]  /*30b00*/  PRMT R168, R33, 0x7773, RZ ;  /* 0x0000777321a87816 */ /* 0x000fc400000000ff */
[----:B------:R-:W-:Y:S02]  /*30b10*/  LEA.HI.X.SX32 R61, R171, R127, 0x1, P5 ;  /* 0x0000007fab3d7211 */ /* 0x000fe400028f0eff */
[----:B------:R-:W-:-:S03]  /*30b20*/  IADD3 R128, P4, R131, R126, RZ ;  /* 0x0000007e83807210 */ /* 0x000fc60007f9e0ff */
[----:B------:R-:W0:Y:S01]  /*30b30*/  LDC R170, c[0x0][0x278] ;  /* 0x00009e00ffaa7b82 */ /* 0x000e220000000800 */
[----:B------:R3:W-:Y:S01]  /*30b40*/  STG.E.U8 desc[UR6][R66.64], R167 ;  /* 0x000000a742007986 */ /* 0x0007e2000c101106 */
[----:B------:R-:W-:Y:S01]  /*30b50*/  LEA.HI.X.SX32 R129, R131, R127, 0x1, P4 ;  /* 0x0000007f83817211 */ /* 0x000fe200020f0eff */
[----:B------:R-:W-:Y:S02]  /*30b60*/  IMAD R171, R178, 0x1e, RZ ;  /* 0x0000001eb2ab7824 */ /* 0x000fe400078e02ff */
[----:B------:R3:W-:Y:S03]  /*30b70*/  STG.E.U8 desc[UR6][R62.64], R166 ;  /* 0x000000a63e007986 */ /* 0x0007e6000c101106 */
[----:B------:R-:W0:Y:S01]  /*30b80*/  LDC R131, c[0x0][0x278] ;  /* 0x00009e00ff837b82 */ /* 0x000e220000000800 */
[----:B------:R-:W-:Y:S01]  /*30b90*/  PRMT R169, R34, 0x7772, RZ ;  /* 0x0000777222a97816 */ /* 0x000fe200000000ff */
[----:B------:R1:W-:Y:S01]  /*30ba0*/  STG.E.U8 desc[UR6][R60.64], R168 ;  /* 0x000000a83c007986 */ /* 0x0003e2000c101106 */
[----:B------:R-:W-:-:S02]  /*30bb0*/  IMAD R179, R179, 0x1f, RZ ;  /* 0x0000001fb3b37824 */ /* 0x000fc400078e02ff */
[----:B------:R-:W-:Y:S01]  /*30bc0*/  IMAD.SHL.U32 R175, R175, 0x20, RZ ;  /* 0x00000020afaf7824 */ /* 0x000fe200078e00ff */
[----:B------:R1:W-:Y:S02]  /*30bd0*/  STG.E.U8 desc[UR6][R128.64], R169 ;  /* 0x000000a980007986 */ /* 0x0003e4000c101106 */
[-C--:B---3--:R-:W-:Y:S01]  /*30be0*/  IADD3 R66, P4, R179, R126.reuse, RZ ;  /* 0x0000007eb3427210 */ /* 0x088fe20007f9e0ff */
[----:B------:R-:W3:Y:S01]  /*30bf0*/  LDC R166, c[0x0][0x278] ;  /* 0x00009e00ffa67b82 */ /* 0x000ee20000000800 */
[-C--:B------:R-:W-:Y:S02]  /*30c00*/  IADD3 R62, P5, R171, R126.reuse, RZ ;  /* 0x0000007eab3e7210 */ /* 0x080fe40007fbe0ff */
[----:B-1----:R-:W-:Y:S01]  /*30c10*/  IADD3 R60, P6, R177, R126, RZ ;  /* 0x0000007eb13c7210 */ /* 0x002fe20007fde0ff */
[----:B------:R-:W-:Y:S01]  /*30c20*/  IMAD R167, R172, 0x21, RZ ;  /* 0x00000021aca77824 */ /* 0x000fe200078e02ff */
[----:B------:R-:W-:-:S03]  /*30c30*/  PRMT R162, R34, 0x7773, RZ ;  /* 0x0000777322a27816 */ /* 0x000fc600000000ff */
[----:B------:R-:W1:Y:S01]  /*30c40*/  LDC R172, c[0x0][0x278] ;  /* 0x00009e00ffac7b82 */ /* 0x000e620000000800 */
[-C--:B------:R-:W-:Y:S02]  /*30c50*/  LEA.HI.X.SX32 R61, R177, R127.reuse, 0x1, P6 ;  /* 0x0000007fb13d7211 */ /* 0x080fe400030f0eff */
[----:B------:R-:W-:Y:S02]  /*30c60*/  IADD3 R128, P6, R175, R126, RZ ;  /* 0x0000007eaf807210 */ /* 0x000fe40007fde0ff */
[----:B------:R-:W-:Y:S02]  /*30c70*/  PRMT R164, R35, 0x7772, RZ ;  /* 0x0000777223a47816 */ /* 0x000fe400000000ff */
[-C--:B------:R-:W-:Y:S01]  /*30c80*/  LEA.HI.X.SX32 R63, R171, R127.reuse, 0x1, P5 ;  /* 0x0000007fab3f7211 */ /* 0x080fe200028f0eff */
[----:B------:R-:W3:Y:S01]  /*30c90*/  LDC R168, c[0x0][0x278] ;  /* 0x00009e00ffa87b82 */ /* 0x000ee20000000800 */
[----:B------:R-:W-:Y:S02]  /*30ca0*/  PRMT R163, R35, 0x7773, RZ ;  /* 0x0000777323a37816 */ /* 0x000fe400000000ff */
[----:B------:R-:W-:Y:S01]  /*30cb0*/  LEA.HI.X.SX32 R67, R179, R127, 0x1, P4 ;  /* 0x0000007fb3437211 */ /* 0x000fe200020f0eff */
[----:B------:R-:W-:Y:S01]  /*30cc0*/  IMAD R169, R173, 0x22, RZ ;  /* 0x00000022ada97824 */ /* 0x000fe200078e02ff */
[----:B------:R-:W-:-:S02]  /*30cd0*/  PRMT R165, R28, 0x7770, RZ ;  /* 0x000077701ca57816 */ /* 0x000fc400000000ff */
[----:B------:R-:W-:Y:S01]  /*30ce0*/  LEA.HI.X.SX32 R129, R175, R127, 0x1, P6 ;  /* 0x0000007faf817211 */ /* 0x000fe200030f0eff */
[----:B------:R0:W-:Y:S01]  /*30cf0*/  STG.E.U8 desc[UR6][R60.64], R162 ;  /* 0x000000a23c007986 */ /* 0x0001e2000c101106 */
[----:B------:R-:W3:Y:S03]  /*30d00*/  LDC R173, c[0x0][0x278] ;  /* 0x00009e00ffad7b82 */ /* 0x000ee60000000800 */
[----:B------:R-:W-:Y:S04]  /*30d10*/  STG.E.U8 desc[UR6][R62.64], R164 ;  /* 0x000000a43e007986 */ /* 0x000fe8000c101106 */
[----:B------:R-:W-:Y:S04]  /*30d20*/  STG.E.U8 desc[UR6][R66.64], R163 ;  /* 0x000000a342007986 */ /* 0x000fe8000c101106 */
[----:B------:R1:W-:Y:S01]  /*30d30*/  STG.E.U8 desc[UR6][R128.64], R165 ;  /* 0x000000a580007986 */ /* 0x0003e2000c101106 */
[----:B------:R-:W-:Y:S01]  /*30d40*/  PRMT R161, R28, 0x7771, RZ ;  /* 0x000077711ca17816 */ /* 0x000fe200000000ff */
[----:B0-----:R-:W-:Y:S01]  /*30d50*/  IMAD R61, R130, 0x23, RZ ;  /* 0x00000023823d7824 */ /* 0x001fe200078e02ff */
[----:B------:R-:W0:Y:S01]  /*30d60*/  LDC R162, c[0x0][0x278] ;  /* 0x00009e00ffa27b82 */ /* 0x000e220000000800 */
[----:B------:R-:W-:-:S02]  /*30d70*/  IMAD R171, R170, 0x24, RZ ;  /* 0x00000024aaab7824 */ /* 0x000fc400078e02ff */
[----:B------:R-:W-:Y:S01]  /*30d80*/  IMAD R131, R131, 0x25, RZ ;  /* 0x0000002583837824 */ /* 0x000fe200078e02ff */
[C---:B------:R-:W-:Y:S02]  /*30d90*/  PRMT R158, R29.reuse, 0x7770, RZ ;  /* 0x000077701d9e7816 */ /* 0x040fe400000000ff */
[----:B------:R-:W-:Y:S02]  /*30da0*/  PRMT R157, R29, 0x7771, RZ ;  /* 0x000077711d9d7816 */ /* 0x000fe400000000ff */
[----:B------:R-:W-:Y:S01]  /*30db0*/  PRMT R160, R30, 0x7770, RZ ;  /* 0x000077701ea07816 */ /* 0x000fe200000000ff */
[----:B------:R-:W0:Y:S01]  /*30dc0*/  LDC R130, c[0x0][0x278] ;  /* 0x00009e00ff827b82 */ /* 0x000e220000000800 */
[-C--:B-1----:R-:W-:Y:S02]  /*30dd0*/  IADD3 R128, P5, R167, R126.reuse, RZ ;  /* 0x0000007ea7807210 */ /* 0x082fe40007fbe0ff */
[----:B------:R-:W-:Y:S02]  /*30de0*/  IADD3 R66, P4, R169, R126, RZ ;  /* 0x0000007ea9427210 */ /* 0x000fe40007f9e0ff */
[----:B------:R-:W-:-:S02]  /*30df0*/  LEA.HI.X.SX32 R129, R167, R127, 0x1, P5 ;  /* 0x0000007fa7817211 */ /* 0x000fc400028f0eff */
[-C--:B------:R-:W-:Y:S01]  /*30e00*/  IADD3 R62, P6, R61, R126.reuse, RZ ;  /* 0x0000007e3d3e7210 */ /* 0x080fe20007fde0ff */
[----:B------:R-:W-:Y:S01]  /*30e10*/  IMAD R163, R172, 0x28, RZ ;  /* 0x00000028aca37824 */ /* 0x000fe200078e02ff */
[-C--:B------:R-:W-:Y:S01]  /*30e20*/  LEA.HI.X.SX32 R67, R169, R127.reuse, 0x1, P4 ;  /* 0x0000007fa9437211 */ /* 0x080fe200020f0eff */
[----:B------:R1:W-:Y:S01]  /*30e30*/  STG.E.U8 desc[UR6][R128.64], R161 ;  /* 0x000000a180007986 */ /* 0x0003e2000c101106 */
[----:B------:R-:W-:Y:S01]  /*30e40*/  IADD3 R60, P5, R171, R126, RZ ;  /* 0x0000007eab3c7210 */ /* 0x000fe20007fbe0ff */
[----:B------:R-:W0:Y:S01]  /*30e50*/  LDC R164, c[0x0][0x278] ;  /* 0x00009e00ffa47b82 */ /* 0x000e220000000800 */
[-C--:B------:R-:W-:Y:S02]  /*30e60*/  LEA.HI.X.SX32 R63, R61, R127.reuse, 0x1, P6 ;  /* 0x0000007f3d3f7211 */ /* 0x080fe400030f0eff */
[----:B------:R-:W-:Y:S02]  /*30e70*/  LEA.HI.X.SX32 R61, R171, R127, 0x1, P5 ;  /* 0x0000007fab3d7211 */ /* 0x000fe400028f0eff */
[----:B------:R-:W-:-:S02]  /*30e80*/  PRMT R159, R30, 0x7771, RZ ;  /* 0x000077711e9f7816 */ /* 0x000fc400000000ff */
[----:B------:R-:W-:Y:S01]  /*30e90*/  PRMT R56, R31, 0x7770, RZ ;  /* 0x000077701f387816 */ /* 0x000fe200000000ff */
[----:B------:R-:W0:Y:S01]  /*30ea0*/  LDC R165, c[0x0][0x278] ;  /* 0x00009e00ffa57b82 */ /* 0x000e220000000800 */
[CC--:B-1----:R-:W-:Y:S01]  /*30eb0*/  IADD3 R128, P4, R131.reuse, R126.reuse, RZ ;  /* 0x0000007e83807210 */ /* 0x0c2fe20007f9e0ff */
[----:B------:R1:W-:Y:S03]  /*30ec0*/  STG.E.U8 desc[UR6][R66.64], R158 ;  /* 0x0000009e42007986 */ /* 0x0003e6000c101106 */
[----:B------:R-:W-:Y:S01]  /*30ed0*/  LEA.HI.X.SX32 R129, R131, R127, 0x1, P4 ;  /* 0x0000007f83817211 */ /* 0x000fe200020f0eff */
[----:B---3--:R-:W-:Y:S01]  /*30ee0*/  IMAD R131, R166, 0x26, RZ ;  /* 0x00000026a6837824 */ /* 0x008fe200078e02ff */
[----:B------:R3:W-:Y:S04]  /*30ef0*/  STG.E.U8 desc[UR6][R62.64], R157 ;  /* 0x0000009d3e007986 */ /* 0x0007e8000c101106 */
[----:B------:R3:W-:Y:S01]  /*30f00*/  STG.E.U8 desc[UR6][R60.64], R160 ;  /* 0x000000a03c007986 */ /* 0x0007e2000c101106 */
[----:B-1----:R-:W1:Y:S01]  /*30f10*/  LDC R158, c[0x0][0x278] ;  /* 0x00009e00ff9e7b82 */ /* 0x002e620000000800 */
[----:B------:R-:W-:Y:S01]  /*30f20*/  IADD3 R66, P4, R163, R126, RZ ;  /* 0x0000007ea3427210 */ /* 0x000fe20007f9e0ff */
[----:B------:R-:W-:-:S02]  /*30f30*/  IMAD R161, R168, 0x27, RZ ;  /* 0x00000027a8a17824 */ /* 0x000fc400078e02ff */
[----:B---3--:R-:W-:Y:S01]  /*30f40*/  IMAD R157, R173, 0x29, RZ ;  /* 0x00000029ad9d7824 */ /* 0x008fe200078e02ff */
[----:B------:R-:W-:-:S03]  /*30f50*/  IADD3 R60, P6, R131, R126, RZ ;  /* 0x0000007e833c7210 */ /* 0x000fc60007fde0ff */
[----:B------:R-:W3:Y:S01]  /*30f60*/  LDC R160, c[0x0][0x278] ;  /* 0x00009e00ffa07b82 */ /* 0x000ee20000000800 */
[----:B------:R0:W-:Y:S01]  /*30f70*/  STG.E.U8 desc[UR6][R128.64], R159 ;  /* 0x0000009f80007986 */ /* 0x0001e2000c101106 */
[-C--:B------:R-:W-:Y:S02]  /*30f80*/  LEA.HI.X.SX32 R67, R163, R127.reuse, 0x1, P4 ;  /* 0x0000007fa3437211 */ /* 0x080fe400020f0eff */
[----:B------:R-:W-:Y:S02]  /*30f90*/  LEA.HI.X.SX32 R61, R131, R127, 0x1, P6 ;  /* 0x0000007f833d7211 */ /* 0x000fe400030f0eff */
[-C--:B------:R-:W-:Y:S02]  /*30fa0*/  IADD3 R62, P5, R161, R126.reuse, RZ ;  /* 0x0000007ea13e7210 */ /* 0x080fe40007fbe0ff */
[----:B------:R-:W3:Y:S01]  /*30fb0*/  LDC R163, c[0x0][0x278] ;  /* 0x00009e00ffa37b82 */ /* 0x000ee20000000800 */
[----:B0-----:R-:W-:-:S04]  /*30fc0*/  IADD3 R128, P6, R157, R126, RZ ;  /* 0x0000007e9d807210 */ /* 0x001fc80007fde0ff */
[-C--:B------:R-:W-:Y:S01]  /*30fd0*/  LEA.HI.X.SX32 R129, R157, R127.reuse, 0x1, P6 ;  /* 0x0000007f9d817211 */ /* 0x080fe200030f0eff */
[----:B------:R-:W-:Y:S01]  /*30fe0*/  IMAD R157, R162, 0x2b, RZ ;  /* 0x0000002ba29d7824 */ /* 0x000fe200078e02ff */
[----:B------:R-:W-:Y:S01]  /*30ff0*/  PRMT R55, R31, 0x7771, RZ ;  /* 0x000077711f377816 */ /* 0x000fe200000000ff */
[----:B------:R-:W0:Y:S01]  /*31000*/  LDC R162, c[0x0][0x278] ;  /* 0x00009e00ffa27b82 */ /* 0x000e220000000800 */
[----:B------:R-:W-:Y:S01]  /*31010*/  LEA.HI.X.SX32 R63, R161, R127, 0x1, P5 ;  /* 0x0000007fa13f7211 */ /* 0x000fe200028f0eff */
[----:B------:R-:W-:Y:S01]  /*31020*/  IMAD R131, R130, 0x2a, RZ ;  /* 0x0000002a82837824 */ /* 0x000fe200078e02ff */
[C---:B------:R-:W-:Y:S01]  /*31030*/  PRMT R54, R28.reuse, 0x7772, RZ ;  /* 0x000077721c367816 */ /* 0x040fe200000000ff */
[----:B------:R1:W-:Y:S01]  /*31040*/  STG.E.U8 desc[UR6][R60.64], R56 ;  /* 0x000000383c007986 */ /* 0x0003e2000c101106 */
[----:B------:R-:W-:-:S03]  /*31050*/  PRMT R53, R28, 0x7773, RZ ;  /* 0x000077731c357816 */ /* 0x000fc600000000ff */
[----:B------:R-:W0:Y:S01]  /*31060*/  LDC R130, c[0x0][0x278] ;  /* 0x00009e00ff827b82 */ /* 0x000e220000000800 */
[----:B------:R-:W-:Y:S01]  /*31070*/  STG.E.U8 desc[UR6][R62.64], R55 ;  /* 0x000000373e007986 */ /* 0x000fe2000c101106 */
[----:B------:R-:W-:-:S03]  /*31080*/  IMAD R159, R164, 0x2c, RZ ;  /* 0x0000002ca49f7824 */ /* 0x000fc600078e02ff */
[----:B------:R3:W-:Y:S01]  /*31090*/  STG.E.U8 desc[UR6][R66.64], R54 ;  /* 0x0000003642007986 */ /* 0x0007e2000c101106 */
[----:B------:R-:W-:Y:S02]  /*310a0*/  PRMT R52, R29, 0x7772, RZ ;  /* 0x000077721d347816 */ /* 0x000fe400000000ff */
[----:B-1----:R-:W1:Y:S01]  /*310b0*/  LDC R56, c[0x0][0x278] ;  /* 0x00009e00ff387b82 */ /* 0x002e620000000800 */
[----:B------:R3:W-:Y:S01]  /*310c0*/  STG.E.U8 desc[UR6][R128.64], R53 ;  /* 0x0000003580007986 */ /* 0x0007e2000c101106 */
[----:B------:R-:W-:Y:S01]  /*310d0*/  IMAD R161, R158, 0x2d, RZ ;  /* 0x0000002d9ea17824 */ /* 0x000fe200078e02ff */
[-C--:B------:R-:W-:Y:S02]  /*310e0*/  IADD3 R60, P4, R157, R126.reuse, RZ ;  /* 0x0000007e9d3c7210 */ /* 0x080fe40007f9e0ff */
[----:B---3--:R-:W-:-:S04]  /*310f0*/  IADD3 R54, P5, R131, R126, RZ ;  /* 0x0000007e83367210 */ /* 0x008fc80007fbe0ff */
[-C--:B------:R-:W-:Y:S01]  /*31100*/  LEA.HI.X.SX32 R55, R131, R127.reuse, 0x1, P5 ;  /* 0x0000007f83377211 */ /* 0x080fe200028f0eff */
[----:B------:R-:W-:Y:S01]  /*31110*/  IMAD R53, R160, 0x2e, RZ ;  /* 0x0000002ea0357824 */ /* 0x000fe200078e02ff */
[-C--:B------:R-:W-:Y:S01]  /*31120*/  IADD3 R62, P6, R159, R126.reuse, RZ ;  /* 0x0000007e9f3e7210 */ /* 0x080fe20007fde0ff */
[----:B------:R-:W3:Y:S01]  /*31130*/  LDC R128, c[0x0][0x278] ;  /* 0x00009e00ff807b82 */ /* 0x000ee20000000800 */
[----:B------:R-:W-:Y:S01]  /*31140*/  IADD3 R66, P5, R161, R126, RZ ;  /* 0x0000007ea1427210 */ /* 0x000fe20007fbe0ff */
[----:B------:R0:W-:Y:S01]  /*31150*/  STG.E.U8 desc[UR6][R54.64], R52 ;  /* 0x0000003436007986 */ /* 0x0001e2000c101106 */
[-C--:B------:R-:W-:Y:S02]  /*31160*/  LEA.HI.X.SX32 R61, R157, R127.reuse, 0x1, P4 ;  /* 0x0000007f9d3d7211 */ /* 0x080fe400020f0eff */
[----:B------:R-:W-:Y:S02]  /*31170*/  PRMT R48, R29, 0x7773, RZ ;  /* 0x000077731d307816 */ /* 0x000fe400000000ff */
[----:B------:R-:W-:Y:S01]  /*31180*/  PRMT R51, R30, 0x7772, RZ ;  /* 0x000077721e337816 */ /* 0x000fe200000000ff */
[----:B------:R-:W2:Y:S01]  /*31190*/  LDC R157, c[0x0][0x278] ;  /* 0x00009e00ff9d7b82 */ /* 0x000ea20000000800 */
[----:B------:R-:W-:-:S02]  /*311a0*/  LEA.HI.X.SX32 R63, R159, R127, 0x1, P6 ;  /* 0x0000007f9f3f7211 */ /* 0x000fc400030f0eff */
[----:B------:R-:W-:Y:S02]  /*311b0*/  PRMT R50, R30, 0x7773, RZ ;  /* 0x000077731e327816 */ /* 0x000fe400000000ff */
[----:B0-----:R-:W-:Y:S01]  /*311c0*/  IADD3 R52, P4, R53, R126, RZ ;  /* 0x0000007e35347210 */ /* 0x001fe20007f9e0ff */
[----:B------:R-:W-:Y:S01]  /*311d0*/  IMAD R55, R163, 0x2f, RZ ;  /* 0x0000002fa3377824 */ /* 0x000fe200078e02ff */
[-C--:B------:R-:W-:Y:S01]  /*311e0*/  LEA.HI.X.SX32 R67, R161, R127.reuse, 0x1, P5 ;  /* 0x0000007fa1437211 */ /* 0x080fe200028f0eff */
[----:B------:R0:W-:Y:S01]  /*311f0*/  STG.E.U8 desc[UR6][R60.64], R48 ;  /* 0x000000303c007986 */ /* 0x0001e2000c101106 */
[----:B------:R-:W-:Y:S02]  /*31200*/  PRMT R49, R31, 0x7772, RZ ;  /* 0x000077721f317816 */ /* 0x000fe400000000ff */
[----:B------:R-:W-:Y:S01]  /*31210*/  LEA.HI.X.SX32 R53, R53, R127, 0x1, P4 ;  /* 0x0000007f35357211 */ /* 0x000fe200020f0eff */
[----:B------:R1:W-:Y:S01]  /*31220*/  STG.E.U8 desc[UR6][R62.64], R51 ;  /* 0x000000333e007986 */ /* 0x0003e2000c101106 */
[----:B------:R-:W-:-:S02]  /*31230*/  IMAD R129, R130, 0x30, RZ ;  /* 0x0000003082817824 */ /* 0x000fc400078e02ff */
[----:B------:R-:W-:Y:S01]  /*31240*/  IMAD R131, R165, 0x31, RZ ;  /* 0x00000031a5837824 */ /* 0x000fe200078e02ff */
[----:B------:R1:W-:Y:S01]  /*31250*/  STG.E.U8 desc[UR6][R66.64], R50 ;  /* 0x0000003242007986 */ /* 0x0003e2000c101106 */
[----:B------:R-:W-:Y:S01]  /*31260*/  PRMT R42, R31, 0x7773, RZ ;  /* 0x000077731f2a7816 */ /* 0x000fe200000000ff */
[----:B------:R-:W4:Y:S01]  /*31270*/  LDC R130, c[0x0][0x278] ;  /* 0x00009e00ff827b82 */ /* 0x000f220000000800 */
[-C--:B0-----:R-:W-:Y:S01]  /*31280*/  IADD3 R48, P6, R55, R126.reuse, RZ ;  /* 0x0000007e37307210 */ /* 0x081fe20007fde0ff */
[----:B------:R-:W-:Y:S01]  /*31290*/  IMAD R61, R162, 0x32, RZ ;  /* 0x00000032a23d7824 */ /* 0x000fe200078e02ff */
[----:B------:R0:W-:Y:S05]  /*312a0*/  STG.E.U8 desc[UR6][R52.64], R49 ;  /* 0x0000003134007986 */ /* 0x0001ea000c101106 */
[----:B-1----:R-:W1:Y:S01]  /*312b0*/  LDC R62, c[0x0][0x278] ;  /* 0x00009e00ff3e7b82 */ /* 0x002e620000000800 */
[----:B------:R-:W-:-:S02]  /*312c0*/  IADD3 R50, P5, R129, R126, RZ ;  /* 0x0000007e81327210 */ /* 0x000fc40007fbe0ff */
[----:B0-----:R-:W-:-:S05]  /*312d0*/  LEA.HI.X.SX32 R49, R55, R127, 0x1, P6 ;  /* 0x0000007f37317211 */ /* 0x001fca00030f0eff */
[----:B------:R-:W0:Y:S01]  /*312e0*/  LDC R60, c[0x0][0x278] ;  /* 0x00009e00ff3c7b82 */ /* 0x000e220000000800 */
[-C--:B------:R-:W-:Y:S02]  /*312f0*/  IADD3 R54, P6, R61, R126.reuse, RZ ;  /* 0x0000007e3d367210 */ /* 0x080fe40007fde0ff */
[----:B------:R-:W-:Y:S02]  /*31300*/  IADD3 R52, P4, R131, R126, RZ ;  /* 0x0000007e83347210 */ /* 0x000fe40007f9e0ff */
[-C--:B------:R-:W-:Y:S01]  /*31310*/  LEA.HI.X.SX32 R55, R61, R127.reuse, 0x1, P6 ;  /* 0x0000007f3d377211 */ /* 0x080fe200030f0eff */
[----:B------:R-:W-:Y:S02]  /*31320*/  IMAD R61, R56, 0x33, RZ ;  /* 0x00000033383d7824 */ /* 0x000fe400078e02ff */
[----:B------:R-:W4:Y:S01]  /*31330*/  LDC R56, c[0x0][0x278] ;  /* 0x00009e00ff387b82 */ /* 0x000f220000000800 */
[----:B------:R-:W-:Y:S02]  /*31340*/  PRMT R41, R84, 0x7770, RZ ;  /* 0x0000777054297816 */ /* 0x000fe400000000ff */
[----:B------:R-:W-:-:S02]  /*31350*/  LEA.HI.X.SX32 R51, R129, R127, 0x1, P5 ;  /* 0x0000007f81337211 */ /* 0x000fc400028f0eff */
[----:B------:R-:W-:Y:S02]  /*31360*/  PRMT R40, R84, 0x7771, RZ ;  /* 0x0000777154287816 */ /* 0x000fe400000000ff */
[----:B------:R-:W-:Y:S01]  /*31370*/  LEA.HI.X.SX32 R53, R131, R127, 0x1, P4 ;  /* 0x0000007f83357211 */ /* 0x000fe200020f0eff */
[----:B------:R2:W-:Y:S01]  /*31380*/  STG.E.U8 desc[UR6][R48.64], R42 ;  /* 0x0000002a30007986 */ /* 0x0005e2000c101106 */
[----:B------:R-:W4:Y:S01]  /*31390*/  LDC R66, c[0x0][0x278] ;  /* 0x00009e00ff427b82 */ /* 0x000f220000000800 */
[----:B------:R-:W-:Y:S02]  /*313a0*/  PRMT R39, R85, 0x7770, RZ ;  /* 0x0000777055277816 */ /* 0x000fe400000000ff */
[----:B------:R-:W-:Y:S01]  /*313b0*/  STG.E.U8 desc[UR6][R50.64], R41 ;  /* 0x0000002932007986 */ /* 0x000fe2000c101106 */
[----:B---3--:R-:W-:-:S03]  /*313c0*/  IMAD R63, R128, 0x34, RZ ;  /* 0x00000034803f7824 */ /* 0x008fc600078e02ff */
[----:B------:R3:W-:Y:S01]  /*313d0*/  STG.E.U8 desc[UR6][R52.64], R40 ;  /* 0x0000002834007986 */ /* 0x0007e2000c101106 */
[----:B------:R-:W4:Y:S01]  /*313e0*/  LDC R128, c[0x0][0x278] ;  /* 0x00009e00ff807b82 */ /* 0x000f220000000800 */
[----:B------:R-:W-:Y:S02]  /*313f0*/  PRMT R37, R85, 0x7771, RZ ;  /* 0x0000777155257816 */ /* 0x000fe400000000ff */
[----:B------:R1:W-:Y:S01]  /*31400*/  STG.E.U8 desc[UR6][R54.64], R39 ;  /* 0x0000002736007986 */ /* 0x0003e2000c101106 */
[----:B--2---:R-:W-:Y:S01]  /*31410*/  IADD3 R48, P4, R63, R126, RZ ;  /* 0x0000007e3f307210 */ /* 0x004fe20007f9e0ff */
[----:B------:R-:W-:-:S03]  /*31420*/  IMAD R67, R157, 0x35, RZ ;  /* 0x000000359d437824 */ /* 0x000fc600078e02ff */
[----:B------:R-:W2:Y:S01]  /*31430*/  LDC R42, c[0x0][0x278] ;  /* 0x00009e00ff2a7b82 */ /* 0x000ea20000000800 */
[----:B---3--:R-:W-:-:S04]  /*31440*/  IADD3 R40, P5, R61, R126, RZ ;  /* 0x0000007e3d287210 */ /* 0x008fc80007fbe0ff */
[-C--:B------:R-:W-:Y:S01]  /*31450*/  LEA.HI.X.SX32 R41, R61, R127.reuse, 0x1, P5 ;  /* 0x0000007f3d297211 */ /* 0x080fe200028f0eff */
[----:B-1----:R-:W-:Y:S01]  /*31460*/  IMAD R39, R62, 0x37, RZ ;  /* 0x000000373e277824 */ /* 0x002fe200078e02ff */
[----:B------:R-:W-:Y:S01]  /*31470*/  LEA.HI.X.SX32 R49, R63, R127, 0x1, P4 ;  /* 0x0000007f3f317211 */ /* 0x000fe200020f0eff */
[----:B0-----:R-:W-:Y:S01]  /*31480*/  IMAD R129, R60, 0x36, RZ ;  /* 0x000000363c817824 */ /* 0x001fe200078e02ff */
[----:B------:R-:W0:Y:S01]  /*31490*/  LDC R54, c[0x0][0x278] ;  /* 0x00009e00ff367b82 */ /* 0x000e220000000800 */
[----:B------:R1:W-:Y:S01]  /*314a0*/  STG.E.U8 desc[UR6][R40.64], R37 ;  /* 0x0000002528007986 */ /* 0x0003e2000c101106 */
[----:B------:R-:W-:Y:S02]  /*314b0*/  IADD3 R50, P6, R67, R126, RZ ;  /* 0x0000007e43327210 */ /* 0x000fe40007fde0ff */
[C---:B------:R-:W-:Y:S02]  /*314c0*/  PRMT R32, R86.reuse, 0x7770, RZ ;  /* 0x0000777056207816 */ /* 0x040fe400000000ff */
[----:B------:R-:W-:-:S02]  /*314d0*/  PRMT R38, R86, 0x7771, RZ ;  /* 0x0000777156267816 */ /* 0x000fc400000000ff */
[----:B------:R-:W3:Y:S01]  /*314e0*/  LDC R60, c[0x0][0x278] ;  /* 0x00009e00ff3c7b82 */ /* 0x000ee20000000800 */
[----:B-1----:R-:W-:-:S04]  /*314f0*/  IADD3 R40, P4, R39, R126, RZ ;  /* 0x0000007e27287210 */ /* 0x002fc80007f9e0ff */
[-C--:B------:R-:W-:Y:S01]  /*31500*/  LEA.HI.X.SX32 R41, R39, R127.reuse, 0x1, P4 ;  /* 0x0000007f27297211 */ /* 0x080fe200020f0eff */
[----:B----4-:R-:W-:Y:S01]  /*31510*/  IMAD R39, R56, 0x39, RZ ;  /* 0x0000003938277824 */ /* 0x010fe200078e02ff */
[----:B------:R-:W-:Y:S01]  /*31520*/  IADD3 R52, P5, R129, R126, RZ ;  /* 0x0000007e81347210 */ /* 0x000fe20007fbe0ff */
[----:B------:R-:W1:Y:S01]  /*31530*/  LDC R56, c[0x0][0x278] ;  /* 0x00009e00ff387b82 */ /* 0x000e620000000800 */
[-C--:B------:R-:W-:Y:S01]  /*31540*/  LEA.HI.X.SX32 R51, R67, R127.reuse, 0x1, P6 ;  /* 0x0000007f43337211 */ /* 0x080fe200030f0eff */
[----:B------:R4:W-:Y:S01]  /*31550*/  STG.E.U8 desc[UR6][R48.64], R32 ;  /* 0x0000002030007986 */ /* 0x0009e2000c101106 */
[----:B------:R-:W-:Y:S01]  /*31560*/  PRMT R36, R87, 0x7770, RZ ;  /* 0x0000777057247816 */ /* 0x000fe200000000ff */
[----:B------:R-:W-:Y:S01]  /*31570*/  IMAD R37, R66, 0x38, RZ ;  /* 0x0000003842257824 */ /* 0x000fe200078e02ff */
[----:B------:R-:W-:Y:S01]  /*31580*/  LEA.HI.X.SX32 R53, R129, R127, 0x1, P5 ;  /* 0x0000007f81357211 */ /* 0x000fe200028f0eff */
[----:B------:R2:W-:Y:S01]  /*31590*/  STG.E.U8 desc[UR6][R50.64], R38 ;  /* 0x0000002632007986 */ /* 0x0005e2000c101106 */
[----:B------:R-:W-:Y:S01]  /*315a0*/  PRMT R35, R87, 0x7771, RZ ;  /* 0x0000777157237816 */ /* 0x000fe200000000ff */
[----:B------:R-:W-:-:S02]  /*315b0*/  IMAD R55, R130, 0x3a, RZ ;  /* 0x0000003a82377824 */ /* 0x000fc400078e02ff */
[----:B------:R2:W-:Y:S01]  /*315c0*/  STG.E.U8 desc[UR6][R52.64], R36 ;  /* 0x0000002434007986 */ /* 0x0005e2000c101106 */
[----:B----4-:R-:W-:Y:S01]  /*315d0*/  IMAD R49, R128, 0x3b, RZ ;  /* 0x0000003b80317824 */ /* 0x010fe200078e02ff */
[----:B--2---:R-:W2:Y:S02]  /*315e0*/  LDC R50, c[0x0][0x278] ;  /* 0x00009e00ff327b82 */ /* 0x004ea40000000800 */
[----:B------:R4:W-:Y:S01]  /*315f0*/  STG.E.U8 desc[UR6][R40.64], R35 ;  /* 0x0000002328007986 */ /* 0x0009e2000c101106 */
[-C--:B------:R-:W-:Y:S02]  /*31600*/  IADD3 R36, P6, R37, R126.reuse, RZ ;  /* 0x0000007e25247210 */ /* 0x080fe40007fde0ff */
[-C--:B------:R-:W-:Y:S02]  /*31610*/  IADD3 R38, P5, R39, R126.reuse, RZ ;  /* 0x0000007e27267210 */ /* 0x080fe40007fbe0ff */
[----:B------:R-:W-:Y:S01]  /*31620*/  LEA.HI.X.SX32 R37, R37, R127, 0x1, P6 ;  /* 0x0000007f25257211 */ /* 0x000fe200030f0eff */
[----:B------:R-:W2:Y:S01]  /*31630*/  LDC R52, c[0x0][0x278] ;  /* 0x00009e00ff347b82 */ /* 0x000ea20000000800 */
[----:B------:R-:W-:-:S02]  /*31640*/  IADD3 R48, P6, R49, R126, RZ ;  /* 0x0000007e31307210 */ /* 0x000fc40007fde0ff */
[----:B----4-:R-:W-:Y:S01]  /*31650*/  IADD3 R40, P4, R55, R126, RZ ;  /* 0x0000007e37287210 */ /* 0x010fe20007f9e0ff */
[----:B------:R-:W-:Y:S01]  /*31660*/  IMAD R35, R42, 0x3c, RZ ;  /* 0x0000003c2a237824 */ /* 0x000fe200078e02ff */
[----:B------:R-:W-:-:S03]  /*31670*/  PRMT R30, R84, 0x7772, RZ ;  /* 0x00007772541e7816 */ /* 0x000fc600000000ff */
[----:B------:R-:W4:Y:S01]  /*31680*/  LDC R42, c[0x0][0x278] ;  /* 0x00009e00ff2a7b82 */ /* 0x000f220000000800 */
[----:B------:R-:W-:Y:S02]  /*31690*/  PRMT R28, R84, 0x7773, RZ ;  /* 0x00007773541c7816 */ /* 0x000fe400000000ff */
[-C--:B------:R-:W-:Y:S02]  /*316a0*/  LEA.HI.X.SX32 R39, R39, R127.reuse, 0x1, P5 ;  /* 0x0000007f27277211 */ /* 0x080fe400028f0eff */
[----:B------:R-:W-:Y:S02]  /*316b0*/  PRMT R34, R85, 0x7772, RZ ;  /* 0x0000777255227816 */ /* 0x000fe400000000ff */
[-C--:B------:R-:W-:Y:S02]  /*316c0*/  LEA.HI.X.SX32 R41, R55, R127.reuse, 0x1, P4 ;  /* 0x0000007f37297211 */ /* 0x080fe400020f0eff */
[----:B------:R-:W-:Y:S01]  /*316d0*/  PRMT R33, R85, 0x7773, RZ ;  /* 0x0000777355217816 */ /* 0x000fe200000000ff */
[----:B0-----:R-:W-:Y:S01]  /*316e0*/  IMAD R51, R54, 0x3d, RZ ;  /* 0x0000003d36337824 */ /* 0x001fe200078e02ff */
[----:B------:R-:W-:Y:S01]  /*316f0*/  LEA.HI.X.SX32 R49, R49, R127, 0x1, P6 ;  /* 0x0000007f31317211 */ /* 0x000fe200030f0eff */
[----:B------:R3:W-:Y:S01]  /*31700*/  STG.E.U8 desc[UR6][R36.64], R30 ;  /* 0x0000001e24007986 */ /* 0x0007e2000c101106 */
[----:B------:R-:W-:Y:S01]  /*31710*/  IADD3 R32, P5, R35, R126, RZ ;  /* 0x0000007e23207210 */ /* 0x000fe20007fbe0ff */
[----:B------:R-:W0:Y:S02]  /*31720*/  LDC R53, c[0x0][0x278] ;  /* 0x00009e00ff357b82 */ /* 0x000e240000000800 */
[----:B------:R1:W-:Y:S01]  /*31730*/  STG.E.U8 desc[UR6][R38.64], R28 ;  /* 0x0000001c26007986 */ /* 0x0003e2000c101106 */
[----:B------:R-:W-:-:S03]  /*31740*/  PRMT R31, R86, 0x7772, RZ ;  /* 0x00007772561f7816 */ /* 0x000fc600000000ff */
[----:B------:R1:W-:Y:S01]  /*31750*/  STG.E.U8 desc[UR6][R40.64], R34 ;  /* 0x0000002228007986 */ /* 0x0003e2000c101106 */
[----:B------:R-:W-:Y:S01]  /*31760*/  PRMT R185, R86, 0x7773, RZ ;  /* 0x0000777356b97816 */ /* 0x000fe200000000ff */
[----:B------:R-:W0:Y:S01]  /*31770*/  LDC R54, c[0x0][0x278] ;  /* 0x00009e00ff367b82 */ /* 0x000e220000000800 */
[----:B---3--:R-:W-:Y:S01]  /*31780*/  IMAD R37, R60, 0x3e, RZ ;  /* 0x0000003e3c257824 */ /* 0x008fe200078e02ff */
[----:B------:R3:W-:Y:S01]  /*31790*/  STG.E.U8 desc[UR6][R48.64], R33 ;  /* 0x0000002130007986 */ /* 0x0007e2000c101106 */
[----:B-1----:R-:W-:-:S03]  /*317a0*/  IMAD R39, R56, 0x3f, RZ ;  /* 0x0000003f38277824 */ /* 0x002fc600078e02ff */
[-C--:B------:R-:W-:Y:S02]  /*317b0*/  IADD3 R30, P6, R37, R126.reuse, RZ ;  /* 0x0000007e251e7210 */ /* 0x080fe40007fde0ff */
[----:B------:R-:W1:Y:S01]  /*317c0*/  LDC R38, c[0x0][0x278] ;  /* 0x00009e00ff267b82 */ /* 0x000e620000000800 */
[----:B------:R-:W-:Y:S02]  /*317d0*/  IADD3 R34, P4, R51, R126, RZ ;  /* 0x0000007e33227210 */ /* 0x000fe40007f9e0ff */
[----:B---3--:R-:W-:-:S05]  /*317e0*/  LEA.HI.X.SX32 R33, R35, R127, 0x1, P5 ;  /* 0x0000007f23217211 */ /* 0x008fca00028f0eff */
[----:B------:R-:W3:Y:S01]  /*317f0*/  LDC R40, c[0x0][0x278] ;  /* 0x00009e00ff287b82 */ /* 0x000ee20000000800 */
[----:B------:R-:W-:Y:S01]  /*31800*/  IADD3 R36, P5, R39, R126, RZ ;  /* 0x0000007e27247210 */ /* 0x000fe20007fbe0ff */
[----:B--2---:R-:W-:Y:S01]  /*31810*/  IMAD.SHL.U32 R41, R50, 0x40, RZ ;  /* 0x0000004032297824 */ /* 0x004fe200078e00ff */
[-C--:B------:R-:W-:Y:S01]  /*31820*/  LEA.HI.X.SX32 R35, R51, R127.reuse, 0x1, P4 ;  /* 0x0000007f33237211 */ /* 0x080fe200020f0eff */
[----:B------:R2:W-:Y:S01]  /*31830*/  STG.E.U8 desc[UR6][R32.64], R31 ;  /* 0x0000001f20007986 */ /* 0x0005e2000c101106 */
[C---:B------:R-:W-:Y:S02]  /*31840*/  PRMT R180, R87.reuse, 0x7772, RZ ;  /* 0x0000777257b47816 */ /* 0x040fe400000000ff */
[----:B------:R-:W-:Y:S01]  /*31850*/  PRMT R181, R87, 0x7773, RZ ;  /* 0x0000777357b57816 */ /* 0x000fe200000000ff */
[----:B------:R-:W-:Y:S01]  /*31860*/  STG.E.U8 desc[UR6][R34.64], R185 ;  /* 0x000000b922007986 */ /* 0x000fe2000c101106 */
[----:B------:R-:W3:Y:S01]  /*31870*/  LDC R48, c[0x0][0x278] ;  /* 0x00009e00ff307b82 */ /* 0x000ee20000000800 */
[----:B--2---:R-:W-:-:S07]  /*31880*/  LEA.HI.X.SX32 R31, R37, R127, 0x1, P6 ;  /* 0x0000007f251f7211 */ /* 0x004fce00030f0eff */
[----:B------:R-:W2:Y:S01]  /*31890*/  LDC R50, c[0x0][0x278] ;  /* 0x00009e00ff327b82 */ /* 0x000ea20000000800 */
[-C--:B------:R-:W-:Y:S02]  /*318a0*/  LEA.HI.X.SX32 R37, R39, R127.reuse, 0x1, P5 ;  /* 0x0000007f27257211 */ /* 0x080fe400028f0eff */
[CC--:B------:R-:W-:Y:S01]  /*318b0*/  IADD3 R32, P4, R41.reuse, R126.reuse, RZ ;  /* 0x0000007e29207210 */ /* 0x0c0fe20007f9e0ff */
[----:B------:R-:W-:Y:S04]  /*318c0*/  STG.E.U8 desc[UR6][R30.64], R180 ;  /* 0x000000b41e007986 */ /* 0x000fe8000c101106 */
[----:B------:R0:W-:Y:S01]  /*318d0*/  STG.E.U8 desc[UR6][R36.64], R181 ;  /* 0x000000b524007986 */ /* 0x0001e2000c101106 */
[----:B------:R-:W-:Y:S01]  /*318e0*/  LEA.HI.X.SX32 R33, R41, R127, 0x1, P4 ;  /* 0x0000007f29217211 */ /* 0x000fe200020f0eff */
[----:B----4-:R-:W-:Y:S01]  /*318f0*/  IMAD R41, R42, 0x42, RZ ;  /* 0x000000422a297824 */ /* 0x010fe200078e02ff */
[----:B------:R-:W-:Y:S01]  /*31900*/  PRMT R29, R20, 0x7770, RZ ;  /* 0x00007770141d7816 */ /* 0x000fe200000000ff */
[----:B------:R-:W-:Y:S01]  /*31910*/  IMAD R39, R52, 0x41, RZ ;  /* 0x0000004134277824 */ /* 0x000fe200078e02ff */
[----:B------:R-:W4:Y:S08]  /*31920*/  LDC R42, c[0x0][0x278] ;  /* 0x00009e00ff2a7b82 */ /* 0x000f300000000800 */
[----:B0-----:R-:W0:Y:S01]  /*31930*/  LDC R36, c[0x0][0x278] ;  /* 0x00009e00ff247b82 */ /* 0x001e220000000800 */
[----:B------:R-:W-:Y:S01]  /*31940*/  IADD3 R28, P6, R39, R126, RZ ;  /* 0x0000007e271c7210 */ /* 0x000fe20007fde0ff */
[----:B------:R3:W-:Y:S01]  /*31950*/  STG.E.U8 desc[UR6][R32.64], R29 ;  /* 0x0000001d20007986 */ /* 0x0007e2000c101106 */
[----:B-1----:R-:W-:Y:S01]  /*31960*/  IMAD R37, R38, 0x45, RZ ;  /* 0x0000004526257824 */ /* 0x002fe200078e02ff */
[----:B------:R-:W-:-:S02]  /*31970*/  PRMT R189, R20, 0x7771, RZ ;  /* 0x0000777114bd7816 */ /* 0x000fc400000000ff */
[----:B------:R-:W-:Y:S02]  /*31980*/  IADD3 R30, P5, R41, R126, RZ ;  /* 0x0000007e291e7210 */ /* 0x000fe40007fbe0ff */
[----:B------:R-:W1:Y:S01]  /*31990*/  LDC R38, c[0x0][0x278] ;  /* 0x00009e00ff267b82 */ /* 0x000e620000000800 */
[----:B------:R-:W-:Y:S01]  /*319a0*/  IMAD R49, R53, 0x43, RZ ;  /* 0x0000004335317824 */ /* 0x000fe200078e02ff */
[----:B---3--:R-:W-:Y:S01]  /*319b0*/  LEA.HI.X.SX32 R29, R39, R127, 0x1, P6 ;  /* 0x0000007f271d7211 */ /* 0x008fe200030f0eff */
[----:B------:R-:W-:-:S05]  /*319c0*/  IMAD R39, R40, 0x46, RZ ;  /* 0x0000004628277824 */ /* 0x000fca00078e02ff */
[----:B------:R-:W3:Y:S01]  /*319d0*/  LDC R51, c[0x0][0x278] ;  /* 0x00009e00ff337b82 */ /* 0x000ee20000000800 */
[----:B------:R-:W-:Y:S01]  /*319e0*/  IMAD R35, R54, 0x44, RZ ;  /* 0x0000004436237824 */ /* 0x000fe200078e02ff */
[----:B------:R-:W-:Y:S01]  /*319f0*/  LEA.HI.X.SX32 R31, R41, R127, 0x1, P5 ;  /* 0x0000007f291f7211 */ /* 0x000fe200028f0eff */
[----:B------:R2:W-:Y:S05]  /*31a00*/  STG.E.U8 desc[UR6][R28.64], R189 ;  /* 0x000000bd1c007986 */ /* 0x0005ea000c101106 */
[----:B------:R-:W3:Y:S01]  /*31a10*/  LDC R40, c[0x0][0x278] ;  /* 0x00009e00ff287b82 */ /* 0x000ee20000000800 */
[----:B------:R-:W-:Y:S02]  /*31a20*/  IADD3 R32, P4, R49, R126, RZ ;  /* 0x0000007e31207210 */ /* 0x000fe40007f9e0ff */
[----:B------:R-:W-:-:S02]  /*31a30*/  PRMT R187, R21, 0x7770, RZ ;  /* 0x0000777015bb7816 */ /* 0x000fc400000000ff */
[-C--:B--2---:R-:W-:Y:S02]  /*31a40*/  IADD3 R28, P5, R37, R126.reuse, RZ ;  /* 0x0000007e251c7210 */ /* 0x084fe40007fbe0ff */
[-C--:B------:R-:W-:Y:S02]  /*31a50*/  IADD3 R34, P6, R35, R126.reuse, RZ ;  /* 0x0000007e23227210 */ /* 0x080fe40007fde0ff */
[-C--:B------:R-:W-:Y:S01]  /*31a60*/  LEA.HI.X.SX32 R29, R37, R127.reuse, 0x1, P5 ;  /* 0x0000007f251d7211 */ /* 0x080fe200028f0eff */
[----:B0-----:R-:W-:Y:S01]  /*31a70*/  IMAD R37, R36, 0x49, RZ ;  /* 0x0000004924257824 */ /* 0x001fe200078e02ff */
[----:B------:R-:W-:Y:S01]  /*31a80*/  PRMT R188, R21, 0x7771, RZ ;  /* 0x0000777115bc7816 */ /* 0x000fe200000000ff */
[----:B------:R-:W0:Y:S01]  /*31a90*/  LDC R36, c[0x0][0x278] ;  /* 0x00009e00ff247b82 */ /* 0x000e220000000800 */
[-C--:B------:R-:W-:Y:S01]  /*31aa0*/  LEA.HI.X.SX32 R33, R49, R127.reuse, 0x1, P4 ;  /* 0x0000007f31217211 */ /* 0x080fe200020f0eff */
[----:B------:R-:W-:Y:S01]  /*31ab0*/  IMAD R41, R48, 0x47, RZ ;  /* 0x0000004730297824 */ /* 0x000fe200078e02ff */
[----:B------:R-:W-:Y:S01]  /*31ac0*/  PRMT R186, R22, 0x7770, RZ ;  /* 0x0000777016ba7816 */ /* 0x000fe200000000ff */
[----:B------:R2:W-:Y:S01]  /*31ad0*/  STG.E.U8 desc[UR6][R30.64], R187 ;  /* 0x000000bb1e007986 */ /* 0x0005e2000c101106 */
[----:B------:R-:W-:Y:S01]  /*31ae0*/  LEA.HI.X.SX32 R35, R35, R127, 0x1, P6 ;  /* 0x0000007f23237211 */ /* 0x000fe200030f0eff */
[----:B----4-:R-:W-:Y:S01]  /*31af0*/  IMAD R49, R42, 0x48, RZ ;  /* 0x000000482a317824 */ /* 0x010fe200078e02ff */
[----:B------:R-:W-:Y:S01]  /*31b00*/  PRMT R190, R22, 0x7771, RZ ;  /* 0x0000777116be7816 */ /* 0x000fe200000000ff */
[----:B------:R4:W-:Y:S01]  /*31b10*/  STG.E.U8 desc[UR6][R32.64], R188 ;  /* 0x000000bc20007986 */ /* 0x0009e2000c101106 */
[----:B------:R-:W0:Y:S03]  /*31b20*/  LDC R42, c[0x0][0x278] ;  /* 0x00009e00ff2a7b82 */ /* 0x000e260000000800 */
[----:B------:R1:W-:Y:S01]  /*31b30*/  STG.E.U8 desc[UR6][R34.64], R186 ;  /* 0x000000ba22007986 */ /* 0x0003e2000c101106 */
[----:B--2---:R-:W-:-:S03]  /*31b40*/  IADD3 R30, P4, R39, R126, RZ ;  /* 0x0000007e271e7210 */ /* 0x004fc60007f9e0ff */
[----:B------:R2:W-:Y:S01]  /*31b50*/  STG.E.U8 desc[UR6][R28.64], R190 ;  /* 0x000000be1c007986 */ /* 0x0005e2000c101106 */
[----:B------:R-:W-:Y:S01]  /*31b60*/  PRMT R191, R23, 0x7770, RZ ;  /* 0x0000777017bf7816 */ /* 0x000fe200000000ff */
[----:B------:R-:W0:Y:S01]  /*31b70*/  LDC R48, c[0x0][0x278] ;  /* 0x00009e00ff307b82 */ /* 0x000e220000000800 */
[-C--:B----4-:R-:W-:Y:S02]  /*31b80*/  IADD3 R32, P6, R41, R126.reuse, RZ ;  /* 0x0000007e29207210 */ /* 0x090fe40007fde0ff */
[----:B------:R-:W-:Y:S02]  /*31b90*/  LEA.HI.X.SX32 R31, R39, R127, 0x1, P4 ;  /* 0x0000007f271f7211 */ /* 0x000fe400020f0eff */
[-C--:B-1----:R-:W-:Y:S02]  /*31ba0*/  IADD3 R34, P5, R49, R126.reuse, RZ ;  /* 0x0000007e31227210 */ /* 0x082fe40007fbe0ff */
[----:B------:R-:W-:Y:S02]  /*31bb0*/  PRMT R192, R23, 0x7771, RZ ;  /* 0x0000777117c07816 */ /* 0x000fe400000000ff */
[----:B--2---:R-:W-:-:S02]  /*31bc0*/  IADD3 R28, P4, R37, R126, RZ ;  /* 0x0000007e251c7210 */ /* 0x004fc40007f9e0ff */
[-C--:B------:R-:W-:Y:S01]  /*31bd0*/  LEA.HI.X.SX32 R33, R41, R127.reuse, 0x1, P6 ;  /* 0x0000007f29217211 */ /* 0x080fe200030f0eff */
[----:B------:R-:W-:Y:S01]  /*31be0*/  IMAD R39, R38, 0x4b, RZ ;  /* 0x0000004b26277824 */ /* 0x000fe200078e02ff */
[----:B------:R-:W-:Y:S01]  /*31bf0*/  PRMT R193, R20, 0x7772, RZ ;  /* 0x0000777214c17816 */ /* 0x000fe200000000ff */
[----:B------:R-:W1:Y:S01]  /*31c00*/  LDC R38, c[0x0][0x278] ;  /* 0x00009e00ff267b82 */ /* 0x000e620000000800 */
[-C--:B------:R-:W-:Y:S01]  /*31c10*/  LEA.HI.X.SX32 R35, R49, R127.reuse, 0x1, P5 ;  /* 0x0000007f31237211 */ /* 0x080fe200028f0eff */
[----:B---3--:R-:W-:Y:S01]  /*31c20*/  IMAD R49, R40, 0x4d, RZ ;  /* 0x0000004d28317824 */ /* 0x008fe200078e02ff */
[----:B------:R-:W-:Y:S02]  /*31c30*/  PRMT R194, R20, 0x7773, RZ ;  /* 0x0000777314c27816 */ /* 0x000fe400000000ff */
[----:B------:R-:W-:Y:S01]  /*31c40*/  LEA.HI.X.SX32 R29, R37, R127, 0x1, P4 ;  /* 0x0000007f251d7211 */ /* 0x000fe200020f0eff */
[----:B------:R-:W-:Y:S01]  /*31c50*/  IMAD R37, R50, 0x4a, RZ ;  /* 0x0000004a32257824 */ /* 0x000fe200078e02ff */
[----:B------:R2:W-:Y:S01]  /*31c60*/  STG.E.U8 desc[UR6][R30.64], R191 ;  /* 0x000000bf1e007986 */ /* 0x0005e2000c101106 */
[----:B------:R-:W3:Y:S01]  /*31c70*/  LDC R40, c[0x0][0x278] ;  /* 0x00009e00ff287b82 */ /* 0x000ee20000000800 */
[----:B------:R-:W-:-:S02]  /*31c80*/  IMAD R41, R51, 0x4c, RZ ;  /* 0x0000004c33297824 */ /* 0x000fc400078e02ff */
[----:B------:R4:W-:Y:S04]  /*31c90*/  STG.E.U8 desc[UR6][R32.64], R192 ;  /* 0x000000c020007986 */ /* 0x0009e8000c101106 */
[----:B------:R-:W-:Y:S01]  /*31ca0*/  STG.E.U8 desc[UR6][R34.64], R193 ;  /* 0x000000c122007986 */ /* 0x000fe2000c101106 */
[----:B------:R-:W-:Y:S01]  /*31cb0*/  PRMT R197, R21, 0x7772, RZ ;  /* 0x0000777215c57816 */ /* 0x000fe200000000ff */
[----:B------:R-:W3:Y:S02]  /*31cc0*/  LDC R50, c[0x0][0x278] ;  /* 0x00009e00ff327b82 */ /* 0x000ee40000000800 */
[----:B------:R0:W-:Y:S01]  /*31cd0*/  STG.E.U8 desc[UR6][R28.64], R194 ;  /* 0x000000c21c007986 */ /* 0x0001e2000c101106 */
[-C--:B--2---:R-:W-:Y:S02]  /*31ce0*/  IADD3 R30, P5, R39, R126.reuse, RZ ;  /* 0x0000007e271e7210 */ /* 0x084fe40007fbe0ff */
[----:B----4-:R-:W-:-:S02]  /*31cf0*/  IADD3 R32, P4, R41, R126, RZ ;  /* 0x0000007e29207210 */ /* 0x010fc40007f9e0ff */
[----:B------:R-:W-:Y:S01]  /*31d00*/  PRMT R198, R21, 0x7773, RZ ;  /* 0x0000777315c67816 */ /* 0x000fe200000000ff */
[----:B------:R-:W2:Y:S01]  /*31d10*/  LDC R51, c[0x0][0x278] ;  /* 0x00009e00ff337b82 */ /* 0x000ea20000000800 */
[----:B0-----:R-:W-:-:S04]  /*31d20*/  IADD3 R28, P6, R37, R126, RZ ;  /* 0x0000007e251c7210 */ /* 0x001fc80007fde0ff */
[-C--:B------:R-:W-:Y:S01]  /*31d30*/  LEA.HI.X.SX32 R29, R37, R127.reuse, 0x1, P6 ;  /* 0x0000007f251d7211 */ /* 0x080fe200030f0eff */
[----:B------:R-:W-:Y:S01]  /*31d40*/  IMAD R37, R36, 0x4e, RZ ;  /* 0x0000004e24257824 */ /* 0x000fe200078e02ff */
[----:B------:R-:W-:Y:S01]  /*31d50*/  IADD3 R34, P6, R49, R126, RZ ;  /* 0x0000007e31227210 */ /* 0x000fe20007fde0ff */
[----:B------:R-:W0:Y:S01]  /*31d60*/  LDC R36, c[0x0][0x278] ;  /* 0x00009e00ff247b82 */ /* 0x000e220000000800 */
[-C--:B------:R-:W-:Y:S02]  /*31d70*/  LEA.HI.X.SX32 R31, R39, R127.reuse, 0x1, P5 ;  /* 0x0000007f271f7211 */ /* 0x080fe400028f0eff */
[C---:B------:R-:W-:Y:S02]  /*31d80*/  PRMT R195, R22.reuse, 0x7772, RZ ;  /* 0x0000777216c37816 */ /* 0x040fe400000000ff */
[----:B------:R-:W-:Y:S02]  /*31d90*/  LEA.HI.X.SX32 R33, R41, R127, 0x1, P4 ;  /* 0x0000007f29217211 */ /* 0x000fe400020f0eff */
[----:B------:R-:W-:-:S02]  /*31da0*/  PRMT R196, R22, 0x7773, RZ ;  /* 0x0000777316c47816 */ /* 0x000fc400000000ff */
[----:B------:R-:W-:Y:S01]  /*31db0*/  LEA.HI.X.SX32 R35, R49, R127, 0x1, P6 ;  /* 0x0000007f31237211 */ /* 0x000fe200030f0eff */
[----:B------:R-:W-:Y:S01]  /*31dc0*/  STG.E.U8 desc[UR6][R28.64], R197 ;  /* 0x000000c51c007986 */ /* 0x000fe2000c101106 */
[----:B------:R-:W4:Y:S01]  /*31dd0*/  LDC R49, c[0x0][0x278] ;  /* 0x00009e00ff317b82 */ /* 0x000f220000000800 */
[----:B------:R-:W-:Y:S02]  /*31de0*/  IMAD R39, R42, 0x4f, RZ ;  /* 0x0000004f2a277824 */ /* 0x000fe400078e02ff */
[----:B------:R-:W-:Y:S04]  /*31df0*/  STG.E.U8 desc[UR6][R30.64], R198 ;  /* 0x000000c61e007986 */ /* 0x000fe8000c101106 */
[----:B------:R-:W-:Y:S01]  /*31e00*/  STG.E.U8 desc[UR6][R32.64], R195 ;  /* 0x000000c320007986 */ /* 0x000fe2000c101106 */
[----:B------:R-:W2:Y:S03]  /*31e10*/  LDC R42, c[0x0][0x278] ;  /* 0x00009e00ff2a7b82 */ /* 0x000ea60000000800 */
[----:B------:R3:W-:Y:S01]  /*31e20*/  STG.E.U8 desc[UR6][R34.64], R196 ;  /* 0x000000c422007986 */ /* 0x0007e2000c101106 */
[----:B-1----:R-:W-:Y:S01]  /*31e30*/  IMAD R41, R38, 0x51, RZ ;  /* 0x0000005126297824 */ /* 0x002fe200078e02ff */
[----:B------:R-:W-:-:S03]  /*31e40*/  PRMT R201, R23, 0x7772, RZ ;  /* 0x0000777217c97816 */ /* 0x000fc600000000ff */
[----:B------:R-:W1:Y:S01]  /*31e50*/  LDC R38, c[0x0][0x278] ;  /* 0x00009e00ff267b82 */ /* 0x000e620000000800 */
[----:B---3--:R-:W-:-:S04]  /*31e60*/  IADD3 R34, P5, R37, R126, RZ ;  /* 0x0000007e25227210 */ /* 0x008fc80007fbe0ff */
[-C--:B------:R-:W-:Y:S01]  /*31e70*/  LEA.HI.X.SX32 R35, R37, R127.reuse, 0x1, P5 ;  /* 0x0000007f25237211 */ /* 0x080fe200028f0eff */
[----:B------:R-:W-:Y:S02]  /*31e80*/  IMAD R37, R40, 0x52, RZ ;  /* 0x0000005228257824 */ /* 0x000fe400078e02ff */
[----:B------:R-:W3:Y:S01]  /*31e90*/  LDC R40, c[0x0][0x278] ;  /* 0x00009e00ff287b82 */ /* 0x000ee20000000800 */
[----:B------:R-:W-:Y:S01]  /*31ea0*/  IMAD R29, R48, 0x50, RZ ;  /* 0x00000050301d7824 */ /* 0x000fe200078e02ff */
[-C--:B------:R-:W-:Y:S01]  /*31eb0*/  IADD3 R32, P4, R39, R126.reuse, RZ ;  /* 0x0000007e27207210 */ /* 0x080fe20007f9e0ff */
[----:B------:R4:W-:Y:S01]  /*31ec0*/  STG.E.U8 desc[UR6][R34.64], R201 ;  /* 0x000000c922007986 */ /* 0x0009e2000c101106 */
[-C--:B------:R-:W-:Y:S02]  /*31ed0*/  IADD3 R28, P5, R41, R126.reuse, RZ ;  /* 0x0000007e291c7210 */ /* 0x080fe40007fbe0ff */
[----:B------:R-:W-:Y:S02]  /*31ee0*/  IADD3 R30, P6, R29, R126, RZ ;  /* 0x0000007e1d1e7210 */ /* 0x000fe40007fde0ff */
[----:B------:R-:W-:Y:S01]  /*31ef0*/  LEA.HI.X.SX32 R33, R39, R127, 0x1, P4 ;  /* 0x0000007f27217211 */ /* 0x000fe200020f0eff */
[----:B0-----:R-:W-:Y:S01]  /*31f00*/  IMAD R39, R36, 0x54, RZ ;  /* 0x0000005424277824 */ /* 0x001fe200078e02ff */
[----:B------:R-:W-:Y:S01]  /*31f10*/  PRMT R203, R23, 0x7773, RZ ;  /* 0x0000777317cb7816 */ /* 0x000fe200000000ff */
[----:B------:R-:W0:Y:S01]  /*31f20*/  LDC R36, c[0x0][0x278] ;  /* 0x00009e00ff247b82 */ /* 0x000e220000000800 */
[----:B------:R-:W-:-:S02]  /*31f30*/  PRMT R200, R24, 0x7770, RZ ;  /* 0x0000777018c87816 */ /* 0x000fc400000000ff */
[----:B----4-:R-:W-:Y:S02]  /*31f40*/  IADD3 R34, P4, R37, R126, RZ ;  /* 0x0000007e25227210 */ /* 0x010fe40007f9e0ff */
[-C--:B------:R-:W-:Y:S02]  /*31f50*/  LEA.HI.X.SX32 R31, R29, R127.reuse, 0x1, P6 ;  /* 0x0000007f1d1f7211 */ /* 0x080fe400030f0eff */
[----:B------:R-:W-:Y:S01]  /*31f60*/  PRMT R202, R24, 0x7771, RZ ;  /* 0x0000777118ca7816 */ /* 0x000fe200000000ff */
[----:B------:R-:W4:Y:S01]  /*31f70*/  LDC R48, c[0x0][0x278] ;  /* 0x00009e00ff307b82 */ /* 0x000f220000000800 */
[-C--:B------:R-:W-:Y:S02]  /*31f80*/  LEA.HI.X.SX32 R29, R41, R127.reuse, 0x1, P5 ;  /* 0x0000007f291d7211 */ /* 0x080fe400028f0eff */
[----:B------:R-:W-:Y:S01]  /*31f90*/  LEA.HI.X.SX32 R35, R37, R127, 0x1, P4 ;  /* 0x0000007f25237211 */ /* 0x000fe200020f0eff */
[----:B------:R-:W-:Y:S01]  /*31fa0*/  IMAD R37, R49, 0x53, RZ ;  /* 0x0000005331257824 */ /* 0x000fe200078e02ff */
[----:B------:R-:W-:Y:S01]  /*31fb0*/  STG.E.U8 desc[UR6][R32.64], R203 ;  /* 0x000000cb20007986 */ /* 0x000fe2000c101106 */
[----:B--2---:R-:W-:-:S02]  /*31fc0*/  IMAD R49, R42, 0x56, RZ ;  /* 0x000000562a317824 */ /* 0x004fc400078e02ff */
[----:B------:R-:W2:Y:S01]  /*31fd0*/  LDC R42, c[0x0][0x278] ;  /* 0x00009e00ff2a7b82 */ /* 0x000ea20000000800 */
[----:B------:R1:W-:Y:S04]  /*31fe0*/  STG.E.U8 desc[UR6][R30.64], R200 ;  /* 0x000000c81e007986 */ /* 0x0003e8000c101106 */
[----:B------:R3:W-:Y:S01]  /*31ff0*/  STG.E.U8 desc[UR6][R28.64], R202 ;  /* 0x000000ca1c007986 */ /* 0x0007e2000c101106 */
[----:B------:R-:W-:Y:S01]  /*32000*/  PRMT R199, R25, 0x7770, RZ ;  /* 0x0000777019c77816 */ /* 0x000fe200000000ff */
[----:B------:R-:W-:Y:S02]  /*32010*/  IMAD R41, R50, 0x55, RZ ;  /* 0x0000005532297824 */ /* 0x000fe400078e02ff */
[----:B------:R-:W2:Y:S01]  /*32020*/  LDC R50, c[0x0][0x278] ;  /* 0x00009e00ff327b82 */ /* 0x000ea20000000800 */
[----:B-1----:R-:W-:-:S02]  /*32030*/  IADD3 R30, P5, R39, R126, RZ ;  /* 0x0000007e271e7210 */ /* 0x002fc40007fbe0ff */
[-C--:B---3--:R-:W-:Y:S02]  /*32040*/  IADD3 R28, P6, R37, R126.reuse, RZ ;  /* 0x0000007e251c7210 */ /* 0x088fe40007fde0ff */
[-C--:B------:R-:W-:Y:S02]  /*32050*/  LEA.HI.X.SX32 R31, R39, R127.reuse, 0x1, P5 ;  /* 0x0000007f271f7211 */ /* 0x080fe400028f0eff */
[----:B------:R-:W-:Y:S01]  /*32060*/  LEA.HI.X.SX32 R29, R37, R127, 0x1, P6 ;  /* 0x0000007f251d7211 */ /* 0x000fe200030f0eff */
[----:B------:R-:W-:Y:S02]  /*32070*/  IMAD R37, R38, 0x57, RZ ;  /* 0x0000005726257824 */ /* 0x000fe400078e02ff */
[----:B------:R-:W1:Y:S01]  /*32080*/  LDC R38, c[0x0][0x278] ;  /* 0x00009e00ff267b82 */ /* 0x000e620000000800 */
[----:B------:R-:W-:Y:S01]  /*32090*/  IMAD R39, R40, 0x58, RZ ;  /* 0x0000005828277824 */ /* 0x000fe200078e02ff */
[----:B------:R-:W-:Y:S01]  /*320a0*/  PRMT R207, R25, 0x7771, RZ ;  /* 0x0000777119cf7816 */ /* 0x000fe200000000ff */
[----:B------:R3:W-:Y:S05]  /*320b0*/  STG.E.U8 desc[UR6][R34.64], R199 ;  /* 0x000000c722007986 */ /* 0x0007ea000c101106 */
[----:B------:R-:W1:Y:S01]  /*320c0*/  LDC R40, c[0x0][0x278] ;  /* 0x00009e00ff287b82 */ /* 0x000e620000000800 */
[----:B------:R-:W-:Y:S01]  /*320d0*/  IADD3 R32, P4, R41, R126, RZ ;  /* 0x0000007e29207210 */ /* 0x000fe20007f9e0ff */
[----:B------:R4:W-:Y:S01]  /*320e0*/  STG.E.U8 desc[UR6][R28.64], R207 ;  /* 0x000000cf1c007986 */ /* 0x0009e2000c101106 */
[----:B------:R-:W-:-:S02]  /*320f0*/  PRMT R205, R26, 0x7770, RZ ;  /* 0x000077701acd7816 */ /* 0x000fc400000000ff */
[----:B---3--:R-:W-:-:S04]  /*32100*/  IADD3 R34, P6, R49, R126, RZ ;  /* 0x0000007e31227210 */ /* 0x008fc80007fde0ff */
[-C--:B------:R-:W-:Y:S01]  /*32110*/  LEA.HI.X.SX32 R35, R49, R127.reuse, 0x1, P6 ;  /* 0x0000007f31237211 */ /* 0x080fe200030f0eff */
[----:B0-----:R-:W-:Y:S01]  /*32120*/  IMAD R49, R36, 0x5a, RZ ;  /* 0x0000005a24317824 */ /* 0x001fe200078e02ff */
[-C--:B----4-:R-:W-:Y:S01]  /*32130*/  IADD3 R28, P5, R37, R126.reuse, RZ ;  /* 0x0000007e251c7210 */ /* 0x090fe20007fbe0ff */
[----:B------:R-:W0:Y:S01]  /*32140*/  LDC R36, c[0x0][0x278] ;  /* 0x00009e00ff247b82 */ /* 0x000e220000000800 */
[----:B------:R-:W-:Y:S02]  /*32150*/  PRMT R206, R26, 0x7771, RZ ;  /* 0x000077711ace7816 */ /* 0x000fe400000000ff */
[-C--:B------:R-:W-:Y:S01]  /*32160*/  LEA.HI.X.SX32 R33, R41, R127.reuse, 0x1, P4 ;  /* 0x0000007f29217211 */ /* 0x080fe200020f0eff */
[----:B------:R-:W-:Y:S01]  /*32170*/  IMAD R41, R48, 0x59, RZ ;  /* 0x0000005930297824 */ /* 0x000fe200078e02ff */
[C---:B------:R-:W-:Y:S01]  /*32180*/  PRMT R204, R27.reuse, 0x7770, RZ ;  /* 0x000077701bcc7816 */ /* 0x040fe200000000ff */
[----:B------:R3:W-:Y:S01]  /*32190*/  STG.E.U8 desc[UR6][R30.64], R205 ;  /* 0x000000cd1e007986 */ /* 0x0007e2000c101106 */
[----:B------:R-:W-:Y:S01]  /*321a0*/  PRMT R208, R27, 0x7771, RZ ;  /* 0x000077711bd07816 */ /* 0x000fe200000000ff */
[----:B------:R-:W4:Y:S01]  /*321b0*/  LDC R48, c[0x0][0x278] ;  /* 0x00009e00ff307b82 */ /* 0x000f220000000800 */
[----:B------:R-:W-:Y:S01]  /*321c0*/  LEA.HI.X.SX32 R29, R37, R127, 0x1, P5 ;  /* 0x0000007f251d7211 */ /* 0x000fe200028f0eff */
[----:B--2---:R-:W-:Y:S01]  /*321d0*/  IMAD R37, R42, 0x5b, RZ ;  /* 0x0000005b2a257824 */ /* 0x004fe200078e02ff */
[----:B------:R2:W-:Y:S05]  /*321e0*/  STG.E.U8 desc[UR6][R32.64], R206 ;  /* 0x000000ce20007986 */ /* 0x0005ea000c101106 */
[----:B------:R-:W4:Y:S01]  /*321f0*/  LDC R42, c[0x0][0x278] ;  /* 0x00009e00ff2a7b82 */ /* 0x000f220000000800 */
[----:B---3--:R-:W-:Y:S01]  /*32200*/  IADD3 R30, P4, R39, R126, RZ ;  /* 0x0000007e271e7210 */ /* 0x008fe20007f9e0ff */
[----:B------:R3:W-:Y:S01]  /*32210*/  STG.E.U8 desc[UR6][R34.64], R204 ;  /* 0x000000cc22007986 */ /* 0x0007e2000c101106 */
[----:B------:R-:W-:-:S02]  /*32220*/  PRMT R211, R24, 0x7772, RZ ;  /* 0x0000777218d37816 */ /* 0x000fc400000000ff */
[-C--:B------:R-:W-:Y:S01]  /*32230*/  LEA.HI.X.SX32 R31, R39, R127.reuse, 0x1, P4 ;  /* 0x0000007f271f7211 */ /* 0x080fe200020f0eff */
[----:B------:R3:W-:Y:S01]  /*32240*/  STG.E.U8 desc[UR6][R28.64], R208 ;  /* 0x000000d01c007986 */ /* 0x0007e2000c101106 */
[CC--:B--2---:R-:W-:Y:S01]  /*32250*/  IADD3 R32, P6, R41.reuse, R126.reuse, RZ ;  /* 0x0000007e29207210 */ /* 0x0c4fe20007fde0ff */
[----:B-1----:R-:W-:Y:S01]  /*32260*/  IMAD R39, R38, 0x5d, RZ ;  /* 0x0000005d26277824 */ /* 0x002fe200078e02ff */
[----:B------:R-:W-:Y:S01]  /*32270*/  PRMT R212, R24, 0x7773, RZ ;  /* 0x0000777318d47816 */ /* 0x000fe200000000ff */
[----:B------:R-:W1:Y:S01]  /*32280*/  LDC R38, c[0x0][0x278] ;  /* 0x00009e00ff267b82 */ /* 0x000e620000000800 */
[----:B------:R-:W-:Y:S02]  /*32290*/  LEA.HI.X.SX32 R33, R41, R127, 0x1, P6 ;  /* 0x0000007f29217211 */ /* 0x000fe400030f0eff */
[-C--:B---3--:R-:W-:Y:S02]  /*322a0*/  IADD3 R34, P5, R49, R126.reuse, RZ ;  /* 0x0000007e31227210 */ /* 0x088fe40007fbe0ff */
[----:B------:R-:W-:-:S02]  /*322b0*/  IADD3 R28, P4, R37, R126, RZ ;  /* 0x0000007e251c7210 */ /* 0x000fc40007f9e0ff */
[----:B------:R-:W-:Y:S02]  /*322c0*/  PRMT R209, R25, 0x7772, RZ ;  /* 0x0000777219d17816 */ /* 0x000fe400000000ff */
[-C--:B------:R-:W-:Y:S01]  /*322d0*/  LEA.HI.X.SX32 R35, R49, R127.reuse, 0x1, P5 ;  /* 0x0000007f31237211 */ /* 0x080fe200028f0eff */
[----:B------:R-:W-:Y:S01]  /*322e0*/  IMAD R49, R40, 0x5f, RZ ;  /* 0x0000005f28317824 */ /* 0x000fe200078e02ff */
[----:B------:R-:W-:Y:S01]  /*322f0*/  PRMT R210, R25, 0x7773, RZ ;  /* 0x0000777319d27816 */ /* 0x000fe200000000ff */
[----:B------:R-:W2:Y:S01]  /*32300*/  LDC R40, c[0x0][0x278] ;  /* 0x00009e00ff287b82 */ /* 0x000ea20000000800 */
[----:B------:R-:W-:Y:S01]  /*32310*/  LEA.HI.X.SX32 R29, R37, R127, 0x1, P4 ;  /* 0x0000007f251d7211 */ /* 0x000fe200020f0eff */
[----:B------:R-:W-:Y:S01]  /*32320*/  IMAD R37, R50, 0x5c, RZ ;  /* 0x0000005c32257824 */ /* 0x000fe200078e02ff */
[----:B------:R3:W-:Y:S04]  /*32330*/  STG.E.U8 desc[UR6][R30.64], R211 ;  /* 0x000000d31e007986 */ /* 0x0007e8000c101106 */
[----:B------:R-:W-:Y:S01]  /*32340*/  STG.E.U8 desc[UR6][R32.64], R212 ;  /* 0x000000d420007986 */ /* 0x000fe2000c101106 */
[----:B------:R-:W-:Y:S01]  /*32350*/  PRMT R215, R26, 0x7772, RZ ;  /* 0x000077721ad77816 */ /* 0x000fe200000000ff */
[----:B------:R-:W2:Y:S02]  /*32360*/  LDC R50, c[0x0][0x278] ;  /* 0x00009e00ff327b82 */ /* 0x000ea40000000800 */
[----:B------:R-:W-:Y:S04]  /*32370*/  STG.E.U8 desc[UR6][R34.64], R209 ;  /* 0x000000d122007986 */ /* 0x000fe8000c101106 */
[----:B------:R0:W-:Y:S01]  /*32380*/  STG.E.U8 desc[UR6][R28.64], R210 ;  /* 0x000000d21c007986 */ /* 0x0001e2000c101106 */
[----:B---3--:R-:W-:-:S02]  /*32390*/  IADD3 R30, P5, R39, R126, RZ ;  /* 0x0000007e271e7210 */ /* 0x008fc40007fbe0ff */
[----:B0-----:R-:W-:-:S04]  /*323a0*/  IADD3 R28, P6, R37, R126, RZ ;  /* 0x0000007e251c7210 */ /* 0x001fc80007fde0ff */
[-C--:B------:R-:W-:Y:S01]  /*323b0*/  LEA.HI.X.SX32 R29, R37, R127.reuse, 0x1, P6 ;  /* 0x0000007f251d7211 */ /* 0x080fe200030f0eff */
[----:B------:R-:W-:Y:S02]  /*323c0*/  IMAD R37, R36, 0x60, RZ ;  /* 0x0000006024257824 */ /* 0x000fe400078e02ff */
[----:B------:R-:W0:Y:S01]  /*323d0*/  LDC R36, c[0x0][0x278] ;  /* 0x00009e00ff247b82 */ /* 0x000e220000000800 */
[----:B------:R-:W-:Y:S01]  /*323e0*/  LEA.HI.X.SX32 R31, R39, R127, 0x1, P5 ;  /* 0x0000007f271f7211 */ /* 0x000fe200028f0eff */
[----:B----4-:R-:W-:Y:S02]  /*323f0*/  IMAD R39, R42, 0x61, RZ ;  /* 0x000000612a277824 */ /* 0x010fe400078e02ff */
[----:B------:R-:W-:Y:S01]  /*32400*/  IMAD R41, R51, 0x5e, RZ ;  /* 0x0000005e33297824 */ /* 0x000fe200078e02ff */
[-C--:B------:R-:W-:Y:S01]  /*32410*/  IADD3 R34, P6, R49, R126.reuse, RZ ;  /* 0x0000007e31227210 */ /* 0x080fe20007fde0ff */
[----:B------:R3:W-:Y:S02]  /*32420*/  STG.E.U8 desc[UR6][R28.64], R215 ;  /* 0x000000d71c007986 */ /* 0x0007e4000c101106 */
[----:B------:R-:W4:Y:S01]  /*32430*/  LDC R42, c[0x0][0x278] ;  /* 0x00009e00ff2a7b82 */ /* 0x000f220000000800 */
[----:B------:R-:W-:-:S02]  /*32440*/  IADD3 R32, P4, R41, R126, RZ ;  /* 0x0000007e29207210 */ /* 0x000fc40007f9e0ff */
[----:B------:R-:W-:Y:S02]  /*32450*/  PRMT R216, R26, 0x7773, RZ ;  /* 0x000077731ad87816 */ /* 0x000fe400000000ff */
[-C--:B------:R-:W-:Y:S01]  /*32460*/  LEA.HI.X.SX32 R35, R49, R127.reuse, 0x1, P6 ;  /* 0x0000007f31237211 */ /* 0x080fe200030f0eff */
[----:B-1----:R-:W-:Y:S01]  /*32470*/  IMAD R49, R38, 0x63, RZ ;  /* 0x0000006326317824 */ /* 0x002fe200078e02ff */
[----:B------:R-:W-:Y:S01]  /*32480*/  PRMT R213, R27, 0x7772, RZ ;  /* 0x000077721bd57816 */ /* 0x000fe200000000ff */
[----:B------:R-:W1:Y:S01]  /*32490*/  LDC R38, c[0x0][0x278] ;  /* 0x00009e00ff267b82 */ /* 0x000e620000000800 */
[-C--:B---3--:R-:W-:Y:S02]  /*324a0*/  IADD3 R28, P5, R37, R126.reuse, RZ ;  /* 0x0000007e251c7210 */ /* 0x088fe40007fbe0ff */
[-C--:B------:R-:W-:Y:S02]  /*324b0*/  LEA.HI.X.SX32 R33, R41, R127.reuse, 0x1, P4 ;  /* 0x0000007f29217211 */ /* 0x080fe400020f0eff */
[----:B------:R-:W-:Y:S01]  /*324c0*/  LEA.HI.X.SX32 R29, R37, R127, 0x1, P5 ;  /* 0x0000007f251d7211 */ /* 0x000fe200028f0eff */
[----:B--2---:R-:W-:Y:S01]  /*324d0*/  IMAD R37, R40, 0x64, RZ ;  /* 0x0000006428257824 */ /* 0x004fe200078e02ff */
[----:B------:R-:W-:Y:S01]  /*324e0*/  PRMT R214, R27, 0x7773, RZ ;  /* 0x000077731bd67816 */ /* 0x000fe200000000ff */
[----:B------:R-:W2:Y:S01]  /*324f0*/  LDC R40, c[0x0][0x278] ;  /* 0x00009e00ff287b82 */ /* 0x000ea20000000800 */
[----:B------:R-:W-:Y:S01]  /*32500*/  IMAD R41, R48, 0x62, RZ ;  /* 0x0000006230297824 */ /* 0x000fe200078e02ff */
[----:B------:R-:W-:Y:S01]  /*32510*/  PRMT R217, R16, 0x7770, RZ ;  /* 0x0000777010d97816 */ /* 0x000fe200000000ff */
[----:B------:R3:W-:Y:S04]  /*32520*/  STG.E.U8 desc[UR6][R30.64], R216 ;  /* 0x000000d81e007986 */ /* 0x0007e8000c101106 */
[----:B------:R0:W-:Y:S01]  /*32530*/  STG.E.U8 desc[UR6][R32.64], R213 ;  /* 0x000000d520007986 */ /* 0x0001e2000c101106 */
[----:B------:R-:W1:Y:S03]  /*32540*/  LDC R51, c[0x0][0x278] ;  /* 0x00009e00ff337b82 */ /* 0x000e660000000800 */
[----:B------:R0:W-:Y:S01]  /*32550*/  STG.E.U8 desc[UR6][R34.64], R214 ;  /* 0x000000d622007986 */ /* 0x0001e2000c101106 */
[----:B---3--:R-:W-:-:S03]  /*32560*/  IADD3 R30, P4, R39, R126, RZ ;  /* 0x0000007e271e7210 */ /* 0x008fc60007f9e0ff */
[----:B------:R3:W-:Y:S01]  /*32570*/  STG.E.U8 desc[UR6][R28.64], R217 ;  /* 0x000000d91c007986 */ /* 0x0007e2000c101106 */
[----:B------:R-:W-:Y:S01]  /*32580*/  PRMT R221, R16, 0x7771, RZ ;  /* 0x0000777110dd7816 */ /* 0x000fe200000000ff */
[----:B------:R-:W1:Y:S01]  /*32590*/  LDC R48, c[0x0][0x278] ;  /* 0x00009e00ff307b82 */ /* 0x000e620000000800 */
[-C--:B0-----:R-:W-:Y:S02]  /*325a0*/  IADD3 R32, P6, R41, R126.reuse, RZ ;  /* 0x0000007e29207210 */ /* 0x081fe40007fde0ff */
[----:B------:R-:W-:Y:S02]  /*325b0*/  LEA.HI.X.SX32 R31, R39, R127, 0x1, P4 ;  /* 0x0000007f271f7211 */ /* 0x000fe400020f0eff */
[-C--:B------:R-:W-:Y:S01]  /*325c0*/  IADD3 R34, P5, R49, R126.reuse, RZ ;  /* 0x0000007e31227210 */ /* 0x080fe20007fbe0ff */
[----:B------:R-:W-:Y:S01]  /*325d0*/  IMAD R39, R36, 0x66, RZ ;  /* 0x0000006624277824 */ /* 0x000fe200078e02ff */
[----:B------:R-:W-:Y:S01]  /*325e0*/  PRMT R219, R17, 0x7770, RZ ;  /* 0x0000777011db7816 */ /* 0x000fe200000000ff */
[----:B------:R-:W0:Y:S01]  /*325f0*/  LDC R36, c[0x0][0x278] ;  /* 0x00009e00ff247b82 */ /* 0x000e220000000800 */
[----:B---3--:R-:W-:-:S02]  /*32600*/  IADD3 R28, P4, R37, R126, RZ ;  /* 0x0000007e251c7210 */ /* 0x008fc40007f9e0ff */
[-C--:B------:R-:W-:Y:S02]  /*32610*/  LEA.HI.X.SX32 R33, R41, R127.reuse, 0x1, P6 ;  /* 0x0000007f29217211 */ /* 0x080fe400030f0eff */
[----:B------:R-:W-:Y:S02]  /*32620*/  PRMT R220, R17, 0x7771, RZ ;  /* 0x0000777111dc7816 */ /* 0x000fe400000000ff */
[-C--:B------:R-:W-:Y:S02]  /*32630*/  LEA.HI.X.SX32 R35, R49, R127.reuse, 0x1, P5 ;  /* 0x0000007f31237211 */ /* 0x080fe400028f0eff */
[----:B------:R-:W-:Y:S02]  /*32640*/  PRMT R218, R18, 0x7770, RZ ;  /* 0x0000777012da7816 */ /* 0x000fe400000000ff */
[----:B------:R-:W-:Y:S01]  /*32650*/  LEA.HI.X.SX32 R29, R37, R127, 0x1, P4 ;  /* 0x0000007f251d7211 */ /* 0x000fe200020f0eff */
[----:B------:R-:W-:Y:S01]  /*32660*/  IMAD R37, R50, 0x65, RZ ;  /* 0x0000006532257824 */ /* 0x000fe200078e02ff */
[----:B------:R3:W-:Y:S01]  /*32670*/  STG.E.U8 desc[UR6][R30.64], R221 ;  /* 0x000000dd1e007986 */ /* 0x0007e2000c101106 */
[----:B----4-:R-:W-:Y:S01]  /*32680*/  IMAD R49, R42, 0x68, RZ ;  /* 0x000000682a317824 */ /* 0x010fe200078e02ff */
[----:B------:R-:W4:Y:S02]  /*32690*/  LDC R50, c[0x0][0x278] ;  /* 0x00009e00ff327b82 */ /* 0x000f240000000800 */
[----:B------:R-:W-:Y:S04]  /*326a0*/  STG.E.U8 desc[UR6][R32.64], R219 ;  /* 0x000000db20007986 */ /* 0x000fe8000c101106 */
[----:B------:R-:W-:Y:S02]  /*326b0*/  STG.E.U8 desc[UR6][R34.64], R220 ;  /* 0x000000dc22007986 */ /* 0x000fe4000c101106 */
[----:B------:R-:W4:Y:S02]  /*326c0*/  LDC R42, c[0x0][0x278] ;  /* 0x00009e00ff2a7b82 */ /* 0x000f240000000800 */
[----:B------:R1:W-:Y:S01]  /*326d0*/  STG.E.U8 desc[UR6][R28.64], R218 ;  /* 0x000000da1c007986 */ /* 0x0003e2000c101106 */
[----:B---3--:R-:W-:-:S04]  /*326e0*/  IADD3 R30, P5, R39, R126, RZ ;  /* 0x0000007e271e7210 */ /* 0x008fc80007fbe0ff */
[----:B------:R-:W-:Y:S01]  /*326f0*/  LEA.HI.X.SX32 R31, R39, R127, 0x1, P5 ;  /* 0x0000007f271f7211 */ /* 0x000fe200028f0eff */
[----:B--2---:R-:W-:Y:S02]  /*32700*/  IMAD R39, R40, 0x6a, RZ ;  /* 0x0000006a28277824 */ /* 0x004fe400078e02ff */
[----:B------:R-:W2:Y:S01]  /*32710*/  LDC R40, c[0x0][0x278] ;  /* 0x00009e00ff287b82 */ /* 0x000ea20000000800 */
[----:B-1----:R-:W-:-:S04]  /*32720*/  IADD3 R28, P6, R37, R126, RZ ;  /* 0x0000007e251c7210 */ /* 0x002fc80007fde0ff */
[-C--:B------:R-:W-:Y:S01]  /*32730*/  LEA.HI.X.SX32 R29, R37, R127.reuse, 0x1, P6 ;  /* 0x0000007f251d7211 */ /* 0x080fe200030f0eff */
[----:B------:R-:W-:Y:S02]  /*32740*/  IMAD R37, R38, 0x69, RZ ;  /* 0x0000006926257824 */ /* 0x000fe400078e02ff */
[----:B------:R-:W1:Y:S01]  /*32750*/  LDC R38, c[0x0][0x278] ;  /* 0x00009e00ff267b82 */ /* 0x000e620000000800 */
[----:B------:R-:W-:Y:S01]  /*32760*/  IMAD R41, R51, 0x67, RZ ;  /* 0x0000006733297824 */ /* 0x000fe200078e02ff */
[----:B------:R-:W-:Y:S02]  /*32770*/  PRMT R224, R18, 0x7771, RZ ;  /* 0x0000777112e07816 */ /* 0x000fe400000000ff */
[-C--:B------:R-:W-:Y:S02]  /*32780*/  IADD3 R34, P6, R49, R126.reuse, RZ ;  /* 0x0000007e31227210 */ /* 0x080fe40007fde0ff */
[----:B------:R-:W-:Y:S01]  /*32790*/  IADD3 R32, P4, R41, R126, RZ ;  /* 0x0000007e29207210 */ /* 0x000fe20007f9e0ff */
[----:B------:R3:W-:Y:S01]  /*327a0*/  STG.E.U8 desc[UR6][R28.64], R224 ;  /* 0x000000e01c007986 */ /* 0x0007e2000c101106 */
[----:B------:R-:W-:Y:S01]  /*327b0*/  PRMT R222, R19, 0x7770, RZ ;  /* 0x0000777013de7816 */ /* 0x000fe200000000ff */
[----:B------:R-:W2:Y:S01]  /*327c0*/  LDC R51, c[0x0][0x278] ;  /* 0x00009e00ff337b82 */ /* 0x000ea20000000800 */
[----:B------:R-:W-:Y:S01]  /*327d0*/  LEA.HI.X.SX32 R35, R49, R127, 0x1, P6 ;  /* 0x0000007f31237211 */ /* 0x000fe200030f0eff */
[----:B0-----:R-:W-:Y:S01]  /*327e0*/  IMAD R49, R36, 0x6c, RZ ;  /* 0x0000006c24317824 */ /* 0x001fe200078e02ff */
[----:B------:R-:W-:-:S02]  /*327f0*/  PRMT R223, R19, 0x7771, RZ ;  /* 0x0000777113df7816 */ /* 0x000fc400000000ff */
[-C--:B------:R-:W-:Y:S01]  /*32800*/  LEA.HI.X.SX32 R33, R41, R127.reuse, 0x1, P4 ;  /* 0x0000007f29217211 */ /* 0x080fe200020f0eff */
[----:B------:R-:W-:Y:S02]  /*32810*/  IMAD R41, R48, 0x6b, RZ ;  /* 0x0000006b30297824 */ /* 0x000fe400078e02ff */
[----:B------:R-:W0:Y:S01]  /*32820*/  LDC R36, c[0x0][0x278] ;  /* 0x00009e00ff247b82 */ /* 0x000e220000000800 */
[CC--:B---3--:R-:W-:Y:S01]  /*32830*/  IADD3 R28, P5, R37.reuse, R126.reuse, RZ ;  /* 0x0000007e251c7210 */ /* 0x0c8fe20007fbe0ff */
[----:B------:R3:W-:Y:S01]  /*32840*/  STG.E.U8 desc[UR6][R30.64], R222 ;  /* 0x000000de1e007986 */ /* 0x0007e2000c101106 */
[C---:B------:R-:W-:Y:S02]  /*32850*/  PRMT R225, R16.reuse, 0x7772, RZ ;  /* 0x0000777210e17816 */ /* 0x040fe400000000ff */
[----:B------:R-:W-:Y:S02]  /*32860*/  PRMT R226, R16, 0x7773, RZ ;  /* 0x0000777310e27816 */ /* 0x000fe400000000ff */
[-C--:B------:R-:W-:Y:S01]  /*32870*/  LEA.HI.X.SX32 R29, R37, R127.reuse, 0x1, P5 ;  /* 0x0000007f251d7211 */ /* 0x080fe200028f0eff */
[----:B----4-:R-:W-:Y:S01]  /*32880*/  IMAD R37, R42, 0x6d, RZ ;  /* 0x0000006d2a257824 */ /* 0x010fe200078e02ff */
[----:B------:R4:W-:Y:S01]  /*32890*/  STG.E.U8 desc[UR6][R32.64], R223 ;  /* 0x000000df20007986 */ /* 0x0009e2000c101106 */
[----:B------:R-:W-:Y:S01]  /*328a0*/  PRMT R229, R17, 0x7772, RZ ;  /* 0x0000777211e57816 */ /* 0x000fe200000000ff */
[----:B------:R-:W0:Y:S01]  /*328b0*/  LDC R42, c[0x0][0x278] ;  /* 0x00009e00ff2a7b82 */ /* 0x000e220000000800 */
[CC--:B---3--:R-:W-:Y:S01]  /*328c0*/  IADD3 R30, P4, R39.reuse, R126.reuse, RZ ;  /* 0x0000007e271e7210 */ /* 0x0c8fe20007f9e0ff */
[----:B------:R3:W-:Y:S03]  /*328d0*/  STG.E.U8 desc[UR6][R34.64], R225 ;  /* 0x000000e122007986 */ /* 0x0007e6000c101106 */
[----:B------:R-:W-:Y:S01]  /*328e0*/  LEA.HI.X.SX32 R31, R39, R127, 0x1, P4 ;  /* 0x0000007f271f7211 */ /* 0x000fe200020f0eff */
[----:B------:R3:W-:Y:S01]  /*328f0*/  STG.E.U8 desc[UR6][R28.64], R226 ;  /* 0x000000e21c007986 */ /* 0x0007e2000c101106 */
[----:B------:R-:W-:Y:S01]  /*32900*/  PRMT R230, R17, 0x7773, RZ ;  /* 0x0000777311e67816 */ /* 0x000fe200000000ff */
[----:B------:R-:W0:Y:S01]  /*32910*/  LDC R48, c[0x0][0x278] ;  /* 0x00009e00ff307b82 */ /* 0x000e220000000800 */
[-C--:B----4-:R-:W-:Y:S01]  /*32920*/  IADD3 R32, P6, R41, R126.reuse, RZ ;  /* 0x0000007e29207210 */ /* 0x090fe20007fde0ff */
[----:B-1----:R-:W-:Y:S01]  /*32930*/  IMAD R39, R38, 0x6f, RZ ;  /* 0x0000006f26277824 */ /* 0x002fe200078e02ff */
[----:B---3--:R-:W-:-:S02]  /*32940*/  IADD3 R34, P5, R49, R126, RZ ;  /* 0x0000007e31227210 */ /* 0x008fc40007fbe0ff */
[----:B------:R-:W-:-:S03]  /*32950*/  LEA.HI.X.SX32 R33, R41, R127, 0x1, P6 ;  /* 0x0000007f29217211 */ /* 0x000fc600030f0eff */
[----:B------:R-:W1:Y:S01]  /*32960*/  LDC R38, c[0x0][0x278] ;  /* 0x00009e00ff267b82 */ /* 0x000e620000000800 */
[-C--:B------:R-:W-:Y:S02]  /*32970*/  IADD3 R28, P4, R37, R126.reuse, RZ ;  /* 0x0000007e251c7210 */ /* 0x080fe40007f9e0ff */
[----:B------:R-:W-:Y:S02]  /*32980*/  PRMT R227, R18, 0x7772, RZ ;  /* 0x0000777212e37816 */ /* 0x000fe400000000ff */
[-C--:B------:R-:W-:Y:S01]  /*32990*/  LEA.HI.X.SX32 R35, R49, R127.reuse, 0x1, P5 ;  /* 0x0000007f31237211 */ /* 0x080fe200028f0eff */
[----:B--2---:R-:W-:Y:S01]  /*329a0*/  IMAD R49, R40, 0x71, RZ ;  /* 0x0000007128317824 */ /* 0x004fe200078e02ff */
[----:B------:R-:W-:Y:S01]  /*329b0*/  PRMT R228, R18, 0x7773, RZ ;  /* 0x0000777312e47816 */ /* 0x000fe200000000ff */
[----:B------:R-:W2:Y:S01]  /*329c0*/  LDC R40, c[0x0][0x278] ;  /* 0x00009e00ff287b82 */ /* 0x000ea20000000800 */
[----:B------:R-:W-:Y:S01]  /*329d0*/  LEA.HI.X.SX32 R29, R37, R127, 0x1, P4 ;  /* 0x0000007f251d7211 */ /* 0x000fe200020f0eff */
[----:B------:R-:W-:Y:S01]  /*329e0*/  IMAD R37, R50, 0x6e, RZ ;  /* 0x0000006e32257824 */ /* 0x000fe200078e02ff */
[----:B------:R3:W-:Y:S04]  /*329f0*/  STG.E.U8 desc[UR6][R30.64], R229 ;  /* 0x000000e51e007986 */ /* 0x0007e8000c101106 */
[----:B------:R-:W-:Y:S01]  /*32a00*/  STG.E.U8 desc[UR6][R32.64], R230 ;  /* 0x000000e620007986 */ /* 0x000fe2000c101106 */
[----:B------:R-:W-:Y:S01]  /*32a10*/  PRMT R233, R19, 0x7772, RZ ;  /* 0x0000777213e97816 */ /* 0x000fe200000000ff */
[----:B------:R-:W-:Y:S01]  /*32a20*/  IMAD R41, R51, 0x70, RZ ;  /* 0x0000007033297824 */ /* 0x000fe200078e02ff */
[----:B------:R-:W4:Y:S01]  /*32a30*/  LDC R50, c[0x0][0x278] ;  /* 0x00009e00ff327b82 */ /* 0x000f220000000800 */
[----:B------:R-:W-:Y:S04]  /*32a40*/  STG.E.U8 desc[UR6][R34.64], R227 ;  /* 0x000000e322007986 */ /* 0x000fe8000c101106 */
[----:B------:R0:W-:Y:S01]  /*32a50*/  STG.E.U8 desc[UR6][R28.64], R228 ;  /* 0x000000e41c007986 */ /* 0x0001e2000c101106 */
[----:B---3--:R-:W-:-:S02]  /*32a60*/  IADD3 R30, P5, R39, R126, RZ ;  /* 0x0000007e271e7210 */ /* 0x008fc40007fbe0ff */
[----:B------:R-:W3:Y:S01]  /*32a70*/  LDC R51, c[0x0][0x278] ;  /* 0x00009e00ff337b82 */ /* 0x000ee20000000800 */
[----:B0-----:R-:W-:-:S04]  /*32a80*/  IADD3 R28, P6, R37, R126, RZ ;  /* 0x0000007e251c7210 */ /* 0x001fc80007fde0ff */
[-C--:B------:R-:W-:Y:S01]  /*32a90*/  LEA.HI.X.SX32 R29, R37, R127.reuse, 0x1, P6 ;  /* 0x0000007f251d7211 */ /* 0x080fe200030f0eff */
[----:B------:R-:W-:Y:S02]  /*32aa0*/  IMAD R37, R36, 0x72, RZ ;  /* 0x0000007224257824 */ /* 0x000fe400078e02ff */
[----:B------:R-:W0:Y:S01]  /*32ab0*/  LDC R36, c[0x0][0x278] ;  /* 0x00009e00ff247b82 */ /* 0x000e220000000800 */
[-C--:B------:R-:W-:Y:S01]  /*32ac0*/  IADD3 R32, P4, R41, R126.reuse, RZ ;  /* 0x0000007e29207210 */ /* 0x080fe20007f9e0ff */
[----:B------:R1:W-:Y:S01]  /*32ad0*/  STG.E.U8 desc[UR6][R28.64], R233 ;  /* 0x000000e91c007986 */ /* 0x0003e2000c101106 */
[----:B------:R-:W-:Y:S02]  /*32ae0*/  IADD3 R34, P6, R49, R126, RZ ;  /* 0x0000007e31227210 */ /* 0x000fe40007fde0ff */
[----:B------:R-:W-:Y:S01]  /*32af0*/  LEA.HI.X.SX32 R31, R39, R127, 0x1, P5 ;  /* 0x0000007f271f7211 */ /* 0x000fe200028f0eff */
[----:B------:R-:W-:Y:S01]  /*32b00*/  IMAD R39, R42, 0x73, RZ ;  /* 0x000000732a277824 */ /* 0x000fe200078e02ff */
[----:B------:R-:W-:Y:S01]  /*32b10*/  PRMT R234, R19, 0x7773, RZ ;  /* 0x0000777313ea7816 */ /* 0x000fe200000000ff */
[----:B------:R-:W3:Y:S01]  /*32b20*/  LDC R42, c[0x0][0x278] ;  /* 0x00009e00ff2a7b82 */ /* 0x000ee20000000800 */
[----:B------:R-:W-:-:S02]  /*32b30*/  PRMT R231, R4, 0x7770, RZ ;  /* 0x0000777004e77816 */ /* 0x000fc400000000ff */
[-C--:B------:R-:W-:Y:S02]  /*32b40*/  LEA.HI.X.SX32 R33, R41, R127.reuse, 0x1, P4 ;  /* 0x0000007f29217211 */ /* 0x080fe400020f0eff */
[----:B-1----:R-:W-:Y:S01]  /*32b50*/  IADD3 R28, P5, R37, R126, RZ ;  /* 0x0000007e251c7210 */ /* 0x002fe20007fbe0ff */
[----:B------:R-:W-:Y:S01]  /*32b60*/  IMAD R41, R48, 0x74, RZ ;  /* 0x0000007430297824 */ /* 0x000fe200078e02ff */
[-C--:B------:R-:W-:Y:S01]  /*32b70*/  LEA.HI.X.SX32 R35, R49, R127.reuse, 0x1, P6 ;  /* 0x0000007f31237211 */ /* 0x080fe200030f0eff */
[----:B------:R-:W-:Y:S01]  /*32b80*/  IMAD R49, R38, 0x75, RZ ;  /* 0x0000007526317824 */ /* 0x000fe200078e02ff */
[----:B------:R-:W-:Y:S01]  /*32b90*/  PRMT R232, R4, 0x7771, RZ ;  /* 0x0000777104e87816 */ /* 0x000fe200000000ff */
[----:B------:R-:W1:Y:S01]  /*32ba0*/  LDC R38, c[0x0][0x278] ;  /* 0x00009e00ff267b82 */ /* 0x000e620000000800 */
[----:B------:R-:W-:Y:S01]  /*32bb0*/  LEA.HI.X.SX32 R29, R37, R127, 0x1, P5 ;  /* 0x0000007f251d7211 */ /* 0x000fe200028f0eff */
[----:B--2---:R-:W-:Y:S01]  /*32bc0*/  IMAD R37, R40, 0x76, RZ ;  /* 0x0000007628257824 */ /* 0x004fe200078e02ff */
[----:B------:R2:W-:Y:S01]  /*32bd0*/  STG.E.U8 desc[UR6][R30.64], R234 ;  /* 0x000000ea1e007986 */ /* 0x0005e2000c101106 */
[----:B------:R-:W-:-:S04]  /*32be0*/  PRMT R235, R5, 0x7770, RZ ;  /* 0x0000777005eb7816 */ /* 0x000fc800000000ff */
[----:B------:R-:W1:Y:S01]  /*32bf0*/  LDC R40, c[0x0][0x278] ;  /* 0x00009e00ff287b82 */ /* 0x000e620000000800 */
[----:B------:R4:W-:Y:S01]  /*32c00*/  STG.E.U8 desc[UR6][R32.64], R231 ;  /* 0x000000e720007986 */ /* 0x0009e2000c101106 */
[----:B------:R-:W-:-:S03]  /*32c10*/  PRMT R239, R5, 0x7771, RZ ;  /* 0x0000777105ef7816 */ /* 0x000fc600000000ff */
[----:B------:R0:W-:Y:S01]  /*32c20*/  STG.E.U8 desc[UR6][R34.64], R232 ;  /* 0x000000e822007986 */ /* 0x0001e2000c101106 */
[-C--:B--2---:R-:W-:Y:S02]  /*32c30*/  IADD3 R30, P4, R39, R126.reuse, RZ ;  /* 0x0000007e271e7210 */ /* 0x084fe40007f9e0ff */
[----:B------:R-:W2:Y:S01]  /*32c40*/  LDC R48, c[0x0][0x278] ;  /* 0x00009e00ff307b82 */ /* 0x000ea20000000800 */
[----:B------:R-:W-:Y:S02]  /*32c50*/  PRMT R27, R6, 0x7770, RZ ;  /* 0x00007770061b7816 */ /* 0x000fe400000000ff */
[-C--:B----4-:R-:W-:Y:S02]  /*32c60*/  IADD3 R32, P6, R41, R126.reuse, RZ ;  /* 0x0000007e29207210 */ /* 0x090fe40007fde0ff */
[-C--:B------:R-:W-:Y:S02]  /*32c70*/  LEA.HI.X.SX32 R31, R39, R127.reuse, 0x1, P4 ;  /* 0x0000007f271f7211 */ /* 0x080fe400020f0eff */
[----:B0-----:R-:W-:Y:S01]  /*32c80*/  IADD3 R34, P5, R49, R126, RZ ;  /* 0x0000007e31227210 */ /* 0x001fe20007fbe0ff */
[----:B------:R0:W-:Y:S01]  /*32c90*/  STG.E.U8 desc[UR6][R28.64], R235 ;  /* 0x000000eb1c007986 */ /* 0x0001e2000c101106 */
[----:B------:R-:W-:-:S02]  /*32ca0*/  LEA.HI.X.SX32 R33, R41, R127, 0x1, P6 ;  /* 0x0000007f29217211 */ /* 0x000fc400030f0eff */
[----:B------:R-:W-:Y:S02]  /*32cb0*/  PRMT R238, R6, 0x7771, RZ ;  /* 0x0000777106ee7816 */ /* 0x000fe400000000ff */
[-C--:B------:R-:W-:Y:S01]  /*32cc0*/  LEA.HI.X.SX32 R35, R49, R127.reuse, 0x1, P5 ;  /* 0x0000007f31237211 */ /* 0x080fe200028f0eff */
[----:B------:R-:W-:Y:S01]  /*32cd0*/  IMAD R39, R36, 0x78, RZ ;  /* 0x0000007824277824 */ /* 0x000fe200078e02ff */
[----:B------:R-:W-:Y:S01]  /*32ce0*/  STG.E.U8 desc[UR6][R30.64], R239 ;  /* 0x000000ef1e007986 */ /* 0x000fe2000c101106 */
[----:B------:R-:W4:Y:S01]  /*32cf0*/  LDC R36, c[0x0][0x278] ;  /* 0x00009e00ff247b82 */ /* 0x000f220000000800 */
[-C--:B0-----:R-:W-:Y:S02]  /*32d00*/  IADD3 R28, P4, R37, R126.reuse, RZ ;  /* 0x0000007e251c7210 */ /* 0x081fe40007f9e0ff */
[----:B------:R-:W-:Y:S01]  /*32d10*/  STG.E.U8 desc[UR6][R32.64], R27 ;  /* 0x0000001b20007986 */ /* 0x000fe2000c101106 */
[----:B------:R-:W-:Y:S02]  /*32d20*/  PRMT R26, R7, 0x7770, RZ ;  /* 0x00007770071a7816 */ /* 0x000fe400000000ff */
[----:B------:R-:W-:Y:S01]  /*32d30*/  LEA.HI.X.SX32 R29, R37, R127, 0x1, P4 ;  /* 0x0000007f251d7211 */ /* 0x000fe200020f0eff */
[----:B------:R0:W-:Y:S01]  /*32d40*/  STG.E.U8 desc[UR6][R34.64], R238 ;  /* 0x000000ee22007986 */ /* 0x0001e2000c101106 */
[----:B------:R-:W-:Y:S01]  /*32d50*/  IMAD R37, R50, 0x77, RZ ;  /* 0x0000007732257824 */ /* 0x000fe200078e02ff */
[----:B------:R-:W-:Y:S01]  /*32d60*/  PRMT R25, R7, 0x7771, RZ ;  /* 0x0000777107197816 */ /* 0x000fe200000000ff */
[----:B---3--:R-:W-:Y:S01]  /*32d70*/  IMAD R41, R51, 0x79, RZ ;  /* 0x0000007933297824 */ /* 0x008fe200078e02ff */
[----:B------:R3:W-:Y:S01]  /*32d80*/  STG.E.U8 desc[UR6][R28.64], R26 ;  /* 0x0000001a1c007986 */ /* 0x0007e2000c101106 */
[----:B------:R-:W-:Y:S01]  /*32d90*/  PRMT R242, R4, 0x7772, RZ ;  /* 0x0000777204f27816 */ /* 0x000fe200000000ff */
[----:B------:R-:W2:Y:S08]  /*32da0*/  LDC R49, c[0x0][0x278] ;  /* 0x00009e00ff317b82 */ /* 0x000eb00000000800 */
[----:B0-----:R-:W0:Y:S01]  /*32db0*/  LDC R34, c[0x0][0x278] ;  /* 0x00009e00ff227b82 */ /* 0x001e220000000800 */
[-C--:B---3--:R-:W-:Y:S01]  /*32dc0*/  IADD3 R26, P6, R37, R126.reuse, RZ ;  /* 0x0000007e251a7210 */ /* 0x088fe20007fde0ff */
[----:B-1----:R-:W-:Y:S01]  /*32dd0*/  IMAD R35, R38, 0x7b, RZ ;  /* 0x0000007b26237824 */ /* 0x002fe200078e02ff */
[----:B------:R-:W-:-:S02]  /*32de0*/  IADD3 R30, P4, R41, R126, RZ ;  /* 0x0000007e291e7210 */ /* 0x000fc40007f9e0ff */
[-C--:B------:R-:W-:Y:S01]  /*32df0*/  LEA.HI.X.SX32 R27, R37, R127.reuse, 0x1, P6 ;  /* 0x0000007f251b7211 */ /* 0x080fe200030f0eff */
[----:B------:R-:W-:Y:S02]  /*32e00*/  IMAD R37, R40, 0x7c, RZ ;  /* 0x0000007c28257824 */ /* 0x000fe400078e02ff */
[----:B------:R-:W1:Y:S01]  /*32e10*/  LDC R38, c[0x0][0x278] ;  /* 0x00009e00ff267b82 */ /* 0x000e620000000800 */
[----:B------:R-:W-:Y:S01]  /*32e20*/  IMAD R33, R42, 0x7a, RZ ;  /* 0x0000007a2a217824 */ /* 0x000fe200078e02ff */
[----:B------:R-:W-:Y:S02]  /*32e30*/  LEA.HI.X.SX32 R31, R41, R127, 0x1, P4 ;  /* 0x0000007f291f7211 */ /* 0x000fe400020f0eff */
[----:B------:R-:W-:-:S04]  /*32e40*/  IADD3 R28, P5, R39, R126, RZ ;  /* 0x0000007e271c7210 */ /* 0x000fc80007fbe0ff */
[----:B------:R-:W3:Y:S01]  /*32e50*/  LDC R40, c[0x0][0x278] ;  /* 0x00009e00ff287b82 */ /* 0x000ee20000000800 */
[----:B------:R-:W-:Y:S01]  /*32e60*/  IADD3 R32, P6, R33, R126, RZ ;  /* 0x0000007e21207210 */ /* 0x000fe20007fde0ff */
[----:B------:R4:W-:Y:S06]  /*32e70*/  STG.E.U8 desc[UR6][R26.64], R25 ;  /* 0x000000191a007986 */ /* 0x0009ec000c101106 */
[----:B------:R-:W3:Y:S01]  /*32e80*/  LDC R42, c[0x0][0x278] ;  /* 0x00009e00ff2a7b82 */ /* 0x000ee20000000800 */
[----:B------:R-:W-:-:S07]  /*32e90*/  LEA.HI.X.SX32 R29, R39, R127, 0x1, P5 ;  /* 0x0000007f271d7211 */ /* 0x000fce00028f0eff */
[----:B------:R-:W3:Y:S01]  /*32ea0*/  LDC R41, c[0x0][0x278] ;  /* 0x00009e00ff297b82 */ /* 0x000ee20000000800 */
[-C--:B----4-:R-:W-:Y:S01]  /*32eb0*/  IADD3 R26, P5, R35, R126.reuse, RZ ;  /* 0x0000007e231a7210 */ /* 0x090fe20007fbe0ff */
[----:B------:R-:W-:Y:S01]  /*32ec0*/  IMAD R39, R36, 0x7e, RZ ;  /* 0x0000007e24277824 */ /* 0x000fe200078e02ff */
[----:B------:R-:W-:Y:S01]  /*32ed0*/  PRMT R243, R4, 0x7773, RZ ;  /* 0x0000777304f37816 */ /* 0x000fe200000000ff */
[----:B------:R4:W-:Y:S01]  /*32ee0*/  STG.E.U8 desc[UR6][R28.64], R242 ;  /* 0x000000f21c007986 */ /* 0x0009e2000c101106 */
[----:B------:R-:W-:Y:S02]  /*32ef0*/  PRMT R241, R5, 0x7772, RZ ;  /* 0x0000777205f17816 */ /* 0x000fe400000000ff */
[-C--:B------:R-:W-:Y:S01]  /*32f00*/  LEA.HI.X.SX32 R33, R33, R127.reuse, 0x1, P6 ;  /* 0x0000007f21217211 */ /* 0x080fe200030f0eff */
[----:B------:R-:W3:Y:S01]  /*32f10*/  LDC R36, c[0x0][0x278] ;  /* 0x00009e00ff247b82 */ /* 0x000ee20000000800 */
[----:B------:R-:W-:Y:S02]  /*32f20*/  PRMT R244, R5, 0x7773, RZ ;  /* 0x0000777305f47816 */ /* 0x000fe400000000ff */
[-C--:B------:R-:W-:Y:S01]  /*32f30*/  LEA.HI.X.SX32 R27, R35, R127.reuse, 0x1, P5 ;  /* 0x0000007f231b7211 */ /* 0x080fe200028f0eff */
[----:B0-----:R-:W-:Y:S01]  /*32f40*/  IMAD R35, R34, 0x7f, RZ ;  /* 0x0000007f22237824 */ /* 0x001fe200078e02ff */
[----:B------:R0:W-:Y:S01]  /*32f50*/  STG.E.U8 desc[UR6][R30.64], R243 ;  /* 0x000000f31e007986 */ /* 0x0001e2000c101106 */
[----:B--2---:R-:W-:Y:S01]  /*32f60*/  IMAD R25, R48, 0x7d, RZ ;  /* 0x0000007d30197824 */ /* 0x004fe200078e02ff */
[C---:B----4-:R-:W-:Y:S01]  /*32f70*/  IADD3 R28, P4, R37.reuse, R126, RZ ;  /* 0x0000007e251c7210 */ /* 0x050fe20007f9e0ff */
[----:B------:R-:W2:Y:S01]  /*32f80*/  LDC R34, c[0x0][0x278] ;  /* 0x00009e00ff227b82 */ /* 0x000ea20000000800 */
[----:B------:R4:W-:Y:S02]  /*32f90*/  STG.E.U8 desc[UR6][R32.64], R241 ;  /* 0x000000f120007986 */ /* 0x0009e4000c101106 */
[----:B------:R-:W-:-:S02]  /*32fa0*/  LEA.HI.X.SX32 R29, R37, R127, 0x1, P4 ;  /* 0x0000007f251d7211 */ /* 0x000fc400020f0eff */
[----:B------:R1:W-:Y:S03]  /*32fb0*/  STG.E.U8 desc[UR6][R26.64], R244 ;  /* 0x000000f41a007986 */ /* 0x0003e6000c101106 */
[----:B------:R-:W2:Y:S01]  /*32fc0*/  LDC R48, c[0x0][0x278] ;  /* 0x00009e00ff307b82 */ /* 0x000ea20000000800 */
[-C--:B0-----:R-:W-:Y:S02]  /*32fd0*/  IADD3 R30, P6, R25, R126.reuse, RZ ;  /* 0x0000007e191e7210 */ /* 0x081fe40007fde0ff */
[-C--:B----4-:R-:W-:Y:S02]  /*32fe0*/  IADD3 R32, P5, R39, R126.reuse, RZ ;  /* 0x0000007e27207210 */ /* 0x090fe40007fbe0ff */
[----:B-1----:R-:W-:Y:S02]  /*32ff0*/  IADD3 R26, P4, R35, R126, RZ ;  /* 0x0000007e231a7210 */ /* 0x002fe40007f9e0ff */
[----:B------:R-:W-:-:S02]  /*33000*/  PRMT R240, R6, 0x7772, RZ ;  /* 0x0000777206f07816 */ /* 0x000fc400000000ff */
[-C--:B------:R-:W-:Y:S01]  /*33010*/  LEA.HI.X.SX32 R27, R35, R127.reuse, 0x1, P4 ;  /* 0x0000007f231b7211 */ /* 0x080fe200020f0eff */
[----:B------:R-:W-:Y:S01]  /*33020*/  IMAD R35, R38, 0x81, RZ ;  /* 0x0000008126237824 */ /* 0x000fe200078e02ff */
[----:B------:R-:W-:Y:S01]  /*33030*/  PRMT R245, R6, 0x7773, RZ ;  /* 0x0000777306f57816 */ /* 0x000fe200000000ff */
[----:B------:R-:W0:Y:S01]  /*33040*/  LDC R38, c[0x0][0x278] ;  /* 0x00009e00ff267b82 */ /* 0x000e220000000800 */
[-C--:B------:R-:W-:Y:S02]  /*33050*/  LEA.HI.X.SX32 R31, R25, R127.reuse, 0x1, P6 ;  /* 0x0000007f191f7211 */ /* 0x080fe400030f0eff */
[----:B------:R-:W-:Y:S01]  /*33060*/  LEA.HI.X.SX32 R33, R39, R127, 0x1, P5 ;  /* 0x0000007f27217211 */ /* 0x000fe200028f0eff */
[----:B---3--:R-:W-:Y:S01]  /*33070*/  IMAD R39, R40, 0x83, RZ ;  /* 0x0000008328277824 */ /* 0x008fe200078e02ff */
[C---:B------:R-:W-:Y:S01]  /*33080*/  PRMT R236, R7.reuse, 0x7772, RZ ;  /* 0x0000777207ec7816 */ /* 0x040fe200000000ff */
[----:B------:R-:W-:Y:S01]  /*33090*/  IMAD R37, R42, 0x82, RZ ;  /* 0x000000822a257824 */ /* 0x000fe200078e02ff */
[----:B------:R-:W-:Y:S01]  /*330a0*/  PRMT R237, R7, 0x7773, RZ ;  /* 0x0000777307ed7816 */ /* 0x000fe200000000ff */
[----:B------:R-:W1:Y:S01]  /*330b0*/  LDC R40, c[0x0][0x278] ;  /* 0x00009e00ff287b82 */ /* 0x000e620000000800 */
[----:B------:R-:W-:Y:S01]  /*330c0*/  IMAD.SHL.U32 R25, R41, 0x80, RZ ;  /* 0x0000008029197824 */ /* 0x000fe200078e00ff */
[----:B------:R-:W-:Y:S04]  /*330d0*/  STG.E.U8 desc[UR6][R28.64], R240 ;  /* 0x000000f01c007986 */ /* 0x000fe8000c101106 */
[----:B------:R3:W-:Y:S02]  /*330e0*/  STG.E.U8 desc[UR6][R30.64], R245 ;  /* 0x000000f51e007986 */ /* 0x0007e4000c101106 */
[----:B------:R-:W4:Y:S02]  /*330f0*/  LDC R41, c[0x0][0x278] ;  /* 0x00009e00ff297b82 */ /* 0x000f240000000800 */
[----:B------:R-:W-:Y:S04]  /*33100*/  STG.E.U8 desc[UR6][R32.64], R236 ;  /* 0x000000ec20007986 */ /* 0x000fe8000c101106 */
[----:B------:R2:W-:Y:S01]  /*33110*/  STG.E.U8 desc[UR6][R26.64], R237 ;  /* 0x000000ed1a007986 */ /* 0x0005e2000c101106 */
[----:B------:R-:W-:Y:S01]  /*33120*/  PRMT R19, R44, 0x7770, RZ ;  /* 0x000077702c137816 */ /* 0x000fe200000000ff */
[----:B------:R-:W4:Y:S01]  /*33130*/  LDC R42, c[0x0][0x278] ;  /* 0x00009e00ff2a7b82 */ /* 0x000f220000000800 */
[----:B---3--:R-:W-:-:S02]  /*33140*/  IADD3 R30, P4, R37, R126, RZ ;  /* 0x0000007e251e7210 */ /* 0x008fc40007f9e0ff */
[-C--:B------:R-:W-:Y:S02]  /*33150*/  IADD3 R28, P5, R35, R126.reuse, RZ ;  /* 0x0000007e231c7210 */ /* 0x080fe40007fbe0ff */
[-C--:B------:R-:W-:Y:S02]  /*33160*/  LEA.HI.X.SX32 R31, R37, R127.reuse, 0x1, P4 ;  /* 0x0000007f251f7211 */ /* 0x080fe400020f0eff */
[CC--:B--2---:R-:W-:Y:S01]  /*33170*/  IADD3 R26, P6, R25.reuse, R126.reuse, RZ ;  /* 0x0000007e191a7210 */ /* 0x0c4fe20007fde0ff */
[----:B------:R-:W-:Y:S02]  /*33180*/  IMAD R37, R36, 0x85, RZ ;  /* 0x0000008524257824 */ /* 0x000fe400078e02ff */
[----:B------:R-:W2:Y:S01]  /*33190*/  LDC R36, c[0x0][0x278] ;  /* 0x00009e00ff247b82 */ /* 0x000ea20000000800 */
[----:B------:R-:W-:Y:S02]  /*331a0*/  LEA.HI.X.SX32 R27, R25, R127, 0x1, P6 ;  /* 0x0000007f191b7211 */ /* 0x000fe400030f0eff */
[----:B------:R-:W-:Y:S01]  /*331b0*/  IADD3 R32, P6, R39, R126, RZ ;  /* 0x0000007e27207210 */ /* 0x000fe20007fde0ff */
[----:B------:R-:W-:Y:S01]  /*331c0*/  IMAD R25, R34, 0x84, RZ ;  /* 0x0000008422197824 */ /* 0x000fe200078e02ff */
[----:B------:R-:W-:-:S02]  /*331d0*/  PRMT R16, R44, 0x7771, RZ ;  /* 0x000077712c107816 */ /* 0x000fc400000000ff */
[-C--:B------:R-:W-:Y:S01]  /*331e0*/  LEA.HI.X.SX32 R29, R35, R127.reuse, 0x1, P5 ;  /* 0x0000007f231d7211 */ /* 0x080fe200028f0eff */
[----:B------:R3:W-:Y:S01]  /*331f0*/  STG.E.U8 desc[UR6][R26.64], R19 ;  /* 0x000000131a007986 */ /* 0x0007e2000c101106 */
[C---:B------:R-:W-:Y:S02]  /*33200*/  PRMT R24, R45.reuse, 0x7770, RZ ;  /* 0x000077702d187816 */ /* 0x040fe400000000ff */
[----:B------:R-:W-:Y:S02]  /*33210*/  PRMT R23, R45, 0x7771, RZ ;  /* 0x000077712d177816 */ /* 0x000fe400000000ff */
[----:B------:R-:W-:Y:S01]  /*33220*/  LEA.HI.X.SX32 R33, R39, R127, 0x1, P6 ;  /* 0x0000007f27217211 */ /* 0x000fe200030f0eff */
[----:B------:R0:W-:Y:S01]  /*33230*/  STG.E.U8 desc[UR6][R28.64], R16 ;  /* 0x000000101c007986 */ /* 0x0001e2000c101106 */
[----:B------:R-:W-:Y:S01]  /*33240*/  IADD3 R34, P5, R25, R126, RZ ;  /* 0x0000007e19227210 */ /* 0x000fe20007fbe0ff */
[----:B---3--:R-:W-:Y:S02]  /*33250*/  IMAD R19, R48, 0x86, RZ ;  /* 0x0000008630137824 */ /* 0x008fe400078e02ff */
[----:B------:R-:W-:Y:S01]  /*33260*/  STG.E.U8 desc[UR6][R30.64], R24 ;  /* 0x000000181e007986 */ /* 0x000fe2000c101106 */
[----:B------:R-:W-:-:S03]  /*33270*/  PRMT R21, R46, 0x7770, RZ ;  /* 0x000077702e157816 */ /* 0x000fc600000000ff */
[----:B------:R3:W-:Y:S01]  /*33280*/  STG.E.U8 desc[UR6][R32.64], R23 ;  /* 0x0000001720007986 */ /* 0x0007e2000c101106 */
[-C--:B0-----:R-:W-:Y:S01]  /*33290*/  IADD3 R28, P4, R37, R126.reuse, RZ ;  /* 0x0000007e251c7210 */ /* 0x081fe20007f9e0ff */
[----:B------:R-:W-:Y:S01]  /*332a0*/  IMAD R39, R38, 0x87, RZ ;  /* 0x0000008726277824 */ /* 0x000fe200078e02ff */
[----:B------:R-:W-:Y:S01]  /*332b0*/  IADD3 R26, P6, R19, R126, RZ ;  /* 0x0000007e131a7210 */ /* 0x000fe20007fde0ff */
[----:B------:R-:W0:Y:S01]  /*332c0*/  LDC R16, c[0x0][0x278] ;  /* 0x00009e00ff107b82 */ /* 0x000e220000000800 */
[-C--:B------:R-:W-:Y:S02]  /*332d0*/  LEA.HI.X.SX32 R35, R25, R127.reuse, 0x1, P5 ;  /* 0x0000007f19237211 */ /* 0x080fe400028f0eff */
[----:B------:R-:W-:Y:S02]  /*332e0*/  PRMT R14, R46, 0x7771, RZ ;  /* 0x000077712e0e7816 */ /* 0x000fe400000000ff */
[----:B------:R-:W-:-:S03]  /*332f0*/  LEA.HI.X.SX32 R29, R37, R127, 0x1, P4 ;  /* 0x0000007f251d7211 */ /* 0x000fc600020f0eff */
[----:B---3--:R-:W3:Y:S01]  /*33300*/  LDC R32, c[0x0][0x278] ;  /* 0x00009e00ff207b82 */ /* 0x008ee20000000800 */
[----:B-1----:R-:W-:Y:S01]  /*33310*/  IMAD R23, R40, 0x88, RZ ;  /* 0x0000008828177824 */ /* 0x002fe200078e02ff */
[----:B------:R-:W-:Y:S02]  /*33320*/  PRMT R22, R47, 0x7770, RZ ;  /* 0x000077702f167816 */ /* 0x000fe400000000ff */
[----:B------:R-:W-:Y:S01]  /*33330*/  LEA.HI.X.SX32 R27, R19, R127, 0x1, P6 ;  /* 0x0000007f131b7211 */ /* 0x000fe200030f0eff */
[----:B------:R1:W-:Y:S01]  /*33340*/  STG.E.U8 desc[UR6][R34.64], R21 ;  /* 0x0000001522007986 */ /* 0x0003e2000c101106 */
[-C--:B------:R-:W-:Y:S01]  /*33350*/  IADD3 R24, P5, R39, R126.reuse, RZ ;  /* 0x0000007e27187210 */ /* 0x080fe20007fbe0ff */
[----:B----4-:R-:W-:Y:S01]  /*33360*/  IMAD R19, R41, 0x89, RZ ;  /* 0x0000008929137824 */ /* 0x010fe200078e02ff */
[----:B------:R-:W-:Y:S01]  /*33370*/  IADD3 R30, P4, R23, R126, RZ ;  /* 0x0000007e171e7210 */ /* 0x000fe20007f9e0ff */
[----:B------:R4:W-:Y:S01]  /*33380*/  STG.E.U8 desc[UR6][R28.64], R14 ;  /* 0x0000000e1c007986 */ /* 0x0009e2000c101106 */
[----:B------:R-:W0:Y:S01]  /*33390*/  LDC R33, c[0x0][0x278] ;  /* 0x00009e00ff217b82 */ /* 0x000e220000000800 */
[----:B------:R-:W-:-:S02]  /*333a0*/  PRMT R20, R47, 0x7771, RZ ;  /* 0x000077712f147816 */ /* 0x000fc400000000ff */
[----:B------:R2:W-:Y:S01]  /*333b0*/  STG.E.U8 desc[UR6][R26.64], R22 ;  /* 0x000000161a007986 */ /* 0x0005e2000c101106 */
[-C--:B------:R-:W-:Y:S02]  /*333c0*/  LEA.HI.X.SX32 R25, R39, R127.reuse, 0x1, P5 ;  /* 0x0000007f27197211 */ /* 0x080fe400028f0eff */
[----:B------:R-:W-:Y:S02]  /*333d0*/  PRMT R18, R44, 0x7772, RZ ;  /* 0x000077722c127816 */ /* 0x000fe400000000ff */
[----:B------:R-:W-:Y:S01]  /*333e0*/  LEA.HI.X.SX32 R31, R23, R127, 0x1, P4 ;  /* 0x0000007f171f7211 */ /* 0x000fe200020f0eff */
[----:B-1----:R-:W-:Y:S01]  /*333f0*/  IMAD R21, R42, 0x8a, RZ ;  /* 0x0000008a2a157824 */ /* 0x002fe200078e02ff */
[----:B------:R-:W-:Y:S01]  /*33400*/  FSETP.NEU.AND P3, PT, R0, RZ, PT ;  /* 0x000000ff0000720b */ /* 0x000fe20003f6d000 */
[----:B----4-:R-:W1:Y:S01]  /*33410*/  LDC R14, c[0x0][0x278] ;  /* 0x00009e00ff0e7b82 */ /* 0x010e620000000800 */
[----:B------:R-:W-:Y:S01]  /*33420*/  IMAD R23, R49, 0x8b, RZ ;  /* 0x0000008b31177824 */ /* 0x000fe200078e02ff */
[----:B------:R-:W-:Y:S01]  /*33430*/  IADD3 R28, P6, R19, R126, RZ ;  /* 0x0000007e131c7210 */ /* 0x000fe20007fde0ff */
[----:B--2---:R-:W-:-:S05]  /*33440*/  IMAD R27, R36, 0x8c, RZ ;  /* 0x0000008c241b7824 */ /* 0x004fca00078e02ff */
[----:B------:R-:W2:Y:S01]  /*33450*/  LDC R26, c[0x0][0x278] ;  /* 0x00009e00ff1a7b82 */ /* 0x000ea20000000800 */
[----:B------:R4:W-:Y:S01]  /*33460*/  STG.E.U8 desc[UR6][R24.64], R20 ;  /* 0x0000001418007986 */ /* 0x0009e2000c101106 */
[----:B------:R-:W-:-:S03]  /*33470*/  LEA.HI.X.SX32 R29, R19, R127, 0x1, P6 ;  /* 0x0000007f131d7211 */ /* 0x000fc600030f0eff */
[----:B------:R3:W-:Y:S01]  /*33480*/  STG.E.U8 desc[UR6][R30.64], R18 ;  /* 0x000000121e007986 */ /* 0x0007e2000c101106 */
[-C--:B------:R-:W-:Y:S02]  /*33490*/  IADD3 R22, P6, R27, R126.reuse, RZ ;  /* 0x0000007e1b167210 */ /* 0x080fe40007fde0ff */
[----:B------:R-:W-:Y:S01]  /*334a0*/  PRMT R7, R44, 0x7773, RZ ;  /* 0x000077732c077816 */ /* 0x000fe200000000ff */
[----:B------:R-:W2:Y:S01]  /*334b0*/  LDC R34, c[0x0][0x278] ;  /* 0x00009e00ff227b82 */ /* 0x000ea20000000800 */
[-C--:B----4-:R-:W-:Y:S02]  /*334c0*/  IADD3 R20, P5, R21, R126.reuse, RZ ;  /* 0x0000007e15147210 */ /* 0x090fe40007fbe0ff */
[----:B---3--:R-:W-:-:S05]  /*334d0*/  IADD3 R18, P4, R23, R126, RZ ;  /* 0x0000007e17127210 */ /* 0x008fca0007f9e0ff */
[----:B------:R-:W3:Y:S01]  /*334e0*/  LDC R30, c[0x0][0x278] ;  /* 0x00009e00ff1e7b82 */ /* 0x000ee20000000800 */
[-C--:B------:R-:W-:Y:S02]  /*334f0*/  LEA.HI.X.SX32 R19, R23, R127.reuse, 0x1, P4 ;  /* 0x0000007f17137211 */ /* 0x080fe400020f0eff */
[----:B------:R-:W-:Y:S01]  /*33500*/  LEA.HI.X.SX32 R23, R27, R127, 0x1, P6 ;  /* 0x0000007f1b177211 */ /* 0x000fe200030f0eff */
[----:B------:R-:W-:Y:S01]  /*33510*/  IMAD R27, R32, 0x8e, RZ ;  /* 0x0000008e201b7824 */ /* 0x000fe200078e02ff */
[----:B------:R-:W-:-:S03]  /*33520*/  PRMT R0, R45, 0x7772, RZ ;  /* 0x000077722d007816 */ /* 0x000fc600000000ff */
[----:B------:R-:W4:Y:S01]  /*33530*/  LDC R32, c[0x0][0x278] ;  /* 0x00009e00ff207b82 */ /* 0x000f220000000800 */
[----:B------:R-:W-:Y:S01]  /*33540*/  LEA.HI.X.SX32 R21, R21, R127, 0x1, P5 ;  /* 0x0000007f15157211 */ /* 0x000fe200028f0eff */
[----:B0-----:R-:W-:Y:S01]  /*33550*/  IMAD R25, R16, 0x8d, RZ ;  /* 0x0000008d10197824 */ /* 0x001fe200078e02ff */
[----:B------:R-:W-:Y:S02]  /*33560*/  PRMT R17, R45, 0x7773, RZ ;  /* 0x000077732d117816 */ /* 0x000fe400000000ff */
[----:B------:R-:W-:Y:S01]  /*33570*/  PRMT R15, R46, 0x7772, RZ ;  /* 0x000077722e0f7816 */ /* 0x000fe200000000ff */
[----:B------:R0:W-:Y:S01]  /*33580*/  STG.E.U8 desc[UR6][R28.64], R7 ;  /* 0x000000071c007986 */ /* 0x0001e2000c101106 */
[-C--:B------:R-:W-:Y:S01]  /*33590*/  IADD3 R24, P5, R25, R126.reuse, RZ ;  /* 0x0000007e19187210 */ /* 0x080fe20007fbe0ff */
[----:B------:R-:W4:Y:S02]  /*335a0*/  LDC R31, c[0x0][0x278] ;  /* 0x00009e00ff1f7b82 */ /* 0x000f240000000800 */
[----:B------:R1:W-:Y:S01]  /*335b0*/  STG.E.U8 desc[UR6][R20.64], R0 ;  /* 0x0000000014007986 */ /* 0x0003e2000c101106 */
[----:B------:R-:W-:-:S03]  /*335c0*/  IADD3 R16, P4, R27, R126, RZ ;  /* 0x0000007e1b107210 */ /* 0x000fc60007f9e0ff */
[----:B------:R-:W-:Y:S01]  /*335d0*/  STG.E.U8 desc[UR6][R18.64], R17 ;  /* 0x0000001112007986 */ /* 0x000fe2000c101106 */
[----:B0-----:R-:W-:-:S03]  /*335e0*/  IMAD R7, R33, 0x8f, RZ ;  /* 0x0000008f21077824 */ /* 0x001fc600078e02ff */
[----:B------:R2:W-:Y:S01]  /*335f0*/  STG.E.U8 desc[UR6][R22.64], R15 ;  /* 0x0000000f16007986 */ /* 0x0005e2000c101106 */
[----:B------:R-:W-:Y:S01]  /*33600*/  PRMT R11, R46, 0x7773, RZ ;  /* 0x000077732e0b7816 */ /* 0x000fe200000000ff */
[----:B------:R-:W0:Y:S01]  /*33610*/  LDC R28, c[0x0][0x278] ;  /* 0x00009e00ff1c7b82 */ /* 0x000e220000000800 */
[----:B-1----:R-:W-:Y:S01]  /*33620*/  IMAD R21, R14, 0x90, RZ ;  /* 0x000000900e157824 */ /* 0x002fe200078e02ff */
[----:B------:R-:W-:Y:S02]  /*33630*/  LEA.HI.X.SX32 R25, R25, R127, 0x1, P5 ;  /* 0x0000007f19197211 */ /* 0x000fe400028f0eff */
[----:B------:R-:W-:-:S04]  /*33640*/  IADD3 R14, P6, R7, R126, RZ ;  /* 0x0000007e070e7210 */ /* 0x000fc80007fde0ff */
[----:B------:R-:W1:Y:S01]  /*33650*/  LDC R0, c[0x0][0x278] ;  /* 0x00009e00ff007b82 */ /* 0x000e620000000800 */
[----:B--2---:R-:W-:Y:S01]  /*33660*/  IMAD R23, R26, 0x91, RZ ;  /* 0x000000911a177824 */ /* 0x004fe200078e02ff */
[-C--:B------:R-:W-:Y:S02]  /*33670*/  IADD3 R18, P5, R21, R126.reuse, RZ ;  /* 0x0000007e15127210 */ /* 0x080fe40007fbe0ff */
[-C--:B------:R-:W-:Y:S02]  /*33680*/  LEA.HI.X.SX32 R17, R27, R127.reuse, 0x1, P4 ;  /* 0x0000007f1b117211 */ /* 0x080fe400020f0eff */
[----:B------:R-:W-:Y:S02]  /*33690*/  IADD3 R20, P4, R23, R126, RZ ;  /* 0x0000007e17147210 */ /* 0x000fe40007f9e0ff */
[C---:B------:R-:W-:Y:S02]  /*336a0*/  PRMT R5, R47.reuse, 0x7772, RZ ;  /* 0x000077722f057816 */ /* 0x040fe400000000ff */
[----:B------:R-:W-:Y:S01]  /*336b0*/  PRMT R13, R47, 0x7773, RZ ;  /* 0x000077732f0d7816 */ /* 0x000fe200000000ff */
[----:B------:R2:W-:Y:S01]  /*336c0*/  STG.E.U8 desc[UR6][R24.64], R11 ;  /* 0x0000000b18007986 */ /* 0x0005e2000c101106 */
[----:B------:R-:W-:Y:S01]  /*336d0*/  LEA.HI.X.SX32 R15, R7, R127, 0x1, P6 ;  /* 0x0000007f070f7211 */ /* 0x000fe200030f0eff */
[----:B------:R-:W0:Y:S01]  /*336e0*/  LDC R22, c[0x0][0x278] ;  /* 0x00009e00ff167b82 */ /* 0x000e220000000800 */
[----:B------:R-:W-:-:S02]  /*336f0*/  PRMT R47, R80, 0x7770, RZ ;  /* 0x00007770502f7816 */ /* 0x000fc400000000ff */
[-C--:B------:R-:W-:Y:S01]  /*33700*/  LEA.HI.X.SX32 R19, R21, R127.reuse, 0x1, P5 ;  /* 0x0000007f15137211 */ /* 0x080fe200028f0eff */
[----:B---3--:R-:W-:Y:S01]  /*33710*/  IMAD R7, R30, 0x92, RZ ;  /* 0x000000921e077824 */ /* 0x008fe200078e02ff */
[----:B------:R-:W-:Y:S02]  /*33720*/  PRMT R6, R80, 0x7771, RZ ;  /* 0x0000777150067816 */ /* 0x000fe400000000ff */
[----:B------:R-:W-:Y:S01]  /*33730*/  LEA.HI.X.SX32 R21, R23, R127, 0x1, P4 ;  /* 0x0000007f17157211 */ /* 0x000fe200020f0eff */
[----:B------:R3:W-:Y:S01]  /*33740*/  STG.E.U8 desc[UR6][R16.64], R5 ;  /* 0x0000000510007986 */ /* 0x0007e2000c101106 */
[----:B------:R-:W-:Y:S01]  /*33750*/  PRMT R45, R81, 0x7773, RZ ;  /* 0x00007773512d7816 */ /* 0x000fe200000000ff */
[----:B--2---:R-:W2:Y:S02]  /*33760*/  LDC R24, c[0x0][0x278] ;  /* 0x00009e00ff187b82 */ /* 0x004ea40000000800 */
[----:B------:R-:W-:Y:S01]  /*33770*/  STG.E.U8 desc[UR6][R14.64], R13 ;  /* 0x0000000d0e007986 */ /* 0x000fe2000c101106 */
[----:B------:R-:W-:-:S03]  /*33780*/  IMAD R23, R34, 0x94, RZ ;  /* 0x0000009422177824 */ /* 0x000fc600078e02ff */
[----:B------:R1:W-:Y:S02]  /*33790*/  STG.E.U8 desc[UR6][R18.64], R47 ;  /* 0x0000002f12007986 */ /* 0x0003e4000c101106 */
[----:B------:R-:W2:Y:S02]  /*337a0*/  LDC R25, c[0x0][0x278] ;  /* 0x00009e00ff197b82 */ /* 0x000ea40000000800 */
[----:B------:R1:W-:Y:S01]  /*337b0*/  STG.E.U8 desc[UR6][R20.64], R6 ;  /* 0x0000000614007986 */ /* 0x0003e2000c101106 */
[----:B---3--:R-:W-:Y:S01]  /*337c0*/  IADD3 R16, P6, R7, R126, RZ ;  /* 0x0000007e07107210 */ /* 0x008fe20007fde0ff */
[----:B----4-:R-:W-:-:S03]  /*337d0*/  IMAD R5, R32, 0x95, RZ ;  /* 0x0000009520057824 */ /* 0x010fc600078e02ff */
[----:B------:R-:W-:Y:S01]  /*337e0*/  LEA.HI.X.SX32 R17, R7, R127, 0x1, P6 ;  /* 0x0000007f07117211 */ /* 0x000fe200030f0eff */
[----:B------:R-:W3:Y:S01]  /*337f0*/  LDC R26, c[0x0][0x278] ;  /* 0x00009e00ff1a7b82 */ /* 0x000ee20000000800 */
[----:B-1----:R-:W-:-:S07]  /*33800*/  IADD3 R18, P6, R5, R126, RZ ;  /* 0x0000007e05127210 */ /* 0x002fce0007fde0ff */
[----:B------:R-:W1:Y:S01]  /*33810*/  LDC R20, c[0x0][0x278] ;  /* 0x00009e00ff147b82 */ /* 0x000e620000000800 */
[----:B------:R-:W-:Y:S01]  /*33820*/  IADD3 R6, P4, R23, R126, RZ ;  /* 0x0000007e17067210 */ /* 0x000fe20007f9e0ff */
[----:B------:R-:W-:Y:S01]  /*33830*/  IMAD R11, R31, 0x93, RZ ;  /* 0x000000931f0b7824 */ /* 0x000fe200078e02ff */
[-C--:B------:R-:W-:Y:S01]  /*33840*/  LEA.HI.X.SX32 R19, R5, R127.reuse, 0x1, P6 ;  /* 0x0000007f05137211 */ /* 0x080fe200030f0eff */
[----:B------:R-:W-:Y:S01]  /*33850*/  IMAD R5, R0, 0x96, RZ ;  /* 0x0000009600057824 */ /* 0x000fe200078e02ff */
[----:B------:R-:W-:-:S03]  /*33860*/  LEA.HI.X.SX32 R7, R23, R127, 0x1, P4 ;  /* 0x0000007f17077211 */ /* 0x000fc600020f0eff */
[----:B------:R-:W4:Y:S01]  /*33870*/  LDC R23, c[0x0][0x278] ;  /* 0x00009e00ff177b82 */ /* 0x000f220000000800 */
[C---:B------:R-:W-:Y:S02]  /*33880*/  PRMT R46, R81.reuse, 0x7772, RZ ;  /* 0x00007772512e7816 */ /* 0x040fe400000000ff */
[C---:B------:R-:W-:Y:S02]  /*33890*/  PRMT R44, R81.reuse, 0x7771, RZ ;  /* 0x00007771512c7816 */ /* 0x040fe400000000ff */
[----:B------:R-:W-:-:S03]  /*338a0*/  PRMT R81, R81, 0x7770, RZ ;  /* 0x0000777051517816 */ /* 0x000fc600000000ff */
[----:B------:R-:W3:Y:S01]  /*338b0*/  LDC R0, c[0x0][0x278] ;  /* 0x00009e00ff007b82 */ /* 0x000ee20000000800 */
[CC--:B------:R-:W-:Y:S01]  /*338c0*/  IADD3 R14, P5, R11.reuse, R126.reuse, RZ ;  /* 0x0000007e0b0e7210 */ /* 0x0c0fe20007fbe0ff */
[----:B------:R2:W-:Y:S01]  /*338d0*/  STG.E.U8 desc[UR6][R16.64], R81 ;  /* 0x0000005110007986 */ /* 0x0005e2000c101106 */
[----:B------:R-:W-:Y:S02]  /*338e0*/  PRMT R84, R82, 0x7770, RZ ;  /* 0x0000777052547816 */ /* 0x000fe400000000ff */
[----:B------:R-:W-:Y:S01]  /*338f0*/  LEA.HI.X.SX32 R15, R11, R127, 0x1, P5 ;  /* 0x0000007f0b0f7211 */ /* 0x000fe200028f0eff */
[----:B0-----:R-:W-:Y:S01]  /*33900*/  IMAD R11, R22, 0x97, RZ ;  /* 0x00000097160b7824 */ /* 0x001fe200078e02ff */
[----:B------:R-:W-:Y:S01]  /*33910*/  PRMT R58, R82, 0x7771, RZ ;  /* 0x00007771523a7816 */ /* 0x000fe200000000ff */
[----:B--2---:R-:W-:Y:S01]  /*33920*/  IMAD R13, R24, 0x98, RZ ;  /* 0x00000098180d7824 */ /* 0x004fe200078e02ff */
[----:B------:R-:W0:Y:S01]  /*33930*/  LDC R22, c[0x0][0x278] ;  /* 0x00009e00ff167b82 */ /* 0x000e220000000800 */
[----:B------:R2:W-:Y:S01]  /*33940*/  STG.E.U8 desc[UR6][R14.64], R44 ;  /* 0x0000002c0e007986 */ /* 0x0005e2000c101106 */
[----:B------:R-:W-:Y:S01]  /*33950*/  IMAD R21, R25, 0x99, RZ ;  /* 0x0000009919157824 */ /* 0x000fe200078e02ff */
[----:B------:R-:W-:-:S02]  /*33960*/  IADD3 R16, P5, R5, R126, RZ ;  /* 0x0000007e05107210 */ /* 0x000fc40007fbe0ff */
[----:B------:R2:W-:Y:S01]  /*33970*/  STG.E.U8 desc[UR6][R6.64], R84 ;  /* 0x0000005406007986 */ /* 0x0005e2000c101106 */
[----:B------:R-:W-:Y:S02]  /*33980*/  PRMT R3, R80, 0x7773, RZ ;  /* 0x0000777350037816 */ /* 0x000fe400000000ff */
[----:B------:R-:W0:Y:S01]  /*33990*/  LDC R24, c[0x0][0x278] ;  /* 0x00009e00ff187b82 */ /* 0x000e220000000800 */
[----:B------:R-:W-:Y:S01]  /*339a0*/  LEA.HI.X.SX32 R17, R5, R127, 0x1, P5 ;  /* 0x0000007f05117211 */ /* 0x000fe200028f0eff */
[----:B-1----:R-:W-:Y:S01]  /*339b0*/  IMAD R5, R20, 0x9a, RZ ;  /* 0x0000009a14057824 */ /* 0x002fe200078e02ff */
[----:B------:R1:W-:Y:S01]  /*339c0*/  STG.E.U8 desc[UR6][R18.64], R58 ;  /* 0x0000003a12007986 */ /* 0x0003e2000c101106 */
[-C--:B--2---:R-:W-:Y:S02]  /*339d0*/  IADD3 R14, P6, R13, R126.reuse, RZ ;  /* 0x0000007e0d0e7210 */ /* 0x084fe40007fde0ff */
[----:B------:R-:W-:Y:S02]  /*339e0*/  PRMT R4, R80, 0x7772, RZ ;  /* 0x0000777250047816 */ /* 0x000fe400000000ff */
[----:B------:R-:W2:Y:S01]  /*339f0*/  LDC R25, c[0x0][0x278] ;  /* 0x00009e00ff197b82 */ /* 0x000ea20000000800 */
[----:B------:R-:W-:-:S02]  /*33a00*/  IADD3 R6, P4, R11, R126, RZ ;  /* 0x0000007e0b067210 */ /* 0x000fc40007f9e0ff */
[----:B------:R-:W-:Y:S02]  /*33a10*/  PRMT R87, R83, 0x7770, RZ ;  /* 0x0000777053577816 */ /* 0x000fe400000000ff */
[-C--:B------:R-:W-:Y:S02]  /*33a20*/  LEA.HI.X.SX32 R7, R11, R127.reuse, 0x1, P4 ;  /* 0x0000007f0b077211 */ /* 0x080fe400020f0eff */
[-C--:B-1----:R-:W-:Y:S01]  /*33a30*/  IADD3 R18, P5, R21, R126.reuse, RZ ;  /* 0x0000007e15127210 */ /* 0x082fe20007fbe0ff */
[----:B------:R-:W1:Y:S01]  /*33a40*/  LDC R27, c[0x0][0x278] ;  /* 0x00009e00ff1b7b82 */ /* 0x000e620000000800 */
[----:B------:R-:W-:Y:S02]  /*33a50*/  PRMT R80, R83, 0x7771, RZ ;  /* 0x0000777153507816 */ /* 0x000fe400000000ff */
[----:B------:R-:W-:Y:S02]  /*33a60*/  IADD3 R20, P4, R5, R126, RZ ;  /* 0x0000007e05147210 */ /* 0x000fe40007f9e0ff */
[----:B------:R-:W-:-:S02]  /*33a70*/  LEA.HI.X.SX32 R15, R13, R127, 0x1, P6 ;  /* 0x0000007f0d0f7211 */ /* 0x000fc400030f0eff */
[-C--:B------:R-:W-:Y:S01]  /*33a80*/  LEA.HI.X.SX32 R19, R21, R127.reuse, 0x1, P5 ;  /* 0x0000007f15137211 */ /* 0x080fe200028f0eff */
[----:B------:R-:W-:Y:S01]  /*33a90*/  STG.E.U8 desc[UR6][R16.64], R87 ;  /* 0x0000005710007986 */ /* 0x000fe2000c101106 */
[-C--:B------:R-:W-:Y:S01]  /*33aa0*/  LEA.HI.X.SX32 R21, R5, R127.reuse, 0x1, P4 ;  /* 0x0000007f05157211 */ /* 0x080fe200020f0eff */
[----:B----4-:R-:W-:Y:S02]  /*33ab0*/  IMAD R5, R23, 0x9b, RZ ;  /* 0x0000009b17057824 */ /* 0x010fe400078e02ff */
[----:B------:R-:W-:Y:S01]  /*33ac0*/  STG.E.U8 desc[UR6][R6.64], R80 ;  /* 0x0000005006007986 */ /* 0x000fe2000c101106 */
[----:B------:R-:W4:Y:S01]  /*33ad0*/  LDC R23, c[0x0][0x278] ;  /* 0x00009e00ff177b82 */ /* 0x000f220000000800 */
[----:B---3--:R-:W-:Y:S02]  /*33ae0*/  IMAD R11, R0, 0x9c, RZ ;  /* 0x0000009c000b7824 */ /* 0x008fe400078e02ff */
[----:B------:R-:W-:Y:S04]  /*33af0*/  STG.E.U8 desc[UR6][R14.64], R4 ;  /* 0x000000040e007986 */ /* 0x000fe8000c101106 */
[----:B------:R3:W-:Y:S01]  /*33b00*/  STG.E.U8 desc[UR6][R18.64], R3 ;  /* 0x0000000312007986 */ /* 0x0007e2000c101106 */
[----:B------:R-:W1:Y:S08]  /*33b10*/  LDC R0, c[0x0][0x278] ;  /* 0x00009e00ff007b82 */ /* 0x000e700000000800 */
[----:B---3--:R-:W3:Y:S01]  /*33b20*/  LDC R18, c[0x0][0x278] ;  /* 0x00009e00ff127b82 */ /* 0x008ee20000000800 */
[-C--:B------:R-:W-:Y:S01]  /*33b30*/  IADD3 R6, P6, R5, R126.reuse, RZ ;  /* 0x0000007e05067210 */ /* 0x080fe20007fde0ff */
[----:B------:R2:W-:Y:S01]  /*33b40*/  STG.E.U8 desc[UR6][R20.64], R46 ;  /* 0x0000002e14007986 */ /* 0x0005e2000c101106 */
[----:B------:R-:W-:Y:S01]  /*33b50*/  IMAD R13, R26, 0x9d, RZ ;  /* 0x0000009d1a0d7824 */ /* 0x000fe200078e02ff */
[-C--:B------:R-:W-:Y:S01]  /*33b60*/  IADD3 R4, P5, R11, R126.reuse, RZ ;  /* 0x0000007e0b047210 */ /* 0x080fe20007fbe0ff */
[----:B0-----:R-:W-:Y:S01]  /*33b70*/  IMAD R17, R22, 0x9e, RZ ;  /* 0x0000009e16117824 */ /* 0x001fe200078e02ff */
[----:B------:R-:W-:Y:S01]  /*33b80*/  LEA.HI.X.SX32 R7, R5, R127, 0x1, P6 ;  /* 0x0000007f05077211 */ /* 0x000fe200030f0eff */
[----:B------:R-:W-:Y:S01]  /*33b90*/  IMAD R3, R24, 0x9f, RZ ;  /* 0x0000009f18037824 */ /* 0x000fe200078e02ff */
[-C--:B------:R-:W-:Y:S01]  /*33ba0*/  IADD3 R14, P4, R13, R126.reuse, RZ ;  /* 0x0000007e0d0e7210 */ /* 0x080fe20007f9e0ff */
[----:B------:R-:W0:Y:S01]  /*33bb0*/  LDC R22, c[0x0][0x278] ;  /* 0x00009e00ff167b82 */ /* 0x000e220000000800 */
[----:B------:R-:W-:Y:S01]  /*33bc0*/  PRMT R43, R82, 0x7772, RZ ;  /* 0x00007772522b7816 */ /* 0x000fe200000000ff */
[----:B------:R4:W-:Y:S06]  /*33bd0*/  STG.E.U8 desc[UR6][R6.64], R45 ;  /* 0x0000002d06007986 */ /* 0x0009ec000c101106 */
[----:B--2---:R-:W2:Y:S01]  /*33be0*/  LDC R20, c[0x0][0x278] ;  /* 0x00009e00ff147b82 */ /* 0x004ea20000000800 */
[----:B------:R-:W-:-:S02]  /*33bf0*/  IADD3 R16, P6, R17, R126, RZ ;  /* 0x0000007e11107210 */ /* 0x000fc40007fde0ff */
[----:B------:R-:W-:-:S05]  /*33c00*/  LEA.HI.X.SX32 R5, R11, R127, 0x1, P5 ;  /* 0x0000007f0b057211 */ /* 0x000fca00028f0eff */
[----:B------:R-:W0:Y:S01]  /*33c10*/  LDC R21, c[0x0][0x278] ;  /* 0x00009e00ff157b82 */ /* 0x000e220000000800 */
[----:B------:R-:W-:Y:S01]  /*33c20*/  IMAD R11, R25, 0xa0, RZ ;  /* 0x000000a0190b7824 */ /* 0x000fe200078e02ff */
[----:B----4-:R-:W-:Y:S02]  /*33c30*/  IADD3 R6, P5, R3, R126, RZ ;  /* 0x0000007e03067210 */ /* 0x010fe40007fbe0ff */
[----:B------:R-:W-:Y:S02]  /*33c40*/  PRMT R57, R82, 0x7773, RZ ;  /* 0x0000777352397816 */ /* 0x000fe400000000ff */
[-C--:B------:R-:W-:Y:S01]  /*33c50*/  LEA.HI.X.SX32 R15, R13, R127.reuse, 0x1, P4 ;  /* 0x0000007f0d0f7211 */ /* 0x080fe200020f0eff */
[----:B------:R-:W-:Y:S01]  /*33c60*/  IMAD R13, R23, 0xa1, RZ ;  /* 0x000000a1170d7824 */ /* 0x000fe200078e02ff */
[----:B------:R-:W-:Y:S01]  /*33c70*/  PRMT R82, R83, 0x7772, RZ ;  /* 0x0000777253527816 */ /* 0x000fe200000000ff */
[----:B------:R4:W-:Y:S01]  /*33c80*/  STG.E.U8 desc[UR6][R4.64], R43 ;  /* 0x0000002b04007986 */ /* 0x0009e2000c101106 */
[-C--:B------:R-:W-:Y:S01]  /*33c90*/  LEA.HI.X.SX32 R17, R17, R127.reuse, 0x1, P6 ;  /* 0x0000007f11117211 */ /* 0x080fe200030f0eff */
[----:B-1----:R-:W-:Y:S01]  /*33ca0*/  IMAD R19, R0, 0xa2, RZ ;  /* 0x000000a200137824 */ /* 0x002fe200078e02ff */
[----:B------:R-:W-:Y:S01]  /*33cb0*/  LEA.HI.X.SX32 R7, R3, R127, 0x1, P5 ;  /* 0x0000007f03077211 */ /* 0x000fe200028f0eff */
[----:B---3--:R-:W-:Y:S01]  /*33cc0*/  IMAD R3, R18, 0xa3, RZ ;  /* 0x000000a312037824 */ /* 0x008fe200078e02ff */
[----:B------:R1:W-:Y:S01]  /*33cd0*/  STG.E.U8 desc[UR6][R14.64], R57 ;  /* 0x000000390e007986 */ /* 0x0003e2000c101106 */
[----:B------:R-:W3:Y:S01]  /*33ce0*/  LDC R24, c[0x0][0x278] ;  /* 0x00009e00ff187b82 */ /* 0x000ee20000000800 */
[----:B------:R-:W-:-:S02]  /*33cf0*/  PRMT R59, R83, 0x7773, RZ ;  /* 0x00007773533b7816 */ /* 0x000fc400000000ff */
[----:B------:R2:W-:Y:S01]  /*33d00*/  STG.E.U8 desc[UR6][R16.64], R82 ;  /* 0x0000005210007986 */ /* 0x0005e2000c101106 */
[----:B----4-:R-:W-:-:S04]  /*33d10*/  IADD3 R4, P4, R11, R126, RZ ;  /* 0x0000007e0b047210 */ /* 0x010fc80007f9e0ff */
[----:B------:R-:W4:Y:S01]  /*33d20*/  LDC R0, c[0x0][0x278] ;  /* 0x00009e00ff007b82 */ /* 0x000f220000000800 */
[----:B------:R-:W-:Y:S02]  /*33d30*/  LEA.HI.X.SX32 R5, R11, R127, 0x1, P4 ;  /* 0x0000007f0b057211 */ /* 0x000fe400020f0eff */
[-C--:B-1----:R-:W-:Y:S02]  /*33d40*/  IADD3 R14, P6, R13, R126.reuse, RZ ;  /* 0x0000007e0d0e7210 */ /* 0x082fe40007fde0ff */
[-C--:B------:R-:W-:Y:S02]  /*33d50*/  IADD3 R18, P4, R3, R126.reuse, RZ ;  /* 0x0000007e03127210 */ /* 0x080fe40007f9e0ff */
[----:B--2---:R-:W-:Y:S01]  /*33d60*/  IADD3 R16, P5, R19, R126, RZ ;  /* 0x0000007e13107210 */ /* 0x004fe20007fbe0ff */
[----:B------:R-:W1:Y:S01]  /*33d70*/  LDC R23, c[0x0][0x278] ;  /* 0x00009e00ff177b82 */ /* 0x000e620000000800 */
[C---:B------:R-:W-:Y:S02]  /*33d80*/  PRMT R89, R76.reuse, 0x7770, RZ ;  /* 0x000077704c597816 */ /* 0x040fe400000000ff */
[----:B------:R-:W-:-:S02]  /*33d90*/  PRMT R86, R76, 0x7771, RZ ;  /* 0x000077714c567816 */ /* 0x000fc400000000ff */
[-C--:B------:R-:W-:Y:S02]  /*33da0*/  LEA.HI.X.SX32 R15, R13, R127.reuse, 0x1, P6 ;  /* 0x0000007f0d0f7211 */ /* 0x080fe400030f0eff */
[----:B------:R-:W-:Y:S01]  /*33db0*/  PRMT R93, R77, 0x7770, RZ ;  /* 0x000077704d5d7816 */ /* 0x000fe200000000ff */
[----:B------:R-:W2:Y:S01]  /*33dc0*/  LDC R25, c[0x0][0x278] ;  /* 0x00009e00ff197b82 */ /* 0x000ea20000000800 */
[-C--:B------:R-:W-:Y:S01]  /*33dd0*/  LEA.HI.X.SX32 R17, R19, R127.reuse, 0x1, P5 ;  /* 0x0000007f13117211 */ /* 0x080fe200028f0eff */
[----:B------:R0:W-:Y:S01]  /*33de0*/  STG.E.U8 desc[UR6][R6.64], R59 ;  /* 0x0000003b06007986 */ /* 0x0001e2000c101106 */
[----:B------:R-:W-:Y:S02]  /*33df0*/  PRMT R90, R77, 0x7771, RZ ;  /* 0x000077714d5a7816 */ /* 0x000fe400000000ff */
[----:B------:R-:W-:Y:S01]  /*33e00*/  LEA.HI.X.SX32 R19, R3, R127, 0x1, P4 ;  /* 0x0000007f03137211 */ /* 0x000fe200020f0eff */
[----:B------:R0:W-:Y:S01]  /*33e10*/  STG.E.U8 desc[UR6][R4.64], R89 ;  /* 0x0000005904007986 */ /* 0x0001e2000c101106 */
[----:B------:R-:W-:Y:S01]  /*33e20*/  IMAD R3, R20, 0xa4, RZ ;  /* 0x000000a414037824 */ /* 0x000fe200078e02ff */
[----:B------:R-:W-:Y:S01]  /*33e30*/  PRMT R95, R78, 0x7770, RZ ;  /* 0x000077704e5f7816 */ /* 0x000fe200000000ff */
[----:B------:R-:W2:Y:S01]  /*33e40*/  LDC R20, c[0x0][0x278] ;  /* 0x00009e00ff147b82 */ /* 0x000ea20000000800 */
[----:B------:R-:W-:Y:S04]  /*33e50*/  STG.E.U8 desc[UR6][R14.64], R86 ;  /* 0x000000560e007986 */ /* 0x000fe8000c101106 */
[----:B------:R-:W-:Y:S01]  /*33e60*/  STG.E.U8 desc[UR6][R16.64], R93 ;  /* 0x0000005d10007986 */ /* 0x000fe2000c101106 */
[----:B0-----:R-:W-:-:S02]  /*33e70*/  IMAD R7, R21, 0xa5, RZ ;  /* 0x000000a515077824 */ /* 0x001fc400078e02ff */
[----:B------:R-:W0:Y:S01]  /*33e80*/  LDC R21, c[0x0][0x278] ;  /* 0x00009e00ff157b82 */ /* 0x000e220000000800 */
[----:B------:R3:W-:Y:S01]  /*33e90*/  STG.E.U8 desc[UR6][R18.64], R90 ;  /* 0x0000005a12007986 */ /* 0x0007e2000c101106 */
[----:B------:R-:W-:Y:S01]  /*33ea0*/  IMAD R11, R22, 0xa6, RZ ;  /* 0x000000a6160b7824 */ /* 0x000fe200078e02ff */
[-C--:B------:R-:W-:Y:S02]  /*33eb0*/  IADD3 R4, P6, R3, R126.reuse, RZ ;  /* 0x0000007e03047210 */ /* 0x080fe40007fde0ff */
[----:B------:R-:W-:Y:S02]  /*33ec0*/  PRMT R85, R76, 0x7772, RZ ;  /* 0x000077724c557816 */ /* 0x000fe400000000ff */
[----:B------:R-:W-:Y:S01]  /*33ed0*/  PRMT R88, R77, 0x7772, RZ ;  /* 0x000077724d587816 */ /* 0x000fe200000000ff */
[----:B------:R-:W2:Y:S08]  /*33ee0*/  LDC R22, c[0x0][0x278] ;  /* 0x00009e00ff167b82 */ /* 0x000eb00000000800 */
[----:B---3--:R-:W3:Y:S01]  /*33ef0*/  LDC R18, c[0x0][0x278] ;  /* 0x00009e00ff127b82 */ /* 0x008ee20000000800 */
[-C--:B------:R-:W-:Y:S01]  /*33f00*/  IADD3 R14, P4, R11, R126.reuse, RZ ;  /* 0x0000007e0b0e7210 */ /* 0x080fe20007f9e0ff */
[----:B------:R-:W-:Y:S01]  /*33f10*/  IMAD R13, R24, 0xa7, RZ ;  /* 0x000000a7180d7824 */ /* 0x000fe200078e02ff */
[-C--:B------:R-:W-:Y:S01]  /*33f20*/  LEA.HI.X.SX32 R5, R3, R127.reuse, 0x1, P6 ;  /* 0x0000007f03057211 */ /* 0x080fe200030f0eff */
[----:B----4-:R-:W-:Y:S01]  /*33f30*/  IMAD R3, R0, 0xa8, RZ ;  /* 0x000000a800037824 */ /* 0x010fe200078e02ff */
[----:B------:R-:W-:Y:S01]  /*33f40*/  LEA.HI.X.SX32 R15, R11, R127, 0x1, P4 ;  /* 0x0000007f0b0f7211 */ /* 0x000fe200020f0eff */
[----:B-1----:R-:W-:Y:S01]  /*33f50*/  IMAD R11, R23, 0xa9, RZ ;  /* 0x000000a9170b7824 */ /* 0x002fe200078e02ff */
[----:B------:R-:W-:Y:S01]  /*33f60*/  IADD3 R6, P5, R7, R126, RZ ;  /* 0x0000007e07067210 */ /* 0x000fe20007fbe0ff */
[----:B------:R-:W1:Y:S01]  /*33f70*/  LDC R0, c[0x0][0x278] ;  /* 0x00009e00ff007b82 */ /* 0x000e620000000800 */
[----:B------:R-:W-:Y:S01]  /*33f80*/  PRMT R83, R76, 0x7773, RZ ;  /* 0x000077734c537816 */ /* 0x000fe200000000ff */
[----:B------:R4:W-:Y:S01]  /*33f90*/  STG.E.U8 desc[UR6][R4.64], R95 ;  /* 0x0000005f04007986 */ /* 0x0009e2000c101106 */
[----:B------:R-:W-:-:S02]  /*33fa0*/  PRMT R76, R77, 0x7773, RZ ;  /* 0x000077734d4c7816 */ /* 0x000fc400000000ff */
[----:B------:R-:W-:-:S03]  /*33fb0*/  IADD3 R16, P6, R13, R126, RZ ;  /* 0x0000007e0d107210 */ /* 0x000fc60007fde0ff */
[----:B------:R-:W1:Y:S01]  /*33fc0*/  LDC R23, c[0x0][0x278] ;  /* 0x00009e00ff177b82 */ /* 0x000e620000000800 */
[----:B------:R-:W-:Y:S02]  /*33fd0*/  PRMT R77, R78, 0x7771, RZ ;  /* 0x000077714e4d7816 */ /* 0x000fe400000000ff */
[-C--:B------:R-:W-:Y:S02]  /*33fe0*/  LEA.HI.X.SX32 R7, R7, R127.reuse, 0x1, P5 ;  /* 0x0000007f07077211 */ /* 0x080fe400028f0eff */
[-C--:B----4-:R-:W-:Y:S02]  /*33ff0*/  IADD3 R4, P5, R3, R126.reuse, RZ ;  /* 0x0000007e03047210 */ /* 0x090fe40007fbe0ff */
[----:B------:R-:W-:Y:S01]  /*34000*/  PRMT R99, R79, 0x7770, RZ ;  /* 0x000077704f637816 */ /* 0x000fe200000000ff */
[----:B0-----:R-:W-:Y:S01]  /*34010*/  IMAD R19, R21, 0xab, RZ ;  /* 0x000000ab15137824 */ /* 0x001fe200078e02ff */
[-C--:B------:R-:W-:Y:S01]  /*34020*/  LEA.HI.X.SX32 R17, R13, R127.reuse, 0x1, P6 ;  /* 0x0000007f0d117211 */ /* 0x080fe200030f0eff */
[----:B--2---:R-:W-:Y:S01]  /*34030*/  IMAD R13, R20, 0xaa, RZ ;  /* 0x000000aa140d7824 */ /* 0x004fe200078e02ff */
[----:B------:R-:W-:Y:S01]  /*34040*/  PRMT R96, R79, 0x7771, RZ ;  /* 0x000077714f607816 */ /* 0x000fe200000000ff */
[----:B------:R0:W-:Y:S01]  /*34050*/  STG.E.U8 desc[UR6][R6.64], R77 ;  /* 0x0000004d06007986 */ /* 0x0001e2000c101106 */
[----:B------:R-:W-:Y:S01]  /*34060*/  LEA.HI.X.SX32 R5, R3, R127, 0x1, P5 ;  /* 0x0000007f03057211 */ /* 0x000fe200028f0eff */
[----:B---3--:R-:W-:Y:S01]  /*34070*/  IMAD R3, R18, 0xac, RZ ;  /* 0x000000ac12037824 */ /* 0x008fe200078e02ff */
[----:B------:R-:W2:Y:S01]  /*34080*/  LDC R24, c[0x0][0x278] ;  /* 0x00009e00ff187b82 */ /* 0x000ea20000000800 */
[----:B------:R3:W-:Y:S04]  /*34090*/  STG.E.U8 desc[UR6][R14.64], R99 ;  /* 0x000000630e007986 */ /* 0x0007e8000c101106 */
[----:B------:R4:W-:Y:S03]  /*340a0*/  STG.E.U8 desc[UR6][R16.64], R96 ;  /* 0x0000006010007986 */ /* 0x0009e6000c101106 */
[----:B------:R-:W2:Y:S01]  /*340b0*/  LDC R20, c[0x0][0x278] ;  /* 0x00009e00ff147b82 */ /* 0x000ea20000000800 */
[----:B0-----:R-:W-:-:S02]  /*340c0*/  IADD3 R6, P4, R11, R126, RZ ;  /* 0x0000007e0b067210 */ /* 0x001fc40007f9e0ff */
[----:B---3--:R-:W-:Y:S02]  /*340d0*/  IADD3 R14, P6, R13, R126, RZ ;  /* 0x0000007e0d0e7210 */ /* 0x008fe40007fde0ff */
[----:B------:R-:W-:-:S03]  /*340e0*/  LEA.HI.X.SX32 R7, R11, R127, 0x1, P4 ;  /* 0x0000007f0b077211 */ /* 0x000fc600020f0eff */
[----:B------:R-:W0:Y:S01]  /*340f0*/  LDC R26, c[0x0][0x278] ;  /* 0x00009e00ff1a7b82 */ /* 0x000e220000000800 */
[-C--:B----4-:R-:W-:Y:S02]  /*34100*/  IADD3 R16, P5, R19, R126.reuse, RZ ;  /* 0x0000007e13107210 */ /* 0x090fe40007fbe0ff */
[----:B------:R-:W-:Y:S02]  /*34110*/  IADD3 R18, P4, R3, R126, RZ ;  /* 0x0000007e03127210 */ /* 0x000fe40007f9e0ff */
[-C--:B------:R-:W-:Y:S02]  /*34120*/  LEA.HI.X.SX32 R15, R13, R127.reuse, 0x1, P6 ;  /* 0x0000007f0d0f7211 */ /* 0x080fe400030f0eff */
[-C--:B------:R-:W-:Y:S01]  /*34130*/  LEA.HI.X.SX32 R17, R19, R127.reuse, 0x1, P5 ;  /* 0x0000007f13117211 */ /* 0x080fe200028f0eff */
[----:B------:R3:W-:Y:S01]  /*34140*/  STG.E.U8 desc[UR6][R4.64], R85 ;  /* 0x0000005504007986 */ /* 0x0007e2000c101106 */
[----:B------:R-:W-:Y:S02]  /*34150*/  PRMT R92, R78, 0x7772, RZ ;  /* 0x000077724e5c7816 */ /* 0x000fe400000000ff */
[----:B------:R-:W-:Y:S01]  /*34160*/  LEA.HI.X.SX32 R19, R3, R127, 0x1, P4 ;  /* 0x0000007f03137211 */ /* 0x000fe200020f0eff */
[----:B------:R-:W-:Y:S01]  /*34170*/  IMAD R3, R22, 0xad, RZ ;  /* 0x000000ad16037824 */ /* 0x000fe200078e02ff */
[----:B------:R-:W-:Y:S01]  /*34180*/  STG.E.U8 desc[UR6][R6.64], R83 ;  /* 0x0000005306007986 */ /* 0x000fe2000c101106 */
[----:B------:R-:W4:Y:S01]  /*34190*/  LDC R22, c[0x0][0x278] ;  /* 0x00009e00ff167b82 */ /* 0x000f220000000800 */
[----:B-1----:R-:W-:-:S02]  /*341a0*/  IMAD R11, R0, 0xae, RZ ;  /* 0x000000ae000b7824 */ /* 0x002fc400078e02ff */
[----:B------:R-:W-:Y:S01]  /*341b0*/  STG.E.U8 desc[UR6][R14.64], R88 ;  /* 0x000000580e007986 */ /* 0x000fe2000c101106 */
[----:B------:R-:W-:-:S03]  /*341c0*/  IMAD R21, R23, 0xb0, RZ ;  /* 0x000000b017157824 */ /* 0x000fc600078e02ff */
[----:B------:R1:W-:Y:S01]  /*341d0*/  STG.E.U8 desc[UR6][R16.64], R76 ;  /* 0x0000004c10007986 */ /* 0x0003e2000c101106 */
[----:B------:R-:W0:Y:S01]  /*341e0*/  LDC R0, c[0x0][0x278] ;  /* 0x00009e00ff007b82 */ /* 0x000e220000000800 */
[CC--:B---3--:R-:W-:Y:S02]  /*341f0*/  IADD3 R4, P6, R3.reuse, R126.reuse, RZ ;  /* 0x0000007e03047210 */ /* 0x0c8fe40007fde0ff */
[----:B------:R3:W-:Y:S02]  /*34200*/  STG.E.U8 desc[UR6][R18.64], R92 ;  /* 0x0000005c12007986 */ /* 0x0007e4000c101106 */
[----:B------:R-:W-:Y:S01]  /*34210*/  LEA.HI.X.SX32 R5, R3, R127, 0x1, P6 ;  /* 0x0000007f03057211 */ /* 0x000fe200030f0eff */
[----:B--2---:R-:W-:Y:S01]  /*34220*/  IMAD R13, R24, 0xaf, RZ ;  /* 0x000000af180d7824 */ /* 0x004fe200078e02ff */
[----:B------:R-:W-:Y:S01]  /*34230*/  PRMT R91, R78, 0x7773, RZ ;  /* 0x000077734e5b7816 */ /* 0x000fe200000000ff */
[----:B------:R-:W2:Y:S01]  /*34240*/  LDC R23, c[0x0][0x278] ;  /* 0x00009e00ff177b82 */ /* 0x000ea20000000800 */
[----:B-1----:R-:W-:-:S07]  /*34250*/  IADD3 R16, P6, R21, R126, RZ ;  /* 0x0000007e15107210 */ /* 0x002fce0007fde0ff */
[----:B---3--:R-:W1:Y:S01]  /*34260*/  LDC R18, c[0x0][0x278] ;  /* 0x00009e00ff127b82 */ /* 0x008e620000000800 */
[----:B------:R-:W-:Y:S01]  /*34270*/  LEA.HI.X.SX32 R17, R21, R127, 0x1, P6 ;  /* 0x0000007f15117211 */ /* 0x000fe200030f0eff */
[----:B------:R-:W-:Y:S01]  /*34280*/  IMAD R3, R20, 0xb1, RZ ;  /* 0x000000b114037824 */ /* 0x000fe200078e02ff */
[----:B------:R-:W-:-:S05]  /*34290*/  IADD3 R6, P5, R11, R126, RZ ;  /* 0x0000007e0b067210 */ /* 0x000fca0007fbe0ff */
[----:B------:R-:W3:Y:S01]  /*342a0*/  LDC R21, c[0x0][0x278] ;  /* 0x00009e00ff157b82 */ /* 0x000ee20000000800 */
[----:B------:R-:W-:Y:S01]  /*342b0*/  IADD3 R14, P4, R13, R126, RZ ;  /* 0x0000007e0d0e7210 */ /* 0x000fe20007f9e0ff */
[----:B------:R4:W-:Y:S01]  /*342c0*/  STG.E.U8 desc[UR6][R4.64], R91 ;  /* 0x0000005b04007986 */ /* 0x0009e2000c101106 */
[----:B------:R-:W-:-:S05]  /*342d0*/  PRMT R78, R79, 0x7772, RZ ;  /* 0x000077724f4e7816 */ /* 0x000fca00000000ff */
[----:B------:R-:W2:Y:S01]  /*342e0*/  LDC R20, c[0x0][0x278] ;  /* 0x00009e00ff147b82 */ /* 0x000ea20000000800 */
[----:B------:R-:W-:Y:S01]  /*342f0*/  LEA.HI.X.SX32 R7, R11, R127, 0x1, P5 ;  /* 0x0000007f0b077211 */ /* 0x000fe200028f0eff */
[----:B------:R-:W-:-:S06]  /*34300*/  IMAD R11, R25, 0xb2, RZ ;  /* 0x000000b2190b7824 */ /* 0x000fcc00078e02ff */
[----:B------:R-:W2:Y:S01]  /*34310*/  LDC R24, c[0x0][0x278] ;  /* 0x00009e00ff187b82 */ /* 0x000ea20000000800 */
[----:B----4-:R-:W-:Y:S02]  /*34320*/  IADD3 R4, P5, R3, R126, RZ ;  /* 0x0000007e03047210 */ /* 0x010fe40007fbe0ff */
[----:B------:R-:W-:Y:S02]  /*34330*/  PRMT R94, R79, 0x7773, RZ ;  /* 0x000077734f5e7816 */ /* 0x000fe400000000ff */
[-C--:B------:R-:W-:Y:S01]  /*34340*/  LEA.HI.X.SX32 R15, R13, R127.reuse, 0x1, P4 ;  /* 0x0000007f0d0f7211 */ /* 0x080fe200020f0eff */
[----:B------:R-:W-:Y:S01]  /*34350*/  IMAD R13, R22, 0xb3, RZ ;  /* 0x000000b3160d7824 */ /* 0x000fe200078e02ff */
[----:B------:R-:W-:Y:S01]  /*34360*/  PRMT R102, R72, 0x7770, RZ ;  /* 0x0000777048667816 */ /* 0x000fe200000000ff */
[----:B------:R4:W-:Y:S01]  /*34370*/  STG.E.U8 desc[UR6][R6.64], R78 ;  /* 0x0000004e06007986 */ /* 0x0009e2000c101106 */
[----:B0-----:R-:W-:Y:S01]  /*34380*/  IMAD R19, R0, 0xb4, RZ ;  /* 0x000000b400137824 */ /* 0x001fe200078e02ff */
[----:B------:R-:W-:Y:S01]  /*34390*/  LEA.HI.X.SX32 R5, R3, R127, 0x1, P5 ;  /* 0x0000007f03057211 */ /* 0x000fe200028f0eff */
[----:B-1----:R-:W-:Y:S01]  /*343a0*/  IMAD R3, R18, 0xb5, RZ ;  /* 0x000000b512037824 */ /* 0x002fe200078e02ff */
[----:B------:R0:W-:Y:S01]  /*343b0*/  STG.E.U8 desc[UR6][R14.64], R94 ;  /* 0x0000005e0e007986 */ /* 0x0001e2000c101106 */
[----:B------:R-:W1:Y:S01]  /*343c0*/  LDC R0, c[0x0][0x278] ;  /* 0x00009e00ff007b82 */ /* 0x000e620000000800 */
[----:B------:R-:W-:-:S02]  /*343d0*/  PRMT R98, R72, 0x7771, RZ ;  /* 0x0000777148627816 */ /* 0x000fc400000000ff */
[----:B------:R3:W-:Y:S01]  /*343e0*/  STG.E.U8 desc[UR6][R16.64], R102 ;  /* 0x0000006610007986 */ /* 0x0007e2000c101106 */
[----:B----4-:R-:W-:-:S04]  /*343f0*/  IADD3 R6, P4, R11, R126, RZ ;  /* 0x0000007e0b067210 */ /* 0x010fc80007f9e0ff */
[----:B------:R-:W4:Y:S01]  /*34400*/  LDC R22, c[0x0][0x278] ;  /* 0x00009e00ff167b82 */ /* 0x000f220000000800 */
[-C--:B0-----:R-:W-:Y:S02]  /*34410*/  IADD3 R14, P6, R13, R126.reuse, RZ ;  /* 0x0000007e0d0e7210 */ /* 0x081fe40007fde0ff */
[----:B------:R-:W-:Y:S02]  /*34420*/  LEA.HI.X.SX32 R7, R11, R127, 0x1, P4 ;  /* 0x0000007f0b077211 */ /* 0x000fe400020f0eff */
[----:B---3--:R-:W-:-:S03]  /*34430*/  IADD3 R16, P5, R19, R126, RZ ;  /* 0x0000007e13107210 */ /* 0x008fc60007fbe0ff */
[----:B------:R-:W0:Y:S01]  /*34440*/  LDC R25, c[0x0][0x278] ;  /* 0x00009e00ff197b82 */ /* 0x000e220000000800 */
[----:B------:R-:W-:Y:S02]  /*34450*/  IADD3 R18, P4, R3, R126, RZ ;  /* 0x0000007e03127210 */ /* 0x000fe40007f9e0ff */
[C---:B------:R-:W-:Y:S02]  /*34460*/  PRMT R104, R73.reuse, 0x7770, RZ ;  /* 0x0000777049687816 */ /* 0x040fe400000000ff */
[----:B------:R-:W-:Y:S02]  /*34470*/  PRMT R101, R73, 0x7771, RZ ;  /* 0x0000777149657816 */ /* 0x000fe400000000ff */
[-C--:B------:R-:W-:Y:S02]  /*34480*/  LEA.HI.X.SX32 R15, R13, R127.reuse, 0x1, P6 ;  /* 0x0000007f0d0f7211 */ /* 0x080fe400030f0eff */
[C---:B------:R-:W-:Y:S02]  /*34490*/  PRMT R108, R74.reuse, 0x7770, RZ ;  /* 0x000077704a6c7816 */ /* 0x040fe400000000ff */
[----:B------:R-:W-:Y:S01]  /*344a0*/  LEA.HI.X.SX32 R17, R19, R127, 0x1, P5 ;  /* 0x0000007f13117211 */ /* 0x000fe200028f0eff */
[----:B------:R3:W-:Y:S01]  /*344b0*/  STG.E.U8 desc[UR6][R4.64], R98 ;  /* 0x0000006204007986 */ /* 0x0007e2000c101106 */
[----:B------:R-:W-:-:S02]  /*344c0*/  PRMT R105, R74, 0x7771, RZ ;  /* 0x000077714a697816 */ /* 0x000fc400000000ff */
[----:B------:R-:W-:Y:S01]  /*344d0*/  LEA.HI.X.SX32 R19, R3, R127, 0x1, P4 ;  /* 0x0000007f03137211 */ /* 0x000fe200020f0eff */
[----:B------:R-:W-:Y:S01]  /*344e0*/  IMAD R3, R21, 0xb6, RZ ;  /* 0x000000b615037824 */ /* 0x000fe200078e02ff */
[----:B------:R1:W-:Y:S01]  /*344f0*/  STG.E.U8 desc[UR6][R6.64], R104 ;  /* 0x0000006806007986 */ /* 0x0003e2000c101106 */
[----:B--2---:R-:W-:Y:S02]  /*34500*/  IMAD R11, R20, 0xb7, RZ ;  /* 0x000000b7140b7824 */ /* 0x004fe400078e02ff */
[----:B------:R-:W2:Y:S01]  /*34510*/  LDC R20, c[0x0][0x278] ;  /* 0x00009e00ff147b82 */ /* 0x000ea20000000800 */
[----:B------:R-:W-:Y:S01]  /*34520*/  STG.E.U8 desc[UR6][R14.64], R101 ;  /* 0x000000650e007986 */ /* 0x000fe2000c101106 */
[----:B------:R-:W-:-:S03]  /*34530*/  IMAD R21, R24, 0xb9, RZ ;  /* 0x000000b918157824 */ /* 0x000fc600078e02ff */
[----:B------:R4:W-:Y:S01]  /*34540*/  STG.E.U8 desc[UR6][R16.64], R108 ;  /* 0x0000006c10007986 */ /* 0x0009e2000c101106 */
[-C--:B---3--:R-:W-:Y:S01]  /*34550*/  IADD3 R4, P6, R3, R126.reuse, RZ ;  /* 0x0000007e03047210 */ /* 0x088fe20007fde0ff */
[----:B------:R-:W-:Y:S01]  /*34560*/  IMAD R13, R23, 0xb8, RZ ;  /* 0x000000b8170d7824 */ /* 0x000fe200078e02ff */
[----:B------:R-:W-:Y:S01]  /*34570*/  PRMT R111, R75, 0x7770, RZ ;  /* 0x000077704b6f7816 */ /* 0x000fe200000000ff */
[----:B------:R3:W-:Y:S01]  /*34580*/  STG.E.U8 desc[UR6][R18.64], R105 ;  /* 0x0000006912007986 */ /* 0x0007e2000c101106 */
[----:B------:R-:W-:Y:S01]  /*34590*/  LEA.HI.X.SX32 R5, R3, R127, 0x1, P6 ;  /* 0x0000007f03057211 */ /* 0x000fe200030f0eff */
[----:B------:R-:W2:Y:S01]  /*345a0*/  LDC R23, c[0x0][0x278] ;  /* 0x00009e00ff177b82 */ /* 0x000ea20000000800 */
[----:B-1----:R-:W-:Y:S02]  /*345b0*/  IADD3 R6, P5, R11, R126, RZ ;  /* 0x0000007e0b067210 */ /* 0x002fe40007fbe0ff */
[C---:B------:R-:W-:Y:S02]  /*345c0*/  PRMT R79, R72.reuse, 0x7773, RZ ;  /* 0x00007773484f7816 */ /* 0x040fe400000000ff */
[----:B------:R-:W-:-:S02]  /*345d0*/  PRMT R97, R72, 0x7772, RZ ;  /* 0x0000777248617816 */ /* 0x000fc400000000ff */
[----:B------:R-:W-:Y:S01]  /*345e0*/  PRMT R100, R73, 0x7772, RZ ;  /* 0x0000777249647816 */ /* 0x000fe200000000ff */
[----:B------:R-:W1:Y:S01]  /*345f0*/  LDC R24, c[0x0][0x278] ;  /* 0x00009e00ff187b82 */ /* 0x000e620000000800 */
[----:B----4-:R-:W-:-:S07]  /*34600*/  IADD3 R16, P6, R21, R126, RZ ;  /* 0x0000007e15107210 */ /* 0x010fce0007fde0ff */
[----:B---3--:R-:W3:Y:S01]  /*34610*/  LDC R18, c[0x0][0x278] ;  /* 0x00009e00ff127b82 */ /* 0x008ee20000000800 */
[-C--:B------:R-:W-:Y:S01]  /*34620*/  LEA.HI.X.SX32 R17, R21, R127.reuse, 0x1, P6 ;  /* 0x0000007f15117211 */ /* 0x080fe200030f0eff */
[----:B------:R-:W-:Y:S01]  /*34630*/  IMAD R3, R0, 0xba, RZ ;  /* 0x000000ba00037824 */ /* 0x000fe200078e02ff */
[----:B------:R-:W-:Y:S01]  /*34640*/  LEA.HI.X.SX32 R7, R11, R127, 0x1, P5 ;  /* 0x0000007f0b077211 */ /* 0x000fe200028f0eff */
[----:B------:R-:W-:-:S04]  /*34650*/  IMAD R11, R22, 0xbb, RZ ;  /* 0x000000bb160b7824 */ /* 0x000fc800078e02ff */
[----:B------:R-:W4:Y:S01]  /*34660*/  LDC R21, c[0x0][0x278] ;  /* 0x00009e00ff157b82 */ /* 0x000f220000000800 */
[----:B------:R-:W-:Y:S01]  /*34670*/  PRMT R72, R73, 0x7773, RZ ;  /* 0x0000777349487816 */ /* 0x000fe200000000ff */
[----:B------:R0:W-:Y:S01]  /*34680*/  STG.E.U8 desc[UR6][R4.64], R111 ;  /* 0x0000006f04007986 */ /* 0x0001e2000c101106 */
[----:B------:R-:W-:-:S05]  /*34690*/  PRMT R73, R74, 0x7773, RZ ;  /* 0x000077734a497816 */ /* 0x000fca00000000ff */
[----:B------:R-:W1:Y:S01]  /*346a0*/  LDC R0, c[0x0][0x278] ;  /* 0x00009e00ff007b82 */ /* 0x000e620000000800 */
[----:B------:R-:W-:Y:S02]  /*346b0*/  PRMT R103, R74, 0x7772, RZ ;  /* 0x000077724a677816 */ /* 0x000fe400000000ff */
[----:B------:R-:W-:Y:S02]  /*346c0*/  IADD3 R14, P4, R13, R126, RZ ;  /* 0x0000007e0d0e7210 */ /* 0x000fe40007f9e0ff */
[----:B------:R-:W-:-:S03]  /*346d0*/  PRMT R74, R75, 0x7771, RZ ;  /* 0x000077714b4a7816 */ /* 0x000fc600000000ff */
[----:B------:R-:W1:Y:S01]  /*346e0*/  LDC R22, c[0x0][0x278] ;  /* 0x00009e00ff167b82 */ /* 0x000e620000000800 */
[-C--:B0-----:R-:W-:Y:S02]  /*346f0*/  IADD3 R4, P5, R3, R126.reuse, RZ ;  /* 0x0000007e03047210 */ /* 0x081fe40007fbe0ff */
[-C--:B------:R-:W-:Y:S01]  /*34700*/  LEA.HI.X.SX32 R15, R13, R127.reuse, 0x1, P4 ;  /* 0x0000007f0d0f7211 */ /* 0x080fe200020f0eff */
[----:B------:R-:W-:Y:S01]  /*34710*/  IMAD R13, R25, 0xbc, RZ ;  /* 0x000000bc190d7824 */ /* 0x000fe200078e02ff */
[----:B------:R0:W-:Y:S01]  /*34720*/  STG.E.U8 desc[UR6][R6.64], R74 ;  /* 0x0000004a06007986 */ /* 0x0001e2000c101106 */
[----:B--2---:R-:W-:Y:S01]  /*34730*/  IMAD R19, R20, 0xbd, RZ ;  /* 0x000000bd14137824 */ /* 0x004fe200078e02ff */
[----:B------:R-:W-:Y:S01]  /*34740*/  LEA.HI.X.SX32 R5, R3, R127, 0x1, P5 ;  /* 0x0000007f03057211 */ /* 0x000fe200028f0eff */
[----:B---3--:R-:W-:Y:S01]  /*34750*/  IMAD R3, R18, 0xbe, RZ ;  /* 0x000000be12037824 */ /* 0x008fe200078e02ff */
[----:B------:R2:W-:Y:S01]  /*34760*/  STG.E.U8 desc[UR6][R14.64], R97 ;  /* 0x000000610e007986 */ /* 0x0005e2000c101106 */
[----:B------:R-:W3:Y:S03]  /*34770*/  LDC R20, c[0x0][0x278] ;  /* 0x00009e00ff147b82 */ /* 0x000ee60000000800 */
[----:B------:R4:W-:Y:S01]  /*34780*/  STG.E.U8 desc[UR6][R16.64], R79 ;  /* 0x0000004f10007986 */ /* 0x0009e2000c101106 */
[----:B0-----:R-:W-:-:S04]  /*34790*/  IADD3 R6, P4, R11, R126, RZ ;  /* 0x0000007e0b067210 */ /* 0x001fc80007f9e0ff */
[----:B------:R-:W0:Y:S01]  /*347a0*/  LDC R25, c[0x0][0x278] ;  /* 0x00009e00ff197b82 */ /* 0x000e220000000800 */
[-C--:B--2---:R-:W-:Y:S02]  /*347b0*/  IADD3 R14, P6, R13, R126.reuse, RZ ;  /* 0x0000007e0d0e7210 */ /* 0x084fe40007fde0ff */
[-C--:B------:R-:W-:Y:S02]  /*347c0*/  LEA.HI.X.SX32 R7, R11, R127.reuse, 0x1, P4 ;  /* 0x0000007f0b077211 */ /* 0x080fe400020f0eff */
[-C--:B----4-:R-:W-:Y:S02]  /*347d0*/  IADD3 R16, P5, R19, R126.reuse, RZ ;  /* 0x0000007e13107210 */ /* 0x090fe40007fbe0ff */
[----:B------:R-:W-:Y:S02]  /*347e0*/  IADD3 R18, P4, R3, R126, RZ ;  /* 0x0000007e03127210 */ /* 0x000fe40007f9e0ff */
[-C--:B------:R-:W-:Y:S02]  /*347f0*/  LEA.HI.X.SX32 R15, R13, R127.reuse, 0x1, P6 ;  /* 0x0000007f0d0f7211 */ /* 0x080fe400030f0eff */
[----:B------:R-:W-:Y:S01]  /*34800*/  LEA.HI.X.SX32 R17, R19, R127, 0x1, P5 ;  /* 0x0000007f13117211 */ /* 0x000fe200028f0eff */
[----:B------:R2:W-:Y:S01]  /*34810*/  STG.E.U8 desc[UR6][R4.64], R100 ;  /* 0x0000006404007986 */ /* 0x0005e2000c101106 */
[----:B------:R-:W-:-:S02]  /*34820*/  PRMT R107, R75, 0x7772, RZ ;  /* 0x000077724b6b7816 */ /* 0x000fc400000000ff */
[----:B------:R-:W-:Y:S01]  /*34830*/  LEA.HI.X.SX32 R19, R3, R127, 0x1, P4 ;  /* 0x0000007f03137211 */ /* 0x000fe200020f0eff */
[----:B------:R-:W-:Y:S01]  /*34840*/  IMAD R3, R21, 0xbf, RZ ;  /* 0x000000bf15037824 */ /* 0x000fe200078e02ff */
[----:B------:R4:W-:Y:S01]  /*34850*/  STG.E.U8 desc[UR6][R6.64], R72 ;  /* 0x0000004806007986 */ /* 0x0009e2000c101106 */
[----:B-1----:R-:W-:Y:S02]  /*34860*/  IMAD R11, R0, 0xc0, RZ ;  /* 0x000000c0000b7824 */ /* 0x002fe400078e02ff */
[----:B------:R-:W1:Y:S01]  /*34870*/  LDC R0, c[0x0][0x278] ;  /* 0x00009e00ff007b82 */ /* 0x000e620000000800 */
[----:B------:R-:W-:Y:S01]  /*34880*/  STG.E.U8 desc[UR6][R14.64], R103 ;  /* 0x000000670e007986 */ /* 0x000fe2000c101106 */
[----:B------:R-:W-:-:S03]  /*34890*/  IMAD R21, R22, 0xc2, RZ ;  /* 0x000000c216157824 */ /* 0x000fc600078e02ff */
[----:B------:R3:W-:Y:S01]  /*348a0*/  STG.E.U8 desc[UR6][R16.64], R73 ;  /* 0x0000004910007986 */ /* 0x0007e2000c101106 */
[-C--:B--2---:R-:W-:Y:S01]  /*348b0*/  IADD3 R4, P6, R3, R126.reuse, RZ ;  /* 0x0000007e03047210 */ /* 0x084fe20007fde0ff */
[----:B------:R-:W-:Y:S01]  /*348c0*/  IMAD R13, R23, 0xc1, RZ ;  /* 0x000000c1170d7824 */ /* 0x000fe200078e02ff */
[----:B------:R-:W-:Y:S01]  /*348d0*/  PRMT R106, R75, 0x7773, RZ ;  /* 0x000077734b6a7816 */ /* 0x000fe200000000ff */
[----:B------:R2:W-:Y:S01]  /*348e0*/  STG.E.U8 desc[UR6][R18.64], R107 ;  /* 0x0000006b12007986 */ /* 0x0005e2000c101106 */
[----:B------:R-:W-:Y:S01]  /*348f0*/  LEA.HI.X.SX32 R5, R3, R127, 0x1, P6 ;  /* 0x0000007f03057211 */ /* 0x000fe200030f0eff */
[----:B------:R-:W0:Y:S01]  /*34900*/  LDC R23, c[0x0][0x278] ;  /* 0x00009e00ff177b82 */ /* 0x000e220000000800 */
[----:B----4-:R-:W-:Y:S02]  /*34910*/  IADD3 R6, P5, R11, R126, RZ ;  /* 0x0000007e0b067210 */ /* 0x010fe40007fbe0ff */
[C---:B------:R-:W-:Y:S02]  /*34920*/  PRMT R109, R68.reuse, 0x7772, RZ ;  /* 0x00007772446d7816 */ /* 0x040fe400000000ff */
[----:B------:R-:W-:-:S02]  /*34930*/  PRMT R110, R68, 0x7771, RZ ;  /* 0x00007771446e7816 */ /* 0x000fc400000000ff */
[----:B------:R-:W-:Y:S01]  /*34940*/  PRMT R117, R69, 0x7770, RZ ;  /* 0x0000777045757816 */ /* 0x000fe200000000ff */
[----:B------:R-:W4:Y:S01]  /*34950*/  LDC R22, c[0x0][0x278] ;  /* 0x00009e00ff167b82 */ /* 0x000f220000000800 */
[----:B---3--:R-:W-:-:S07]  /*34960*/  IADD3 R16, P6, R21, R126, RZ ;  /* 0x0000007e15107210 */ /* 0x008fce0007fde0ff */
[----:B--2---:R-:W2:Y:S01]  /*34970*/  LDC R18, c[0x0][0x278] ;  /* 0x00009e00ff127b82 */ /* 0x004ea20000000800 */
[----:B------:R-:W-:Y:S01]  /*34980*/  LEA.HI.X.SX32 R17, R21, R127, 0x1, P6 ;  /* 0x0000007f15117211 */ /* 0x000fe200030f0eff */
[----:B------:R-:W-:-:S06]  /*34990*/  IMAD R3, R20, 0xc3, RZ ;  /* 0x000000c314037824 */ /* 0x000fcc00078e02ff */
[----:B------:R-:W3:Y:S01]  /*349a0*/  LDC R21, c[0x0][0x278] ;  /* 0x00009e00ff157b82 */ /* 0x000ee20000000800 */
[----:B------:R-:W-:Y:S01]  /*349b0*/  PRMT R75, R68, 0x7773, RZ ;  /* 0x00007773444b7816 */ /* 0x000fe200000000ff */
[----:B------:R1:W-:Y:S01]  /*349c0*/  STG.E.U8 desc[UR6][R4.64], R106 ;  /* 0x0000006a04007986 */ /* 0x0003e2000c101106 */
[----:B------:R-:W-:-:S05]  /*349d0*/  IADD3 R14, P4, R13, R126, RZ ;  /* 0x0000007e0d0e7210 */ /* 0x000fca0007f9e0ff */
[----:B------:R-:W4:Y:S01]  /*349e0*/  LDC R20, c[0x0][0x278] ;  /* 0x00009e00ff147b82 */ /* 0x000f220000000800 */
[----:B------:R-:W-:Y:S02]  /*349f0*/  PRMT R68, R68, 0x7770, RZ ;  /* 0x0000777044447816 */ /* 0x000fe400000000ff */
[-C--:B------:R-:W-:Y:S01]  /*34a00*/  LEA.HI.X.SX32 R7, R11, R127.reuse, 0x1, P5 ;  /* 0x0000007f0b077211 */ /* 0x080fe200028f0eff */
[----:B------:R-:W-:Y:S01]  /*34a10*/  IMAD R11, R24, 0xc4, RZ ;  /* 0x000000c4180b7824 */ /* 0x000fe200078e02ff */
[----:B-1----:R-:W-:Y:S01]  /*34a20*/  IADD3 R4, P5, R3, R126, RZ ;  /* 0x0000007e03047210 */ /* 0x002fe20007fbe0ff */
[----:B------:R-:W-:Y:S01]  /*34a30*/  IMAD R19, R0, 0xc6, RZ ;  /* 0x000000c600137824 */ /* 0x000fe200078e02ff */
[-C--:B------:R-:W-:Y:S01]  /*34a40*/  LEA.HI.X.SX32 R15, R13, R127.reuse, 0x1, P4 ;  /* 0x0000007f0d0f7211 */ /* 0x080fe200020f0eff */
[----:B0-----:R-:W-:Y:S01]  /*34a50*/  IMAD R13, R25, 0xc5, RZ ;  /* 0x000000c5190d7824 */ /* 0x001fe200078e02ff */
[----:B------:R0:W-:Y:S01]  /*34a60*/  STG.E.U8 desc[UR6][R6.64], R68 ;  /* 0x0000004406007986 */ /* 0x0001e2000c101106 */
[----:B------:R-:W-:Y:S01]  /*34a70*/  LEA.HI.X.SX32 R5, R3, R127, 0x1, P5 ;  /* 0x0000007f03057211 */ /* 0x000fe200028f0eff */
[----:B------:R-:W1:Y:S01]  /*34a80*/  LDC R0, c[0x0][0x278] ;  /* 0x00009e00ff007b82 */ /* 0x000e620000000800 */
[----:B--2---:R-:W-:Y:S01]  /*34a90*/  IMAD R3, R18, 0xc7, RZ ;  /* 0x000000c712037824 */ /* 0x004fe200078e02ff */
[----:B------:R2:W-:Y:S01]  /*34aa0*/  STG.E.U8 desc[UR6][R14.64], R110 ;  /* 0x0000006e0e007986 */ /* 0x0005e2000c101106 */
[----:B------:R-:W-:-:S03]  /*34ab0*/  PRMT R114, R69, 0x7771, RZ ;  /* 0x0000777145727816 */ /* 0x000fc600000000ff */
[----:B------:R3:W-:Y:S01]  /*34ac0*/  STG.E.U8 desc[UR6][R16.64], R117 ;  /* 0x0000007510007986 */ /* 0x0007e2000c101106 */
[----:B------:R-:W-:Y:S01]  /*34ad0*/  PRMT R119, R70, 0x7770, RZ ;  /* 0x0000777046777816 */ /* 0x000fe200000000ff */
[----:B------:R-:W1:Y:S01]  /*34ae0*/  LDC R24, c[0x0][0x278] ;  /* 0x00009e00ff187b82 */ /* 0x000e620000000800 */
[-C--:B0-----:R-:W-:Y:S02]  /*34af0*/  IADD3 R6, P4, R11, R126.reuse, RZ ;  /* 0x0000007e0b067210 */ /* 0x081fe40007f9e0ff */
[----:B--2---:R-:W-:Y:S02]  /*34b00*/  IADD3 R14, P6, R13, R126, RZ ;  /* 0x0000007e0d0e7210 */ /* 0x004fe40007fde0ff */
[----:B------:R-:W-:-:S03]  /*34b10*/  LEA.HI.X.SX32 R7, R11, R127, 0x1, P4 ;  /* 0x0000007f0b077211 */ /* 0x000fc600020f0eff */
[----:B------:R-:W0:Y:S01]  /*34b20*/  LDC R25, c[0x0][0x278] ;  /* 0x00009e00ff197b82 */ /* 0x000e220000000800 */
[-C--:B---3--:R-:W-:Y:S02]  /*34b30*/  IADD3 R16, P5, R19, R126.reuse, RZ ;  /* 0x0000007e13107210 */ /* 0x088fe40007fbe0ff */
[----:B------:R-:W-:Y:S02]  /*34b40*/  IADD3 R18, P4, R3, R126, RZ ;  /* 0x0000007e03127210 */ /* 0x000fe40007f9e0ff */
[----:B------:R-:W-:Y:S02]  /*34b50*/  PRMT R116, R70, 0x7771, RZ ;  /* 0x0000777146747816 */ /* 0x000fe400000000ff */
[-C--:B------:R-:W-:Y:S02]  /*34b60*/  LEA.HI.X.SX32 R15, R13, R127.reuse, 0x1, P6 ;  /* 0x0000007f0d0f7211 */ /* 0x080fe400030f0eff */
[----:B------:R-:W-:Y:S02]  /*34b70*/  PRMT R123, R71, 0x7770, RZ ;  /* 0x00007770477b7816 */ /* 0x000fe400000000ff */
[----:B------:R-:W-:Y:S01]  /*34b80*/  LEA.HI.X.SX32 R17, R19, R127, 0x1, P5 ;  /* 0x0000007f13117211 */ /* 0x000fe200028f0eff */
[----:B------:R2:W-:Y:S01]  /*34b90*/  STG.E.U8 desc[UR6][R4.64], R114 ;  /* 0x0000007204007986 */ /* 0x0005e2000c101106 */
[----:B------:R-:W-:-:S02]  /*34ba0*/  PRMT R120, R71, 0x7771, RZ ;  /* 0x0000777147787816 */ /* 0x000fc400000000ff */
[----:B------:R-:W-:Y:S01]  /*34bb0*/  LEA.HI.X.SX32 R19, R3, R127, 0x1, P4 ;  /* 0x0000007f03137211 */ /* 0x000fe200020f0eff */
[----:B------:R-:W-:Y:S01]  /*34bc0*/  IMAD R3, R21, 0xc8, RZ ;  /* 0x000000c815037824 */ /* 0x000fe200078e02ff */
[----:B------:R-:W-:Y:S01]  /*34bd0*/  STG.E.U8 desc[UR6][R6.64], R119 ;  /* 0x0000007706007986 */ /* 0x000fe2000c101106 */
[----:B----4-:R-:W-:Y:S02]  /*34be0*/  IMAD R11, R20, 0xc9, RZ ;  /* 0x000000c9140b7824 */ /* 0x010fe400078e02ff */
[----:B------:R-:W3:Y:S01]  /*34bf0*/  LDC R20, c[0x0][0x278] ;  /* 0x00009e00ff147b82 */ /* 0x000ee20000000800 */
[----:B------:R-:W-:Y:S01]  /*34c00*/  STG.E.U8 desc[UR6][R14.64], R116 ;  /* 0x000000740e007986 */ /* 0x000fe2000c101106 */
[----:B------:R-:W-:-:S03]  /*34c10*/  IMAD R21, R23, 0xcb, RZ ;  /* 0x000000cb17157824 */ /* 0x000fc600078e02ff */
[----:B------:R4:W-:Y:S01]  /*34c20*/  STG.E.U8 desc[UR6][R16.64], R123 ;  /* 0x0000007b10007986 */ /* 0x0009e2000c101106 */
[C---:B--2---:R-:W-:Y:S01]  /*34c30*/  IADD3 R4, P6, R3.reuse, R126, RZ ;  /* 0x0000007e03047210 */ /* 0x044fe20007fde0ff */
[----:B------:R-:W-:Y:S01]  /*34c40*/  IMAD R13, R22, 0xca, RZ ;  /* 0x000000ca160d7824 */ /* 0x000fe200078e02ff */
[----:B------:R-:W2:Y:S01]  /*34c50*/  LDC R23, c[0x0][0x278] ;  /* 0x00009e00ff177b82 */ /* 0x000ea20000000800 */
[----:B------:R0:W-:Y:S01]  /*34c60*/  STG.E.U8 desc[UR6][R18.64], R120 ;  /* 0x0000007812007986 */ /* 0x0001e2000c101106 */
[----:B------:R-:W-:Y:S01]  /*34c70*/  LEA.HI.X.SX32 R5, R3, R127, 0x1, P6 ;  /* 0x0000007f03057211 */ /* 0x000fe200030f0eff */
[----:B-1----:R-:W-:-:S05]  /*34c80*/  IMAD R3, R0, 0xcc, RZ ;  /* 0x000000cc00037824 */ /* 0x002fca00078e02ff */
[----:B------:R-:W1:Y:S01]  /*34c90*/  LDC R0, c[0x0][0x278] ;  /* 0x00009e00ff007b82 */ /* 0x000e620000000800 */
[----:B----4-:R-:W-:-:S07]  /*34ca0*/  IADD3 R16, P6, R21, R126, RZ ;  /* 0x0000007e15107210 */ /* 0x010fce0007fde0ff */
[----:B0-----:R-:W0:Y:S01]  /*34cb0*/  LDC R18, c[0x0][0x278] ;  /* 0x00009e00ff127b82 */ /* 0x001e220000000800 */
[----:B------:R-:W-:Y:S02]  /*34cc0*/  LEA.HI.X.SX32 R17, R21, R127, 0x1, P6 ;  /* 0x0000007f15117211 */ /* 0x000fe400030f0eff */
[----:B------:R-:W-:-:S05]  /*34cd0*/  IADD3 R6, P5, R11, R126, RZ ;  /* 0x0000007e0b067210 */ /* 0x000fca0007fbe0ff */
[----:B------:R-:W4:Y:S01]  /*34ce0*/  LDC R21, c[0x0][0x278] ;  /* 0x00009e00ff157b82 */ /* 0x000f220000000800 */
[-C--:B------:R-:W-:Y:S01]  /*34cf0*/  IADD3 R14, P4, R13, R126.reuse, RZ ;  /* 0x0000007e0d0e7210 */ /* 0x080fe20007f9e0ff */
[----:B------:R3:W-:Y:S01]  /*34d00*/  STG.E.U8 desc[UR6][R4.64], R109 ;  /* 0x0000006d04007986 */ /* 0x0007e2000c101106 */
[-C--:B------:R-:W-:Y:S01]  /*34d10*/  LEA.HI.X.SX32 R7, R11, R127.reuse, 0x1, P5 ;  /* 0x0000007f0b077211 */ /* 0x080fe200028f0eff */
[----:B------:R-:W-:Y:S01]  /*34d20*/  IMAD R11, R24, 0xcd, RZ ;  /* 0x000000cd180b7824 */ /* 0x000fe200078e02ff */
[----:B------:R-:W-:Y:S02]  /*34d30*/  PRMT R113, R69, 0x7772, RZ ;  /* 0x0000777245717816 */ /* 0x000fe400000000ff */
[-C--:B------:R-:W-:Y:S01]  /*34d40*/  LEA.HI.X.SX32 R15, R13, R127.reuse, 0x1, P4 ;  /* 0x0000007f0d0f7211 */ /* 0x080fe200020f0eff */
[----:B------:R-:W-:Y:S01]  /*34d50*/  IMAD R13, R25, 0xce, RZ ;  /* 0x000000ce190d7824 */ /* 0x000fe200078e02ff */
[----:B------:R-:W-:Y:S01]  /*34d60*/  PRMT R112, R69, 0x7773, RZ ;  /* 0x0000777345707816 */ /* 0x000fe200000000ff */
[----:B------:R2:W-:Y:S01]  /*34d70*/  STG.E.U8 desc[UR6][R6.64], R75 ;  /* 0x0000004b06007986 */ /* 0x0005e2000c101106 */
[----:B---3--:R-:W-:Y:S01]  /*34d80*/  IMAD R19, R20, 0xcf, RZ ;  /* 0x000000cf14137824 */ /* 0x008fe200078e02ff */
[----:B------:R-:W3:Y:S01]  /*34d90*/  LDC R22, c[0x0][0x278] ;  /* 0x00009e00ff167b82 */ /* 0x000ee20000000800 */
[CC--:B------:R-:W-:Y:S01]  /*34da0*/  IADD3 R4, P5, R3.reuse, R126.reuse, RZ ;  /* 0x0000007e03047210 */ /* 0x0c0fe20007fbe0ff */
[----:B------:R1:W-:Y:S03]  /*34db0*/  STG.E.U8 desc[UR6][R14.64], R113 ;  /* 0x000000710e007986 */ /* 0x0003e6000c101106 */
[----:B------:R-:W-:Y:S01]  /*34dc0*/  LEA.HI.X.SX32 R5, R3, R127, 0x1, P5 ;  /* 0x0000007f03057211 */ /* 0x000fe200028f0eff */
[----:B0-----:R-:W-:Y:S01]  /*34dd0*/  IMAD R3, R18, 0xd0, RZ ;  /* 0x000000d012037824 */ /* 0x001fe200078e02ff */
[C---:B------:R-:W-:Y:S01]  /*34de0*/  PRMT R115, R70.reuse, 0x7772, RZ ;  /* 0x0000777246737816 */ /* 0x040fe200000000ff */
[----:B------:R-:W0:Y:S01]  /*34df0*/  LDC R24, c[0x0][0x278] ;  /* 0x00009e00ff187b82 */ /* 0x000e220000000800 */
[----:B--2---:R-:W-:Y:S01]  /*34e00*/  IADD3 R6, P4, R11, R126, RZ ;  /* 0x0000007e0b067210 */ /* 0x004fe20007f9e0ff */
[----:B------:R2:W-:Y:S01]  /*34e10*/  STG.E.U8 desc[UR6][R16.64], R112 ;  /* 0x0000007010007986 */ /* 0x0005e2000c101106 */
[----:B------:R-:W-:-:S02]  /*34e20*/  PRMT R69, R70, 0x7773, RZ ;  /* 0x0000777346457816 */ /* 0x000fc400000000ff */
[-C--:B------:R-:W-:Y:S02]  /*34e30*/  LEA.HI.X.SX32 R7, R11, R127.reuse, 0x1, P4 ;  /* 0x0000007f0b077211 */ /* 0x080fe400020f0eff */
[-C--:B-1----:R-:W-:Y:S01]  /*34e40*/  IADD3 R14, P6, R13, R126.reuse, RZ ;  /* 0x0000007e0d0e7210 */ /* 0x082fe20007fde0ff */
[----:B------:R-:W1:Y:S01]  /*34e50*/  LDC R20, c[0x0][0x278] ;  /* 0x00009e00ff147b82 */ /* 0x000e620000000800 */
[-C--:B------:R-:W-:Y:S02]  /*34e60*/  IADD3 R18, P4, R3, R126.reuse, RZ ;  /* 0x0000007e03127210 */ /* 0x080fe40007f9e0ff */
[----:B------:R-:W-:Y:S02]  /*34e70*/  PRMT R118, R71, 0x7772, RZ ;  /* 0x0000777247767816 */ /* 0x000fe400000000ff */
[----:B--2---:R-:W-:Y:S02]  /*34e80*/  IADD3 R16, P5, R19, R126, RZ ;  /* 0x0000007e13107210 */ /* 0x004fe40007fbe0ff */
[-C--:B------:R-:W-:Y:S01]  /*34e90*/  LEA.HI.X.SX32 R15, R13, R127.reuse, 0x1, P6 ;  /* 0x0000007f0d0f7211 */ /* 0x080fe200030f0eff */
[----:B------:R-:W-:Y:S01]  /*34ea0*/  IMAD R11, R0, 0xd2, RZ ;  /* 0x000000d2000b7824 */ /* 0x000fe200078e02ff */
[----:B------:R-:W-:Y:S01]  /*34eb0*/  PRMT R70, R71, 0x7773, RZ ;  /* 0x0000777347467816 */ /* 0x000fe200000000ff */
[----:B------:R2:W-:Y:S01]  /*34ec0*/  STG.E.U8 desc[UR6][R4.64], R115 ;  /* 0x0000007304007986 */ /* 0x0005e2000c101106 */
[----:B------:R-:W-:Y:S01]  /*34ed0*/  LEA.HI.X.SX32 R17, R19, R127, 0x1, P5 ;  /* 0x0000007f13117211 */ /* 0x000fe200028f0eff */
[----:B------:R-:W0:Y:S01]  /*34ee0*/  LDC R0, c[0x0][0x278] ;  /* 0x00009e00ff007b82 */ /* 0x000e220000000800 */
[----:B------:R-:W-:-:S02]  /*34ef0*/  PRMT R134, R64, 0x7770, RZ ;  /* 0x0000777040867816 */ /* 0x000fc400000000ff */
[----:B------:R-:W-:Y:S01]  /*34f00*/  LEA.HI.X.SX32 R19, R3, R127, 0x1, P4 ;  /* 0x0000007f03137211 */ /* 0x000fe200020f0eff */
[----:B----4-:R-:W-:Y:S01]  /*34f10*/  IMAD R3, R21, 0xd1, RZ ;  /* 0x000000d115037824 */ /* 0x010fe200078e02ff */
[----:B------:R4:W-:Y:S01]  /*34f20*/  STG.E.U8 desc[UR6][R6.64], R69 ;  /* 0x0000004506007986 */ /* 0x0009e2000c101106 */
[----:B------:R-:W-:Y:S02]  /*34f30*/  IMAD R21, R23, 0xd4, RZ ;  /* 0x000000d417157824 */ /* 0x000fe400078e02ff */
[----:B------:R-:W0:Y:S01]  /*34f40*/  LDC R25, c[0x0][0x278] ;  /* 0x00009e00ff197b82 */ /* 0x000e220000000800 */
[----:B------:R-:W-:Y:S01]  /*34f50*/  STG.E.U8 desc[UR6][R14.64], R118 ;  /* 0x000000760e007986 */ /* 0x000fe2000c101106 */
[----:B--2---:R-:W-:-:S03]  /*34f60*/  IADD3 R4, P6, R3, R126, RZ ;  /* 0x0000007e03047210 */ /* 0x004fc60007fde0ff */
[----:B------:R2:W-:Y:S01]  /*34f70*/  STG.E.U8 desc[UR6][R16.64], R70 ;  /* 0x0000004610007986 */ /* 0x0005e2000c101106 */
[----:B---3--:R-:W-:Y:S01]  /*34f80*/  IMAD R13, R22, 0xd3, RZ ;  /* 0x000000d3160d7824 */ /* 0x008fe200078e02ff */
[----:B------:R-:W-:Y:S01]  /*34f90*/  LEA.HI.X.SX32 R5, R3, R127, 0x1, P6 ;  /* 0x0000007f03057211 */ /* 0x000fe200030f0eff */
[----:B------:R-:W3:Y:S01]  /*34fa0*/  LDC R23, c[0x0][0x278] ;  /* 0x00009e00ff177b82 */ /* 0x000ee20000000800 */
[----:B------:R1:W-:Y:S01]  /*34fb0*/  STG.E.U8 desc[UR6][R18.64], R134 ;  /* 0x0000008612007986 */ /* 0x0003e2000c101106 */
[C---:B------:R-:W-:Y:S02]  /*34fc0*/  PRMT R121, R64.reuse, 0x7771, RZ ;  /* 0x0000777140797816 */ /* 0x040fe400000000ff */
[-C--:B----4-:R-:W-:Y:S02]  /*34fd0*/  IADD3 R6, P5, R11, R126.reuse, RZ ;  /* 0x0000007e0b067210 */ /* 0x090fe40007fbe0ff */
[C---:B------:R-:W-:Y:S02]  /*34fe0*/  PRMT R71, R64.reuse, 0x7773, RZ ;  /* 0x0000777340477816 */ /* 0x040fe400000000ff */
[----:B------:R-:W-:Y:S01]  /*34ff0*/  PRMT R122, R64, 0x7772, RZ ;  /* 0x00007772407a7816 */ /* 0x000fe200000000ff */
[----:B------:R-:W4:Y:S01]  /*35000*/  LDC R22, c[0x0][0x278] ;  /* 0x00009e00ff167b82 */ /* 0x000f220000000800 */
[----:B--2---:R-:W-:-:S07]  /*35010*/  IADD3 R16, P6, R21, R126, RZ ;  /* 0x0000007e15107210 */ /* 0x004fce0007fde0ff */
[----:B-1----:R-:W1:Y:S01]  /*35020*/  LDC R18, c[0x0][0x278] ;  /* 0x00009e00ff127b82 */ /* 0x002e620000000800 */
[----:B------:R-:W-:Y:S01]  /*35030*/  LEA.HI.X.SX32 R17, R21, R127, 0x1, P6 ;  /* 0x0000007f15117211 */ /* 0x000fe200030f0eff */
[----:B------:R-:W-:-:S06]  /*35040*/  IMAD R3, R20, 0xd5, RZ ;  /* 0x000000d514037824 */ /* 0x000fcc00078e02ff */
[----:B------:R-:W2:Y:S01]  /*35050*/  LDC R21, c[0x0][0x278] ;  /* 0x00009e00ff157b82 */ /* 0x000ea20000000800 */
[C---:B------:R-:W-:Y:S01]  /*35060*/  PRMT R124, R65.reuse, 0x7773, RZ ;  /* 0x00007773417c7816 */ /* 0x040fe200000000ff */
[----:B------:R0:W-:Y:S01]  /*35070*/  STG.E.U8 desc[UR6][R4.64], R121 ;  /* 0x0000007904007986 */ /* 0x0001e2000c101106 */
[C---:B------:R-:W-:Y:S02]  /*35080*/  PRMT R64, R65.reuse, 0x7772, RZ ;  /* 0x0000777241407816 */ /* 0x040fe400000000ff */
[----:B------:R-:W-:Y:S02]  /*35090*/  PRMT R125, R65, 0x7771, RZ ;  /* 0x00007771417d7816 */ /* 0x000fe400000000ff */
[-C--:B------:R-:W-:Y:S01]  /*350a0*/  IADD3 R14, P4, R13, R126.reuse, RZ ;  /* 0x0000007e0d0e7210 */ /* 0x080fe20007f9e0ff */
[----:B------:R-:W3:Y:S01]  /*350b0*/  LDC R20, c[0x0][0x278] ;  /* 0x00009e00ff147b82 */ /* 0x000ee20000000800 */
[----:B------:R-:W-:Y:S01]  /*350c0*/  PRMT R65, R65, 0x7770, RZ ;  /* 0x0000777041417816 */ /* 0x000fe200000000ff */
[----:B0-----:R-:W-:Y:S01]  /*350d0*/  IMAD R19, R0, 0xd8, RZ ;  /* 0x000000d800137824 */ /* 0x001fe200078e02ff */
[----:B------:R-:W-:Y:S01]  /*350e0*/  LEA.HI.X.SX32 R7, R11, R127, 0x1, P5 ;  /* 0x0000007f0b077211 */ /* 0x000fe200028f0eff */
[----:B------:R-:W-:Y:S01]  /*350f0*/  IMAD R11, R24, 0xd6, RZ ;  /* 0x000000d6180b7824 */ /* 0x000fe200078e02ff */
[----:B------:R-:W-:-:S03]  /*35100*/  IADD3 R4, P5, R3, R126, RZ ;  /* 0x0000007e03047210 */ /* 0x000fc60007fbe0ff */
[----:B------:R-:W0:Y:S01]  /*35110*/  LDC R0, c[0x0][0x278] ;  /* 0x00009e00ff007b82 */ /* 0x000e220000000800 */
[-C--:B------:R-:W-:Y:S01]  /*35120*/  LEA.HI.X.SX32 R15, R13, R127.reuse, 0x1, P4 ;  /* 0x0000007f0d0f7211 */ /* 0x080fe200020f0eff */
[----:B------:R4:W-:Y:S01]  /*35130*/  STG.E.U8 desc[UR6][R6.64], R65 ;  /* 0x0000004106007986 */ /* 0x0009e2000c101106 */
[----:B------:R-:W-:Y:S01]  /*35140*/  LEA.HI.X.SX32 R5, R3, R127, 0x1, P5 ;  /* 0x0000007f03057211 */ /* 0x000fe200028f0eff */
[----:B-1----:R-:W-:Y:S02]  /*35150*/  IMAD R3, R18, 0xd9, RZ ;  /* 0x000000d912037824 */ /* 0x002fe400078e02ff */
[----:B------:R-:W-:Y:S01]  /*35160*/  STG.E.U8 desc[UR6][R14.64], R125 ;  /* 0x0000007d0e007986 */ /* 0x000fe2000c101106 */
[----:B------:R-:W-:Y:S01]  /*35170*/  IMAD R13, R25, 0xd7, RZ ;  /* 0x000000d7190d7824 */ /* 0x000fe200078e02ff */
[----:B------:R-:W1:Y:S02]  /*35180*/  LDC R24, c[0x0][0x278] ;  /* 0x00009e00ff187b82 */ /* 0x000e640000000800 */
[----:B------:R2:W-:Y:S01]  /*35190*/  STG.E.U8 desc[UR6][R16.64], R141 ;  /* 0x0000008d10007986 */ /* 0x0005e2000c101106 */
[----:B----4-:R-:W-:-:S05]  /*351a0*/  IADD3 R6, P4, R11, R126, RZ ;  /* 0x0000007e0b067210 */ /* 0x010fca0007f9e0ff */
[----:B------:R-:W4:Y:S01]  /*351b0*/  LDC R25, c[0x0][0x278] ;  /* 0x00009e00ff197b82 */ /* 0x000f220000000800 */
[-C--:B------:R-:W-:Y:S02]  /*351c0*/  LEA.HI.X.SX32 R7, R11, R127.reuse, 0x1, P4 ;  /* 0x0000007f0b077211 */ /* 0x080fe400020f0eff */
[-C--:B------:R-:W-:Y:S02]  /*351d0*/  IADD3 R18, P4, R3, R126.reuse, RZ ;  /* 0x0000007e03127210 */ /* 0x080fe40007f9e0ff */
[-C--:B--2---:R-:W-:Y:S02]  /*351e0*/  IADD3 R16, P5, R19, R126.reuse, RZ ;  /* 0x0000007e13107210 */ /* 0x084fe40007fbe0ff */
[----:B------:R-:W-:Y:S02]  /*351f0*/  IADD3 R14, P6, R13, R126, RZ ;  /* 0x0000007e0d0e7210 */ /* 0x000fe40007fde0ff */
[-C--:B------:R-:W-:Y:S02]  /*35200*/  LEA.HI.X.SX32 R17, R19, R127.reuse, 0x1, P5 ;  /* 0x0000007f13117211 */ /* 0x080fe400028f0eff */
[-C--:B------:R-:W-:Y:S01]  /*35210*/  LEA.HI.X.SX32 R19, R3, R127.reuse, 0x1, P4 ;  /* 0x0000007f03137211 */ /* 0x080fe200020f0eff */
[----:B------:R-:W-:Y:S01]  /*35220*/  IMAD R3, R21, 0xda, RZ ;  /* 0x000000da15037824 */ /* 0x000fe200078e02ff */
[----:B------:R-:W-:Y:S01]  /*35230*/  LEA.HI.X.SX32 R15, R13, R127, 0x1, P6 ;  /* 0x0000007f0d0f7211 */ /* 0x000fe200030f0eff */
[----:B------:R2:W-:Y:S01]  /*35240*/  STG.E.U8 desc[UR6][R4.64], R137 ;  /* 0x0000008904007986 */ /* 0x0005e2000c101106 */
[----:B---3--:R-:W-:-:S02]  /*35250*/  IMAD R11, R20, 0xdb, RZ ;  /* 0x000000db140b7824 */ /* 0x008fc400078e02ff */
[----:B------:R-:W3:Y:S01]  /*35260*/  LDC R20, c[0x0][0x278] ;  /* 0x00009e00ff147b82 */ /* 0x000ee20000000800 */
[----:B------:R0:W-:Y:S01]  /*35270*/  STG.E.U8 desc[UR6][R6.64], R142 ;  /* 0x0000008e06007986 */ /* 0x0001e2000c101106 */
[----:B------:R-:W-:-:S03]  /*35280*/  IMAD R21, R23, 0xdd, RZ ;  /* 0x000000dd17157824 */ /* 0x000fc600078e02ff */
[----:B------:R-:W-:Y:S01]  /*35290*/  STG.E.U8 desc[UR6][R14.64], R140 ;  /* 0x0000008c0e007986 */ /* 0x000fe2000c101106 */
[----:B------:R-:W-:Y:S02]  /*352a0*/  IMAD R13, R22, 0xdc, RZ ;  /* 0x000000dc160d7824 */ /* 0x000fe400078e02ff */
[----:B------:R-:W3:Y:S01]  /*352b0*/  LDC R22, c[0x0][0x278] ;  /* 0x00009e00ff167b82 */ /* 0x000ee20000000800 */
[CC--:B--2---:R-:W-:Y:S01]  /*352c0*/  IADD3 R4, P6, R3.reuse, R126.reuse, RZ ;  /* 0x0000007e03047210 */ /* 0x0c4fe20007fde0ff */
[----:B------:R2:W-:Y:S03]  /*352d0*/  STG.E.U8 desc[UR6][R16.64], R122 ;  /* 0x0000007a10007986 */ /* 0x0005e6000c101106 */
[----:B------:R-:W-:Y:S01]  /*352e0*/  LEA.HI.X.SX32 R5, R3, R127, 0x1, P6 ;  /* 0x0000007f03057211 */ /* 0x000fe200030f0eff */
[----:B------:R1:W-:Y:S01]  /*352f0*/  STG.E.U8 desc[UR6][R18.64], R71 ;  /* 0x0000004712007986 */ /* 0x0003e2000c101106 */
[----:B0-----:R-:W-:Y:S01]  /*35300*/  IMAD R3, R0, 0xde, RZ ;  /* 0x000000de00037824 */ /* 0x001fe200078e02ff */
[-C--:B------:R-:W-:Y:S01]  /*35310*/  IADD3 R6, P5, R11, R126.reuse, RZ ;  /* 0x0000007e0b067210 */ /* 0x080fe20007fbe0ff */
[----:B------:R-:W0:Y:S08]  /*35320*/  LDC R0, c[0x0][0x278] ;  /* 0x00009e00ff007b82 */ /* 0x000e300000000800 */
[----:B------:R-:W0:Y:S01]  /*35330*/  LDC R23, c[0x0][0x278] ;  /* 0x00009e00ff177b82 */ /* 0x000e220000000800 */
[----:B--2---:R-:W-:-:S07]  /*35340*/  IADD3 R16, P6, R21, R126, RZ ;  /* 0x0000007e15107210 */ /* 0x004fce0007fde0ff */
[----:B-1----:R-:W1:Y:S01]  /*35350*/  LDC R18, c[0x0][0x278] ;  /* 0x00009e00ff127b82 */ /* 0x002e620000000800 */
[-C--:B------:R-:W-:Y:S02]  /*35360*/  LEA.HI.X.SX32 R17, R21, R127.reuse, 0x1, P6 ;  /* 0x0000007f15117211 */ /* 0x080fe400030f0eff */
[----:B------:R-:W-:-:S05]  /*35370*/  LEA.HI.X.SX32 R7, R11, R127, 0x1, P5 ;  /* 0x0000007f0b077211 */ /* 0x000fca00028f0eff */
[----:B------:R-:W2:Y:S01]  /*35380*/  LDC R21, c[0x0][0x278] ;  /* 0x00009e00ff157b82 */ /* 0x000ea20000000800 */
[CC--:B------:R-:W-:Y:S01]  /*35390*/  IADD3 R14, P4, R13.reuse, R126.reuse, RZ ;  /* 0x0000007e0d0e7210 */ /* 0x0c0fe20007f9e0ff */
[----:B------:R-:W-:Y:S01]  /*353a0*/  IMAD R11, R24, 0xdf, RZ ;  /* 0x000000df180b7824 */ /* 0x000fe200078e02ff */
[----:B------:R3:W-:Y:S02]  /*353b0*/  STG.E.U8 desc[UR6][R4.64], R64 ;  /* 0x0000004004007986 */ /* 0x0007e4000c101106 */
[----:B------:R-:W-:Y:S02]  /*353c0*/  LEA.HI.X.SX32 R15, R13, R127, 0x1, P4 ;  /* 0x0000007f0d0f7211 */ /* 0x000fe400020f0eff */
[----:B------:R3:W-:Y:S01]  /*353d0*/  STG.E.U8 desc[UR6][R6.64], R124 ;  /* 0x0000007c06007986 */ /* 0x0007e2000c101106 */
[----:B----4-:R-:W-:Y:S01]  /*353e0*/  IMAD R13, R25, 0xe0, RZ ;  /* 0x000000e0190d7824 */ /* 0x010fe200078e02ff */
[----:B------:R-:W4:Y:S01]  /*353f0*/  LDC R24, c[0x0][0x278] ;  /* 0x00009e00ff187b82 */ /* 0x000f220000000800 */
[----:B---3--:R-:W-:Y:S01]  /*35400*/  IMAD R19, R20, 0xe1, RZ ;  /* 0x000000e114137824 */ /* 0x008fe200078e02ff */
[----:B------:R-:W-:-:S02]  /*35410*/  IADD3 R4, P5, R3, R126, RZ ;  /* 0x0000007e03047210 */ /* 0x000fc40007fbe0ff */
[-C--:B------:R-:W-:Y:S01]  /*35420*/  IADD3 R6, P4, R11, R126.reuse, RZ ;  /* 0x0000007e0b067210 */ /* 0x080fe20007f9e0ff */
[----:B------:R3:W-:Y:S01]  /*35430*/  STG.E.U8 desc[UR6][R14.64], R136 ;  /* 0x000000880e007986 */ /* 0x0007e2000c101106 */
[-C--:B------:R-:W-:Y:S01]  /*35440*/  LEA.HI.X.SX32 R5, R3, R127.reuse, 0x1, P5 ;  /* 0x0000007f03057211 */ /* 0x080fe200028f0eff */
[----:B-1----:R-:W-:Y:S01]  /*35450*/  IMAD R3, R18, 0xe2, RZ ;  /* 0x000000e212037824 */ /* 0x002fe200078e02ff */
[----:B------:R-:W-:Y:S01]  /*35460*/  LEA.HI.X.SX32 R7, R11, R127, 0x1, P4 ;  /* 0x0000007f0b077211 */ /* 0x000fe200020f0eff */
[----:B0-----:R-:W-:Y:S01]  /*35470*/  IMAD R11, R0, 0xe4, RZ ;  /* 0x000000e4000b7824 */ /* 0x001fe200078e02ff */
[----:B------:R0:W-:Y:S01]  /*35480*/  STG.E.U8 desc[UR6][R16.64], R135 ;  /* 0x0000008710007986 */ /* 0x0001e2000c101106 */
[----:B------:R-:W1:Y:S01]  /*35490*/  LDC R0, c[0x0][0x278] ;  /* 0x00009e00ff007b82 */ /* 0x000e620000000800 */
[-C--:B------:R-:W-:Y:S02]  /*354a0*/  IADD3 R18, P4, R3, R126.reuse, RZ ;  /* 0x0000007e03127210 */ /* 0x080fe40007f9e0ff */
[----:B---3--:R-:W-:-:S05]  /*354b0*/  IADD3 R14, P6, R13, R126, RZ ;  /* 0x0000007e0d0e7210 */ /* 0x008fca0007fde0ff */
[----:B------:R-:W3:Y:S01]  /*354c0*/  LDC R20, c[0x0][0x278] ;  /* 0x00009e00ff147b82 */ /* 0x000ee20000000800 */
[-C--:B0-----:R-:W-:Y:S02]  /*354d0*/  IADD3 R16, P5, R19, R126.reuse, RZ ;  /* 0x0000007e13107210 */ /* 0x081fe40007fbe0ff */
[-C--:B------:R-:W-:Y:S01]  /*354e0*/  LEA.HI.X.SX32 R15, R13, R127.reuse, 0x1, P6 ;  /* 0x0000007f0d0f7211 */ /* 0x080fe200030f0eff */
[----:B------:R-:W-:Y:S01]  /*354f0*/  IMAD R13, R22, 0xe5, RZ ;  /* 0x000000e5160d7824 */ /* 0x000fe200078e02ff */
[-C--:B------:R-:W-:Y:S01]  /*35500*/  LEA.HI.X.SX32 R17, R19, R127.reuse, 0x1, P5 ;  /* 0x0000007f13117211 */ /* 0x080fe200028f0eff */
[----:B------:R0:W-:Y:S01]  /*35510*/  STG.E.U8 desc[UR6][R4.64], R139 ;  /* 0x0000008b04007986 */ /* 0x0001e2000c101106 */
[----:B------:R-:W-:Y:S01]  /*35520*/  LEA.HI.X.SX32 R19, R3, R127, 0x1, P4 ;  /* 0x0000007f03137211 */ /* 0x000fe200020f0eff */
[----:B--2---:R-:W-:Y:S01]  /*35530*/  IMAD R3, R21, 0xe3, RZ ;  /* 0x000000e315037824 */ /* 0x004fe200078e02ff */
[----:B------:R-:W2:Y:S01]  /*35540*/  LDC R22, c[0x0][0x278] ;  /* 0x00009e00ff167b82 */ /* 0x000ea20000000800 */
[----:B------:R4:W-:Y:S04]  /*35550*/  STG.E.U8 desc[UR6][R6.64], R138 ;  /* 0x0000008a06007986 */ /* 0x0009e8000c101106 */
[----:B------:R4:W-:Y:S03]  /*35560*/  STG.E.U8 desc[UR6][R14.64], R147 ;  /* 0x000000930e007986 */ /* 0x0009e6000c101106 */
[----:B------:R-:W2:Y:S01]  /*35570*/  LDC R25, c[0x0][0x278] ;  /* 0x00009e00ff197b82 */ /* 0x000ea20000000800 */
[----:B0-----:R-:W-:-:S02]  /*35580*/  IADD3 R4, P5, R3, R126, RZ ;  /* 0x0000007e03047210 */ /* 0x001fc40007fbe0ff */
[-C--:B----4-:R-:W-:Y:S02]  /*35590*/  IADD3 R6, P6, R11, R126.reuse, RZ ;  /* 0x0000007e0b067210 */ /* 0x090fe40007fde0ff */
[----:B------:R-:W-:-:S04]  /*355a0*/  IADD3 R14, P4, R13, R126, RZ ;  /* 0x0000007e0d0e7210 */ /* 0x000fc80007f9e0ff */
[-C--:B------:R-:W-:Y:S02]  /*355b0*/  LEA.HI.X.SX32 R15, R13, R127.reuse, 0x1, P4 ;  /* 0x0000007f0d0f7211 */ /* 0x080fe400020f0eff */
[----:B------:R-:W0:Y:S01]  /*355c0*/  LDC R13, c[0x0][0x278] ;  /* 0x00009e00ff0d7b82 */ /* 0x000e220000000800 */
[-C--:B------:R-:W-:Y:S02]  /*355d0*/  LEA.HI.X.SX32 R5, R3, R127.reuse, 0x1, P5 ;  /* 0x0000007f03057211 */ /* 0x080fe400028f0eff */
[----:B------:R-:W-:Y:S01]  /*355e0*/  LEA.HI.X.SX32 R7, R11, R127, 0x1, P6 ;  /* 0x0000007f0b077211 */ /* 0x000fe200030f0eff */
[----:B------:R4:W-:Y:S01]  /*355f0*/  STG.E.U8 desc[UR6][R16.64], R143 ;  /* 0x0000008f10007986 */ /* 0x0009e2000c101106 */
[----:B------:R-:W-:-:S03]  /*35600*/  IMAD R21, R23, 0xe6, RZ ;  /* 0x000000e617157824 */ /* 0x000fc600078e02ff */
[----:B------:R1:W-:Y:S01]  /*35610*/  STG.E.U8 desc[UR6][R18.64], R151 ;  /* 0x0000009712007986 */ /* 0x0003e2000c101106 */
[----:B---3--:R-:W-:-:S03]  /*35620*/  IMAD R3, R20, 0xe7, RZ ;  /* 0x000000e714037824 */ /* 0x008fc600078e02ff */
[----:B------:R-:W-:Y:S04]  /*35630*/  STG.E.U8 desc[UR6][R4.64], R146 ;  /* 0x0000009204007986 */ /* 0x000fe8000c101106 */
[----:B------:R3:W-:Y:S01]  /*35640*/  STG.E.U8 desc[UR6][R6.64], R152 ;  /* 0x0000009806007986 */ /* 0x0007e2000c101106 */
[-C--:B----4-:R-:W-:Y:S01]  /*35650*/  IADD3 R16, P5, R21, R126.reuse, RZ ;  /* 0x0000007e15107210 */ /* 0x090fe20007fbe0ff */
[----:B------:R-:W-:Y:S01]  /*35660*/  IMAD R11, R24, 0xe8, RZ ;  /* 0x000000e8180b7824 */ /* 0x000fe200078e02ff */
[----:B-1----:R-:W-:Y:S01]  /*35670*/  IADD3 R18, P4, R3, R126, RZ ;  /* 0x0000007e03127210 */ /* 0x002fe20007f9e0ff */
[----:B------:R-:W1:Y:S01]  /*35680*/  LDC R24, c[0x0][0x278] ;  /* 0x00009e00ff187b82 */ /* 0x000e620000000800 */
[----:B---3--:R-:W-:-:S07]  /*35690*/  IMAD R7, R0, 0xe9, RZ ;  /* 0x000000e900077824 */ /* 0x008fce00078e02ff */
[----:B------:R-:W3:Y:S01]  /*356a0*/  LDC R0, c[0x0][0x278] ;  /* 0x00009e00ff007b82 */ /* 0x000ee20000000800 */
[-C--:B------:R-:W-:Y:S02]  /*356b0*/  LEA.HI.X.SX32 R17, R21, R127.reuse, 0x1, P5 ;  /* 0x0000007f15117211 */ /* 0x080fe400028f0eff */
[-C--:B------:R-:W-:Y:S02]  /*356c0*/  IADD3 R4, P5, R11, R126.reuse, RZ ;  /* 0x0000007e0b047210 */ /* 0x080fe40007fbe0ff */
[-C--:B------:R-:W-:Y:S01]  /*356d0*/  LEA.HI.X.SX32 R19, R3, R127.reuse, 0x1, P4 ;  /* 0x0000007f03137211 */ /* 0x080fe200020f0eff */
[----:B--2---:R-:W-:Y:S02]  /*356e0*/  IMAD R3, R22, 0xea, RZ ;  /* 0x000000ea16037824 */ /* 0x004fe400078e02ff */
[----:B------:R-:W2:Y:S01]  /*356f0*/  LDS.128 R20, [R2] ;  /* 0x0000000002147984 */ /* 0x000ea20000000c00 */
[-C--:B------:R-:W-:Y:S01]  /*35700*/  LEA.HI.X.SX32 R5, R11, R127.reuse, 0x1, P5 ;  /* 0x0000007f0b057211 */ /* 0x080fe200028f0eff */
[----:B0-----:R-:W-:Y:S01]  /*35710*/  IMAD R11, R13, 0xeb, RZ ;  /* 0x000000eb0d0b7824 */ /* 0x001fe200078e02ff */
[CC--:B------:R-:W-:Y:S01]  /*35720*/  IADD3 R6, P4, R7.reuse, R126.reuse, RZ ;  /* 0x0000007e07067210 */ /* 0x0c0fe20007f9e0ff */
[----:B------:R0:W-:Y:S03]  /*35730*/  STG.E.U8 desc[UR6][R14.64], R150 ;  /* 0x000000960e007986 */ /* 0x0001e6000c101106 */
[----:B------:R-:W-:Y:S01]  /*35740*/  LEA.HI.X.SX32 R7, R7, R127, 0x1, P4 ;  /* 0x0000007f07077211 */ /* 0x000fe200020f0eff */
[----:B------:R4:W-:Y:S01]  /*35750*/  STG.E.U8 desc[UR6][R16.64], R156 ;  /* 0x0000009c10007986 */ /* 0x0009e2000c101106 */
[----:B0-----:R-:W-:-:S02]  /*35760*/  IADD3 R14, P5, R3, R126, RZ ;  /* 0x0000007e030e7210 */ /* 0x001fc40007fbe0ff */
[----:B----4-:R-:W-:Y:S02]  /*35770*/  IADD3 R16, P4, R11, R126, RZ ;  /* 0x0000007e0b107210 */ /* 0x010fe40007f9e0ff */
[-C--:B------:R-:W-:Y:S02]  /*35780*/  LEA.HI.X.SX32 R15, R3, R127.reuse, 0x1, P5 ;  /* 0x0000007f030f7211 */ /* 0x080fe400028f0eff */
[----:B------:R-:W-:Y:S01]  /*35790*/  LEA.HI.X.SX32 R17, R11, R127, 0x1, P4 ;  /* 0x0000007f0b117211 */ /* 0x000fe200020f0eff */
[----:B---3--:R-:W-:Y:S02]  /*357a0*/  IMAD R11, R0, 0xef, RZ ;  /* 0x000000ef000b7824 */ /* 0x008fe400078e02ff */
[----:B------:R-:W-:Y:S01]  /*357b0*/  IMAD R3, R25, 0xec, RZ ;  /* 0x000000ec19037824 */ /* 0x000fe200078e02ff */
[----:B------:R-:W0:Y:S01]  /*357c0*/  LDC R0, c[0x0][0x278] ;  /* 0x00009e00ff007b82 */ /* 0x000e220000000800 */
[----:B------:R3:W-:Y:S01]  /*357d0*/  STG.E.U8 desc[UR6][R18.64], R155 ;  /* 0x0000009b12007986 */ /* 0x0007e2000c101106 */
[----:B-1----:R-:W-:-:S03]  /*357e0*/  IMAD R13, R24, 0xed, RZ ;  /* 0x000000ed180d7824 */ /* 0x002fc600078e02ff */
[----:B------:R-:W-:Y:S03]  /*357f0*/  STG.E.U8 desc[UR6][R4.64], R133 ;  /* 0x0000008504007986 */ /* 0x000fe6000c101106 */
[----:B------:R-:W1:Y:S01]  /*35800*/  LDC R24, c[0x0][0x278] ;  /* 0x00009e00ff187b82 */ /* 0x000e620000000800 */
[----:B------:R-:W-:Y:S01]  /*35810*/  STG.E.U8 desc[UR6][R6.64], R132 ;  /* 0x0000008406007986 */ /* 0x000fe2000c101106 */
[----:B---3--:R-:W-:-:S03]  /*35820*/  IADD3 R18, P5, R3, R126, RZ ;  /* 0x0000007e03127210 */ /* 0x008fc60007fbe0ff */
[----:B------:R-:W-:Y:S01]  /*35830*/  STG.E.U8 desc[UR6][R14.64], R144 ;  /* 0x000000900e007986 */ /* 0x000fe2000c101106 */
[----:B------:R-:W-:-:S03]  /*35840*/  LEA.HI.X.SX32 R19, R3, R127, 0x1, P5 ;  /* 0x0000007f03137211 */ /* 0x000fc600028f0eff */
[----:B------:R3:W-:Y:S01]  /*35850*/  STG.E.U8 desc[UR6][R16.64], R145 ;  /* 0x0000009110007986 */ /* 0x0007e2000c101106 */
[----:B------:R-:W-:-:S03]  /*35860*/  IADD3 R2, P4, R13, R126, RZ ;  /* 0x0000007e0d027210 */ /* 0x000fc60007f9e0ff */
[----:B------:R4:W-:Y:S01]  /*35870*/  STG.E.U8 desc[UR6][R18.64], R149 ;  /* 0x0000009512007986 */ /* 0x0009e2000c101106 */
[----:B------:R-:W-:Y:S01]  /*35880*/  LEA.HI.X.SX32 R3, R13, R127, 0x1, P4 ;  /* 0x0000007f0d037211 */ /* 0x000fe200020f0eff */
[----:B---3--:R-:W3:Y:S01]  /*35890*/  LDC R16, c[0x0][0x278] ;  /* 0x00009e00ff107b82 */ /* 0x008ee20000000800 */
[----:B------:R-:W-:-:S07]  /*358a0*/  IMAD R5, R26, 0xee, RZ ;  /* 0x000000ee1a057824 */ /* 0x000fce00078e02ff */
[----:B----4-:R-:W4:Y:S01]  /*358b0*/  LDC R18, c[0x0][0x278] ;  /* 0x00009e00ff127b82 */ /* 0x010f220000000800 */
[----:B------:R0:W-:Y:S01]  /*358c0*/  STG.E.U8 desc[UR6][R2.64], R148 ;  /* 0x0000009402007986 */ /* 0x0001e2000c101106 */
[-C--:B------:R-:W-:Y:S02]  /*358d0*/  IADD3 R6, P6, R11, R126.reuse, RZ ;  /* 0x0000007e0b067210 */ /* 0x080fe40007fde0ff */
[----:B------:R-:W-:Y:S02]  /*358e0*/  IADD3 R4, P5, R5, R126, RZ ;  /* 0x0000007e05047210 */ /* 0x000fe40007fbe0ff */
[C---:B--2---:R-:W-:Y:S02]  /*358f0*/  PRMT R37, R20.reuse, 0x7773, RZ ;  /* 0x0000777314257816 */ /* 0x044fe400000000ff */
[C---:B------:R-:W-:Y:S01]  /*35900*/  PRMT R39, R20.reuse, 0x7772, RZ ;  /* 0x0000777214277816 */ /* 0x040fe200000000ff */
[----:B------:R-:W2:Y:S01]  /*35910*/  LDC R26, c[0x0][0x278] ;  /* 0x00009e00ff1a7b82 */ /* 0x000ea20000000800 */
[----:B------:R-:W-:Y:S01]  /*35920*/  PRMT R17, R20, 0x7771, RZ ;  /* 0x0000777114117816 */ /* 0x000fe200000000ff */
[----:B0-----:R-:W-:Y:S01]  /*35930*/  IMAD R3, R0, 0xf1, RZ ;  /* 0x000000f100037824 */ /* 0x001fe200078e02ff */
[----:B------:R-:W-:-:S05]  /*35940*/  PRMT R13, R20, 0x7770, RZ ;  /* 0x00007770140d7816 */ /* 0x000fca00000000ff */
[----:B------:R-:W0:Y:S01]  /*35950*/  LDC R0, c[0x0][0x278] ;  /* 0x00009e00ff007b82 */ /* 0x000e220000000800 */
[-C--:B------:R-:W-:Y:S01]  /*35960*/  LEA.HI.X.SX32 R7, R11, R127.reuse, 0x1, P6 ;  /* 0x0000007f0b077211 */ /* 0x080fe200030f0eff */
[----:B------:R-:W-:Y:S01]  /*35970*/  IMAD R11, R27, 0xf0, RZ ;  /* 0x000000f01b0b7824 */ /* 0x000fe200078e02ff */
[----:B------:R-:W-:-:S05]  /*35980*/  LEA.HI.X.SX32 R5, R5, R127, 0x1, P5 ;  /* 0x0000007f05057211 */ /* 0x000fca00028f0eff */
[----:B------:R-:W2:Y:S01]  /*35990*/  LDC R20, c[0x0][0x278] ;  /* 0x00009e00ff147b82 */ /* 0x000ea20000000800 */
[C---:B------:R-:W-:Y:S01]  /*359a0*/  IADD3 R14, P4, R11.reuse, R126, RZ ;  /* 0x0000007e0b0e7210 */ /* 0x040fe20007f9e0ff */
[----:B------:R3:W-:Y:S01]  /*359b0*/  STG.E.U8 desc[UR6][R4.64], R154 ;  /* 0x0000009a04007986 */ /* 0x0007e2000c101106 */
[C---:B------:R-:W-:Y:S02]  /*359c0*/  PRMT R29, R22.reuse, 0x7773, RZ ;  /* 0x00007773161d7816 */ /* 0x040fe400000000ff */
[C---:B------:R-:W-:Y:S02]  /*359d0*/  PRMT R31, R22.reuse, 0x7772, RZ ;  /* 0x00007772161f7816 */ /* 0x040fe400000000ff */
[C---:B------:R-:W-:Y:S02]  /*359e0*/  PRMT R19, R22.reuse, 0x7771, RZ ;  /* 0x0000777116137816 */ /* 0x040fe400000000ff */
[----:B------:R-:W-:Y:S02]  /*359f0*/  PRMT R41, R22, 0x7770, RZ ;  /* 0x0000777016297816 */ /* 0x000fe400000000ff */
[----:B------:R-:W0:Y:S01]  /*35a00*/  LDC R22, c[0x0][0x278] ;  /* 0x00009e00ff167b82 */ /* 0x000e220000000800 */
[----:B------:R-:W-:Y:S01]  /*35a10*/  LEA.HI.X.SX32 R15, R11, R127, 0x1, P4 ;  /* 0x0000007f0b0f7211 */ /* 0x000fe200020f0eff */
[----:B---3--:R-:W-:-:S02]  /*35a20*/  IMAD R5, R16, 0xf2, RZ ;  /* 0x000000f210057824 */ /* 0x008fc400078e02ff */
[----:B----4-:R-:W-:-:S04]  /*35a30*/  IMAD R11, R18, 0xf4, RZ ;  /* 0x000000f4120b7824 */ /* 0x010fc800078e02ff */
[----:B------:R-:W3:Y:S01]  /*35a40*/  LDC R16, c[0x0][0x278] ;  /* 0x00009e00ff107b82 */ /* 0x000ee20000000800 */
[----:B------:R1:W-:Y:S01]  /*35a50*/  STG.E.U8 desc[UR6][R6.64], R153 ;  /* 0x0000009906007986 */ /* 0x0003e2000c101106 */
[----:B------:R-:W-:-:S03]  /*35a60*/  IADD3 R2, P5, R3, R126, RZ ;  /* 0x0000007e03027210 */ /* 0x000fc60007fbe0ff */
[----:B------:R4:W-:Y:S03]  /*35a70*/  STG.E.U8 desc[UR6][R14.64], R13 ;  /* 0x0000000d0e007986 */ /* 0x0009e6000c101106 */
[----:B------:R-:W3:Y:S01]  /*35a80*/  LDC R18, c[0x0][0x278] ;  /* 0x00009e00ff127b82 */ /* 0x000ee20000000800 */
[-C--:B------:R-:W-:Y:S01]  /*35a90*/  IADD3 R4, P4, R5, R126.reuse, RZ ;  /* 0x0000007e05047210 */ /* 0x080fe20007f9e0ff */
[----:B-1----:R-:W-:Y:S01]  /*35aa0*/  IMAD R7, R24, 0xf3, RZ ;  /* 0x000000f318077824 */ /* 0x002fe200078e02ff */
[----:B----4-:R-:W-:Y:S02]  /*35ab0*/  IADD3 R14, P6, R11, R126, RZ ;  /* 0x0000007e0b0e7210 */ /* 0x010fe40007fde0ff */
[-C--:B------:R-:W-:Y:S01]  /*35ac0*/  LEA.HI.X.SX32 R3, R3, R127.reuse, 0x1, P5 ;  /* 0x0000007f03037211 */ /* 0x080fe200028f0eff */
[----:B--2---:R-:W-:Y:S01]  /*35ad0*/  IMAD R13, R20, 0xf6, RZ ;  /* 0x000000f6140d7824 */ /* 0x004fe200078e02ff */
[-C--:B------:R-:W-:Y:S01]  /*35ae0*/  LEA.HI.X.SX32 R15, R11, R127.reuse, 0x1, P6 ;  /* 0x0000007f0b0f7211 */ /* 0x080fe200030f0eff */
[----:B0-----:R-:W-:Y:S01]  /*35af0*/  IMAD R11, R0, 0xf5, RZ ;  /* 0x000000f5000b7824 */ /* 0x001fe200078e02ff */
[----:B------:R-:W-:Y:S01]  /*35b00*/  PRMT R45, R21, 0x7770, RZ ;  /* 0x00007770152d7816 */ /* 0x000fe200000000ff */
[----:B------:R-:W0:Y:S01]  /*35b10*/  LDC R0, c[0x0][0x278] ;  /* 0x00009e00ff007b82 */ /* 0x000e220000000800 */
[----:B------:R-:W-:-:S02]  /*35b20*/  LEA.HI.X.SX32 R5, R5, R127, 0x1, P4 ;  /* 0x0000007f05057211 */ /* 0x000fc400020f0eff */
[C---:B------:R-:W-:Y:S01]  /*35b30*/  IADD3 R6, P5, R7.reuse, R126, RZ ;  /* 0x0000007e07067210 */ /* 0x040fe20007fbe0ff */
[----:B------:R1:W-:Y:S04]  /*35b40*/  STG.E.U8 desc[UR6][R2.64], R17 ;  /* 0x0000001102007986 */ /* 0x0003e8000c101106 */
[----:B------:R-:W2:Y:S01]  /*35b50*/  LDC R24, c[0x0][0x278] ;  /* 0x00009e00ff187b82 */ /* 0x000ea20000000800 */
[----:B------:R-:W-:Y:S01]  /*35b60*/  LEA.HI.X.SX32 R7, R7, R127, 0x1, P5 ;  /* 0x0000007f07077211 */ /* 0x000fe200028f0eff */
[----:B------:R4:W-:Y:S01]  /*35b70*/  STG.E.U8 desc[UR6][R4.64], R45 ;  /* 0x0000002d04007986 */ /* 0x0009e2000c101106 */
[----:B------:R-:W-:-:S05]  /*35b80*/  PRMT R43, R21, 0x7771, RZ ;  /* 0x00007771152b7816 */ /* 0x000fca00000000ff */
[----:B------:R-:W2:Y:S01]  /*35b90*/  LDC R20, c[0x0][0x278] ;  /* 0x00009e00ff147b82 */ /* 0x000ea20000000800 */
[-C--:B-1----:R-:W-:Y:S02]  /*35ba0*/  IADD3 R2, P4, R11, R126.reuse, RZ ;  /* 0x0000007e0b027210 */ /* 0x082fe40007f9e0ff */
[----:B----4-:R-:W-:Y:S01]  /*35bb0*/  IADD3 R4, P5, R13, R126, RZ ;  /* 0x0000007e0d047210 */ /* 0x010fe20007fbe0ff */
[----:B---3--:R-:W-:-:S03]  /*35bc0*/  IMAD R17, R16, 0xf7, RZ ;  /* 0x000000f710117824 */ /* 0x008fc600078e02ff */
[-C--:B------:R-:W-:Y:S01]  /*35bd0*/  LEA.HI.X.SX32 R5, R13, R127.reuse, 0x1, P5 ;  /* 0x0000007f0d057211 */ /* 0x080fe200028f0eff */
[----:B------:R-:W-:Y:S01]  /*35be0*/  IMAD R13, R22, 0xf9, RZ ;  /* 0x000000f9160d7824 */ /* 0x000fe200078e02ff */
[----:B------:R-:W-:Y:S01]  /*35bf0*/  LEA.HI.X.SX32 R3, R11, R127, 0x1, P4 ;  /* 0x0000007f0b037211 */ /* 0x000fe200020f0eff */
[----:B------:R-:W1:Y:S01]  /*35c00*/  LDC R22, c[0x0][0x278] ;  /* 0x00009e00ff167b82 */ /* 0x000e620000000800 */
[----:B------:R-:W-:Y:S01]  /*35c10*/  IMAD R11, R18, 0xf8, RZ ;  /* 0x000000f8120b7824 */ /* 0x000fe200078e02ff */
[----:B------:R3:W-:Y:S04]  /*35c20*/  STG.E.U8 desc[UR6][R6.64], R43 ;  /* 0x0000002b06007986 */ /* 0x0007e8000c101106 */
[----:B------:R4:W-:Y:S01]  /*35c30*/  STG.E.U8 desc[UR6][R14.64], R41 ;  /* 0x000000290e007986 */ /* 0x0009e2000c101106 */
[----:B------:R-:W-:-:S02]  /*35c40*/  PRMT R33, R21, 0x7773, RZ ;  /* 0x0000777315217816 */ /* 0x000fc400000000ff */
[-C--:B---3--:R-:W-:Y:S02]  /*35c50*/  IADD3 R6, P4, R17, R126.reuse, RZ ;  /* 0x0000007e11067210 */ /* 0x088fe40007f9e0ff */
[-C--:B----4-:R-:W-:Y:S02]  /*35c60*/  IADD3 R14, P5, R11, R126.reuse, RZ ;  /* 0x0000007e0b0e7210 */ /* 0x090fe40007fbe0ff */
[-C--:B------:R-:W-:Y:S02]  /*35c70*/  LEA.HI.X.SX32 R7, R17, R127.reuse, 0x1, P4 ;  /* 0x0000007f11077211 */ /* 0x080fe400020f0eff */
[----:B------:R-:W-:Y:S02]  /*35c80*/  IADD3 R16, P4, R13, R126, RZ ;  /* 0x0000007e0d107210 */ /* 0x000fe40007f9e0ff */
[----:B------:R-:W-:Y:S02]  /*35c90*/  PRMT R35, R21, 0x7772, RZ ;  /* 0x0000777215237816 */ /* 0x000fe400000000ff */
[----:B------:R-:W-:Y:S01]  /*35ca0*/  LEA.HI.X.SX32 R15, R11, R127, 0x1, P5 ;  /* 0x0000007f0b0f7211 */ /* 0x000fe200028f0eff */
[----:B0-----:R-:W-:Y:S01]  /*35cb0*/  IMAD R11, R0, 0xfa, RZ ;  /* 0x000000fa000b7824 */ /* 0x001fe200078e02ff */
[----:B------:R-:W-:-:S02]  /*35cc0*/  PRMT R25, R23, 0x7773, RZ ;  /* 0x0000777317197816 */ /* 0x000fc400000000ff */
[C---:B------:R-:W-:Y:S02]  /*35cd0*/  PRMT R27, R23.reuse, 0x7772, RZ ;  /* 0x00007772171b7816 */ /* 0x040fe400000000ff */
[C---:B------:R-:W-:Y:S02]  /*35ce0*/  PRMT R21, R23.reuse, 0x7771, RZ ;  /* 0x0000777117157816 */ /* 0x040fe400000000ff */
[----:B------:R-:W-:Y:S02]  /*35cf0*/  PRMT R23, R23, 0x7770, RZ ;  /* 0x0000777017177816 */ /* 0x000fe400000000ff */
[-C--:B------:R-:W-:Y:S01]  /*35d00*/  LEA.HI.X.SX32 R17, R13, R127.reuse, 0x1, P4 ;  /* 0x0000007f0d117211 */ /* 0x080fe200020f0eff */
[----:B--2---:R-:W-:Y:S01]  /*35d10*/  IMAD R13, R24, 0xfb, RZ ;  /* 0x000000fb180d7824 */ /* 0x004fe200078e02ff */
[----:B------:R0:W-:Y:S04]  /*35d20*/  STG.E.U8 desc[UR6][R2.64], R19 ;  /* 0x0000001302007986 */ /* 0x0001e8000c101106 */
[----:B------:R2:W-:Y:S01]  /*35d30*/  STG.E.U8 desc[UR6][R4.64], R23 ;  /* 0x0000001704007986 */ /* 0x0005e2000c101106 */
[----:B------:R-:W3:Y:S01]  /*35d40*/  S2R R250, SR_TID.X ;  /* 0x0000000000fa7919 */ /* 0x000ee20000002100 */
[-C--:B0-----:R-:W-:Y:S01]  /*35d50*/  IADD3 R2, P4, R11, R126.reuse, RZ ;  /* 0x0000007e0b027210 */ /* 0x081fe20007f9e0ff */
[----:B------:R-:W-:Y:S01]  /*35d60*/  IMAD R19, R20, 0xfc, RZ ;  /* 0x000000fc14137824 */ /* 0x000fe200078e02ff */
[-C--:B--2---:R-:W-:Y:S01]  /*35d70*/  IADD3 R4, P5, R13, R126.reuse, RZ ;  /* 0x0000007e0d047210 */ /* 0x084fe20007fbe0ff */
[----:B------:R0:W-:Y:S01]  /*35d80*/  STG.E.U8 desc[UR6][R6.64], R21 ;  /* 0x0000001506007986 */ /* 0x0001e2000c101106 */
[-C--:B------:R-:W-:Y:S01]  /*35d90*/  LEA.HI.X.SX32 R3, R11, R127.reuse, 0x1, P4 ;  /* 0x0000007f0b037211 */ /* 0x080fe200020f0eff */
[----:B------:R-:W-:Y:S01]  /*35da0*/  IMAD R11, R26, 0xfd, RZ ;  /* 0x000000fd1a0b7824 */ /* 0x000fe200078e02ff */
[----:B------:R-:W-:Y:S01]  /*35db0*/  LEA.HI.X.SX32 R5, R13, R127, 0x1, P5 ;  /* 0x0000007f0d057211 */ /* 0x000fe200028f0eff */
[----:B-1----:R-:W-:Y:S01]  /*35dc0*/  IMAD R13, R22, 0xff, RZ ;  /* 0x000000ff160d7824 */ /* 0x002fe200078e02ff */
[----:B------:R1:W-:Y:S01]  /*35dd0*/  STG.E.U8 desc[UR6][R14.64], R39 ;  /* 0x000000270e007986 */ /* 0x0003e2000c101106 */
[----:B0-----:R-:W-:Y:S01]  /*35de0*/  IMAD R21, R28, 0xfe, RZ ;  /* 0x000000fe1c157824 */ /* 0x001fe200078e02ff */
[----:B------:R-:W-:-:S02]  /*35df0*/  IADD3 R6, P4, R19, R126, RZ ;  /* 0x0000007e13067210 */ /* 0x000fc40007f9e0ff */
[----:B------:R0:W-:Y:S01]  /*35e00*/  STG.E.U8 desc[UR6][R16.64], R37 ;  /* 0x0000002510007986 */ /* 0x0001e2000c101106 */
[-C--:B-1----:R-:W-:Y:S02]  /*35e10*/  IADD3 R14, P5, R11, R126.reuse, RZ ;  /* 0x0000007e0b0e7210 */ /* 0x082fe40007fbe0ff */
[-C--:B------:R-:W-:Y:S02]  /*35e20*/  IADD3 R18, P6, R21, R126.reuse, RZ ;  /* 0x0000007e15127210 */ /* 0x080fe40007fde0ff */
[-C--:B------:R-:W-:Y:S02]  /*35e30*/  LEA.HI.X.SX32 R7, R19, R127.reuse, 0x1, P4 ;  /* 0x0000007f13077211 */ /* 0x080fe400020f0eff */
[-C--:B------:R-:W-:Y:S02]  /*35e40*/  LEA.HI.X.SX32 R15, R11, R127.reuse, 0x1, P5 ;  /* 0x0000007f0b0f7211 */ /* 0x080fe400028f0eff */
[----:B0-----:R-:W-:Y:S01]  /*35e50*/  IADD3 R16, P4, R13, R126, RZ ;  /* 0x0000007e0d107210 */ /* 0x001fe20007f9e0ff */
[----:B------:R0:W-:Y:S01]  /*35e60*/  STG.E.U8 desc[UR6][R2.64], R35 ;  /* 0x0000002302007986 */ /* 0x0001e2000c101106 */
[----:B------:R-:W-:-:S02]  /*35e70*/  LEA.HI.X.SX32 R19, R21, R127, 0x1, P6 ;  /* 0x0000007f15137211 */ /* 0x000fc400030f0eff */
[----:B------:R-:W-:Y:S01]  /*35e80*/  LEA.HI.X.SX32 R17, R13, R127, 0x1, P4 ;  /* 0x0000007f0d117211 */ /* 0x000fe200020f0eff */
[----:B------:R1:W-:Y:S04]  /*35e90*/  STG.E.U8 desc[UR6][R4.64], R33 ;  /* 0x0000002104007986 */ /* 0x0003e8000c101106 */
[----:B------:R2:W-:Y:S04]  /*35ea0*/  STG.E.U8 desc[UR6][R6.64], R31 ;  /* 0x0000001f06007986 */ /* 0x0005e8000c101106 */
[----:B------:R-:W-:Y:S04]  /*35eb0*/  STG.E.U8 desc[UR6][R14.64], R29 ;  /* 0x0000001d0e007986 */ /* 0x000fe8000c101106 */
[----:B------:R-:W-:Y:S04]  /*35ec0*/  STG.E.U8 desc[UR6][R18.64], R27 ;  /* 0x0000001b12007986 */ /* 0x000fe8000c101106 */
[----:B------:R-:W-:Y:S01]  /*35ed0*/  STG.E.U8 desc[UR6][R16.64], R25 ;  /* 0x0000001910007986 */ /* 0x000fe2000c101106 */
[----:B------:R-:W-:Y:S01]  /*35ee0*/  FSEL R11, R246, -INF , P2 ;  /* 0xff800000f60b7808 */ /* 0x000fe20001000000 */
[----:B---3--:R-:W-:Y:S01]  /*35ef0*/  IMAD.SHL.U32 R13, R250, 0x2, RZ ;  /* 0x00000002fa0d7824 */ /* 0x008fe200078e00ff */
[----:B0-----:R-:W-:-:S02]  /*35f00*/  FSEL R3, R182, -INF , P1 ;  /* 0xff800000b6037808 */ /* 0x001fc40000800000 */
[----:B------:R-:W-:Y:S02]  /*35f10*/  FSEL R0, R184, -INF , P0 ;  /* 0xff800000b8007808 */ /* 0x000fe40000000000 */
[----:B-1----:R-:W-:Y:S01]  /*35f20*/  FSEL R5, R249, -INF , P3 ;  /* 0xff800000f9057808 */ /* 0x002fe20001800000 */
[----:B------:R-:W-:Y:S01]  /*35f30*/  FFMA R2, R11, 0.69314718246459960938, R12 ;  /* 0x3f3172180b027823 */ /* 0x000fe2000000000c */
[----:B------:R-:W-:Y:S01]  /*35f40*/  FFMA R3, R3, 0.69314718246459960938, R10 ;  /* 0x3f31721803037823 */ /* 0x000fe2000000000a */
[----:B------:R-:W-:Y:S01]  /*35f50*/  FFMA R4, R0, 0.69314718246459960938, R9 ;  /* 0x3f31721800047823 */ /* 0x000fe20000000009 */
[----:B------:R-:W-:Y:S01]  /*35f60*/  BAR.SYNC.DEFER_BLOCKING 0x0 ;  /* 0x0000000000007b1d */ /* 0x000fe20000010000 */
[----:B--2---:R-:W-:Y:S01]  /*35f70*/  LOP3.LUT R6, R13, 0xf8, RZ, 0xc0, !PT ;  /* 0x000000f80d067812 */ /* 0x004fe200078ec0ff */
[----:B------:R-:W-:-:S06]  /*35f80*/  FFMA R5, R5, 0.69314718246459960938, R8 ;  /* 0x3f31721805057823 */ /* 0x000fcc0000000008 */
[----:B------:R-:W0:Y:S01]  /*35f90*/  LDC.64 R10, c[0x0][0x230] ;  /* 0x00008c00ff0a7b82 */ /* 0x000e220000000a00 */
[----:B------:R0:W-:Y:S04]  /*35fa0*/  STS.64 [R6+UR5], R2 ;  /* 0x0000000206007988 */ /* 0x0001e80008000a05 */
[----:B------:R-:W-:Y:S03]  /*35fb0*/  STS.64 [R6+UR5+0x100], R4 ;  /* 0x0001000406007988 */ /* 0x000fe60008000a05 */
[----:B------:R-:W-:Y:S01]  /*35fc0*/  BAR.SYNC.DEFER_BLOCKING 0x0 ;  /* 0x0000000000007b1d */ /* 0x000fe20000010000 */
[----:B------:R-:W-:-:S05]  /*35fd0*/  UIMAD UR4, UR10, UR4, URZ ;  /* 0x000000040a0472a4 */ /* 0x000fca000f8e023f */
[----:B------:R-:W1:Y:S01]  /*35fe0*/  LDS R9, [R252] ;  /* 0x00000000fc097984 */ /* 0x000e620000000800 */
[----:B------:R-:W-:Y:S01]  /*35ff0*/  USHF.L.U32 UR8, UR4, 0x2, URZ ;  /* 0x0000000204087899 */ /* 0x000fe2000800063f */
[C---:B------:R-:W-:Y:S01]  /*36000*/  IMAD.SHL.U32 R7, R251.reuse, 0x4, RZ ;  /* 0x00000004fb077824 */ /* 0x040fe200078e00ff */
[----:B------:R-:W-:Y:S01]  /*36010*/  UIMAD.WIDE UR4, UR4, 0x4, URZ ;  /* 0x00000004040478a5 */ /* 0x000fe2000f8e023f */
[----:B------:R-:W-:-:S03]  /*36020*/  IMAD.HI R0, R251, 0x4, RZ ;  /* 0x00000004fb007827 */ /* 0x000fc600078e02ff */
[----:B0-----:R-:W-:-:S04]  /*36030*/  IADD3 R2, P0, P1, R7, UR8, R10 ;  /* 0x0000000807027c10 */ /* 0x001fc8000f91e00a */
[----:B------:R-:W-:-:S05]  /*36040*/  IADD3.X R3, R0, UR5, R11, P0, P1 ;  /* 0x0000000500037c10 */ /* 0x000fca00087e240b */
[----:B-1----:R-:W-:Y:S01]  /*36050*/  STG.E desc[UR6][R2.64], R9 ;  /* 0x0000000902007986 */ /* 0x002fe2000c101906 */
[----:B------:R-:W-:Y:S05]  /*36060*/  EXIT ;  /* 0x000000000000794d */ /* 0x000fea0003800000 */
.L_x_2:
[----:B------:R-:W-:-:S00]  /*36070*/  BRA `(.L_x_2) ;  /* 0xfffffffc00fc7947 */ /* 0x000fc0000383ffff */
[----:B------:R-:W-:-:S00]  /*36080*/  NOP ;  /* 0x0000000000007918 */ /* 0x000fc00000000000 */
[----:B------:R-:W-:-:S00]  /*36090*/  NOP ;  /* 0x0000000000007918 */ /* 0x000fc00000000000 */
[----:B------:R-:W-:-:S00]  /*360a0*/  NOP ;  /* 0x0000000000007918 */ /* 0x000fc00000000000 */
[----:B------:R-:W-:-:S00]  /*360b0*/  NOP ;  /* 0x0000000000007918 */ /* 0x000fc00000000000 */
[----:B------:R-:W-:-:S00]  /*360c0*/  NOP ;  /* 0x0000000000007918 */ /* 0x000fc00000000000 */
[----:B------:R-:W-:-:S00]  /*360d0*/  NOP ;  /* 0x0000000000007918 */ /* 0x000fc00000000000 */
[----:B------:R-:W-:-:S00]  /*360e0*/  NOP ;  /* 0x0000000000007918 */ /* 0x000fc00000000000 */
[----:B------:R-:W-:-:S00]  /*360f0*/  NOP ;  /* 0x0000000000007918 */ /* 0x000fc00000000000 */
.L_x_3:


//--------------------- .nv.global.init           --------------------------
	.section	.nv.global.init,"aw",@progbits
.nv.global.init:
	.type		_$_str,@object
	.size		_$_str,(.L_0 - _$_str)
_$_str:
        /*0000*/ 	.byte	0x5f, 0x5f, 0x43, 0x55, 0x44, 0x41, 0x5f, 0x46, 0x54, 0x5a, 0x00
.L_0:


//--------------------- .nv.shared.attn_fwd       --------------------------
	.section	.nv.shared.attn_fwd,"aw",@nobits
	.sectionflags	@""
	.align	16
	.zero		1024


//--------------------- .nv.shared.reserved.0     --------------------------
	.section	.nv.shared.reserved.0,"aw",@nobits
	.weak		__nv_reservedSMEM_offset_0_alias
	.size		__nv_reservedSMEM_offset_0_alias, 0, 0
	.other		__nv_reservedSMEM_offset_0_alias,@"STO_CUDA_RESERVED_SHARED STV_DEFAULT"
__nv_reservedSMEM_offset_0_alias:
	.zero		0


//--------------------- .nv.constant0.attn_fwd    --------------------------
	.section	.nv.constant0.attn_fwd,"a",@progbits
	.sectionflags	@""
	.align	4
.nv.constant0.attn_fwd:
	.zero		664


//--------------------- SYMBOLS --------------------------

	.type		.nv.reservedSmem.offset0,@object
	.size		.nv.reservedSmem.offset0,0x4
